//
// Generated by NVIDIA NVVM Compiler
//
// Compiler Build ID: CL-36424714
// Cuda compilation tools, release 13.0, V13.0.88
// Based on NVVM 20.0.0
//

.version 9.0
.target sm_100
.address_size 64

	// .globl	_Z10test_Idx3dPfPiS0_S_
.extern .func  (.param .b32 func_retval0) vprintf
(
	.param .b64 vprintf_param_0,
	.param .b64 vprintf_param_1
)
;
.extern .func  (.param .b64 func_retval0) malloc
(
	.param .b64 malloc_param_0
)
;
.extern .func free
(
	.param .b64 free_param_0
)
;
.global .align 1 .b8 $str[24] = {105, 100, 120, 32, 58, 32, 37, 100, 32, 32, 32, 32, 37, 100, 32, 32, 32, 32, 37, 100, 32, 32, 32};
.global .align 1 .b8 $str$1[23] = {91, 37, 100, 93, 91, 37, 102, 93, 58, 37, 102, 32, 32, 58, 37, 102, 32, 32, 58, 37, 102, 10};

.visible .entry _Z10test_Idx3dPfPiS0_S_(
	.param .u64 .ptr .align 1 _Z10test_Idx3dPfPiS0_S__param_0,
	.param .u64 .ptr .align 1 _Z10test_Idx3dPfPiS0_S__param_1,
	.param .u64 .ptr .align 1 _Z10test_Idx3dPfPiS0_S__param_2,
	.param .u64 .ptr .align 1 _Z10test_Idx3dPfPiS0_S__param_3
)
{
	.local .align 8 .b8 	__local_depot0[16];
	.reg .b64 	%SP;
	.reg .b64 	%SPL;
	.reg .b32 	%r<13>;
	.reg .b32 	%f<2>;
	.reg .b64 	%rd<15>;

	mov.u64 	%SPL, __local_depot0;
	cvta.local.u64 	%SP, %SPL;
	ld.param.u64 	%rd1, [_Z10test_Idx3dPfPiS0_S__param_0];
	ld.param.u64 	%rd2, [_Z10test_Idx3dPfPiS0_S__param_1];
	ld.param.u64 	%rd3, [_Z10test_Idx3dPfPiS0_S__param_2];
	ld.param.u64 	%rd4, [_Z10test_Idx3dPfPiS0_S__param_3];
	cvta.to.global.u64 	%rd5, %rd4;
	cvta.to.global.u64 	%rd6, %rd1;
	cvta.to.global.u64 	%rd7, %rd2;
	cvta.to.global.u64 	%rd8, %rd3;
	add.u64 	%rd9, %SP, 0;
	add.u64 	%rd10, %SPL, 0;
	ld.global.u32 	%r1, [%rd8];
	ld.global.u32 	%r2, [%rd8+4];
	ld.global.u32 	%r3, [%rd8+8];
	st.local.v2.u32 	[%rd10], {%r1, %r2};
	st.local.u32 	[%rd10+8], %r3;
	mov.u64 	%rd11, $str;
	cvta.global.u64 	%rd12, %rd11;
	{ // callseq 0, 0
	.param .b64 param0;
	st.param.b64 	[param0], %rd12;
	.param .b64 param1;
	st.param.b64 	[param1], %rd9;
	.param .b32 retval0;
	call.uni (retval0), 
	vprintf, 
	(
	param0, 
	param1
	);
	ld.param.b32 	%r4, [retval0];
	} // callseq 0
	ld.global.u32 	%r6, [%rd8];
	ld.global.u32 	%r7, [%rd8+4];
	ld.global.u32 	%r8, [%rd8+8];
	ld.global.u32 	%r9, [%rd7+4];
	ld.global.u32 	%r10, [%rd7];
	mad.lo.s32 	%r11, %r9, %r8, %r7;
	mad.lo.s32 	%r12, %r11, %r10, %r6;
	mul.wide.s32 	%rd13, %r12, 4;
	add.s64 	%rd14, %rd6, %rd13;
	ld.global.f32 	%f1, [%rd14];
	st.global.f32 	[%rd5], %f1;
	ret;

}
	// .globl	_Z13test_Interp3dPfPiS_S_
.visible .entry _Z13test_Interp3dPfPiS_S_(
	.param .u64 .ptr .align 1 _Z13test_Interp3dPfPiS_S__param_0,
	.param .u64 .ptr .align 1 _Z13test_Interp3dPfPiS_S__param_1,
	.param .u64 .ptr .align 1 _Z13test_Interp3dPfPiS_S__param_2,
	.param .u64 .ptr .align 1 _Z13test_Interp3dPfPiS_S__param_3
)
{
	.reg .pred 	%p<7>;
	.reg .b32 	%r<14>;
	.reg .b32 	%f<47>;
	.reg .b64 	%rd<16>;
	.reg .b64 	%fd<40>;

	ld.param.u64 	%rd2, [_Z13test_Interp3dPfPiS_S__param_0];
	ld.param.u64 	%rd4, [_Z13test_Interp3dPfPiS_S__param_1];
	ld.param.u64 	%rd5, [_Z13test_Interp3dPfPiS_S__param_2];
	ld.param.u64 	%rd3, [_Z13test_Interp3dPfPiS_S__param_3];
	cvta.to.global.u64 	%rd1, %rd4;
	cvta.to.global.u64 	%rd6, %rd5;
	ld.global.f32 	%f10, [%rd6];
	ld.global.f32 	%f11, [%rd6+4];
	ld.global.f32 	%f12, [%rd6+8];
	setp.gt.f32 	%p1, %f10, 0f00000000;
	selp.f32 	%f44, %f10, 0f3727C5AC, %p1;
	setp.gt.f32 	%p2, %f11, 0f00000000;
	selp.f32 	%f45, %f11, 0f3727C5AC, %p2;
	setp.gt.f32 	%p3, %f12, 0f00000000;
	selp.f32 	%f46, %f12, 0f3727C5AC, %p3;
	ld.global.u32 	%r1, [%rd1];
	add.s32 	%r4, %r1, -1;
	cvt.rn.f32.s32 	%f13, %r4;
	setp.lt.f32 	%p4, %f44, %f13;
	@%p4 bra 	$L__BB1_2;
	cvt.rn.f32.s32 	%f14, %r1;
	add.f32 	%f15, %f14, 0fBF800000;
	cvt.f64.f32 	%fd1, %f15;
	add.f64 	%fd2, %fd1, 0dBEE4F8B588E368F1;
	cvt.rn.f32.f64 	%f44, %fd2;
$L__BB1_2:
	ld.global.u32 	%r2, [%rd1+4];
	add.s32 	%r5, %r2, -1;
	cvt.rn.f32.s32 	%f16, %r5;
	setp.lt.f32 	%p5, %f45, %f16;
	@%p5 bra 	$L__BB1_4;
	cvt.rn.f32.s32 	%f17, %r2;
	add.f32 	%f18, %f17, 0fBF800000;
	cvt.f64.f32 	%fd3, %f18;
	add.f64 	%fd4, %fd3, 0dBEE4F8B588E368F1;
	cvt.rn.f32.f64 	%f45, %fd4;
$L__BB1_4:
	ld.global.u32 	%r3, [%rd1+8];
	add.s32 	%r6, %r3, -1;
	cvt.rn.f32.s32 	%f19, %r6;
	setp.lt.f32 	%p6, %f46, %f19;
	@%p6 bra 	$L__BB1_6;
	cvt.rn.f32.s32 	%f20, %r3;
	add.f32 	%f21, %f20, 0fBF800000;
	cvt.f64.f32 	%fd5, %f21;
	add.f64 	%fd6, %fd5, 0dBEE4F8B588E368F1;
	cvt.rn.f32.f64 	%f46, %fd6;
$L__BB1_6:
	cvta.to.global.u64 	%rd7, %rd2;
	cvta.to.global.u64 	%rd8, %rd3;
	cvt.rmi.f32.f32 	%f22, %f44;
	sub.f32 	%f23, %f44, %f22;
	cvt.rmi.f32.f32 	%f24, %f45;
	sub.f32 	%f25, %f45, %f24;
	cvt.rmi.f32.f32 	%f26, %f46;
	sub.f32 	%f27, %f46, %f26;
	cvt.rmi.s32.f32 	%r7, %f44;
	cvt.rmi.s32.f32 	%r8, %f45;
	cvt.rmi.s32.f32 	%r9, %f46;
	mad.lo.s32 	%r10, %r9, %r2, %r8;
	mad.lo.s32 	%r11, %r10, %r1, %r7;
	mul.wide.s32 	%rd9, %r11, 4;
	add.s64 	%rd10, %rd7, %rd9;
	ld.global.f32 	%f28, [%rd10];
	add.s32 	%r12, %r10, %r2;
	mad.lo.s32 	%r13, %r12, %r1, %r7;
	mul.wide.s32 	%rd11, %r13, 4;
	add.s64 	%rd12, %rd7, %rd11;
	ld.global.f32 	%f29, [%rd12];
	mul.wide.s32 	%rd13, %r1, 4;
	add.s64 	%rd14, %rd10, %rd13;
	ld.global.f32 	%f30, [%rd14];
	add.s64 	%rd15, %rd12, %rd13;
	ld.global.f32 	%f31, [%rd15];
	ld.global.f32 	%f32, [%rd10+4];
	ld.global.f32 	%f33, [%rd12+4];
	ld.global.f32 	%f34, [%rd14+4];
	ld.global.f32 	%f35, [%rd15+4];
	cvt.f64.f32 	%fd7, %f28;
	cvt.f64.f32 	%fd8, %f23;
	mov.f64 	%fd9, 0d3FF0000000000000;
	sub.f64 	%fd10, %fd9, %fd8;
	mul.f64 	%fd11, %fd10, %fd7;
	cvt.f64.f32 	%fd12, %f25;
	sub.f64 	%fd13, %fd9, %fd12;
	mul.f64 	%fd14, %fd13, %fd11;
	cvt.f64.f32 	%fd15, %f27;
	sub.f64 	%fd16, %fd9, %fd15;
	cvt.f64.f32 	%fd17, %f29;
	mul.f64 	%fd18, %fd10, %fd17;
	mul.f64 	%fd19, %fd13, %fd18;
	mul.f64 	%fd20, %fd19, %fd15;
	fma.rn.f64 	%fd21, %fd16, %fd14, %fd20;
	cvt.f64.f32 	%fd22, %f30;
	mul.f64 	%fd23, %fd10, %fd22;
	mul.f64 	%fd24, %fd23, %fd12;
	fma.rn.f64 	%fd25, %fd16, %fd24, %fd21;
	cvt.f64.f32 	%fd26, %f31;
	mul.f64 	%fd27, %fd10, %fd26;
	mul.f64 	%fd28, %fd27, %fd12;
	fma.rn.f64 	%fd29, %fd28, %fd15, %fd25;
	mul.f32 	%f36, %f23, %f32;
	cvt.f64.f32 	%fd30, %f36;
	mul.f64 	%fd31, %fd13, %fd30;
	fma.rn.f64 	%fd32, %fd16, %fd31, %fd29;
	mul.f32 	%f37, %f23, %f33;
	cvt.f64.f32 	%fd33, %f37;
	mul.f64 	%fd34, %fd13, %fd33;
	fma.rn.f64 	%fd35, %fd34, %fd15, %fd32;
	mul.f32 	%f38, %f23, %f34;
	mul.f32 	%f39, %f25, %f38;
	cvt.f64.f32 	%fd36, %f39;
	fma.rn.f64 	%fd37, %fd16, %fd36, %fd35;
	mul.f32 	%f40, %f23, %f35;
	mul.f32 	%f41, %f25, %f40;
	mul.f32 	%f42, %f27, %f41;
	cvt.f64.f32 	%fd38, %f42;
	add.f64 	%fd39, %fd37, %fd38;
	cvt.rn.f32.f64 	%f43, %fd39;
	st.global.f32 	[%rd8], %f43;
	ret;

}
	// .globl	_Z13TraceAllBlinePfS_S_PiS_S_S_S_S_S_S_S0_PyS1_
.visible .entry _Z13TraceAllBlinePfS_S_PiS_S_S_S_S_S_S_S0_PyS1_(
	.param .u64 .ptr .align 1 _Z13TraceAllBlinePfS_S_PiS_S_S_S_S_S_S_S0_PyS1__param_0,
	.param .u64 .ptr .align 1 _Z13TraceAllBlinePfS_S_PiS_S_S_S_S_S_S_S0_PyS1__param_1,
	.param .u64 .ptr .align 1 _Z13TraceAllBlinePfS_S_PiS_S_S_S_S_S_S_S0_PyS1__param_2,
	.param .u64 .ptr .align 1 _Z13TraceAllBlinePfS_S_PiS_S_S_S_S_S_S_S0_PyS1__param_3,
	.param .u64 .ptr .align 1 _Z13TraceAllBlinePfS_S_PiS_S_S_S_S_S_S_S0_PyS1__param_4,
	.param .u64 .ptr .align 1 _Z13TraceAllBlinePfS_S_PiS_S_S_S_S_S_S_S0_PyS1__param_5,
	.param .u64 .ptr .align 1 _Z13TraceAllBlinePfS_S_PiS_S_S_S_S_S_S_S0_PyS1__param_6,
	.param .u64 .ptr .align 1 _Z13TraceAllBlinePfS_S_PiS_S_S_S_S_S_S_S0_PyS1__param_7,
	.param .u64 .ptr .align 1 _Z13TraceAllBlinePfS_S_PiS_S_S_S_S_S_S_S0_PyS1__param_8,
	.param .u64 .ptr .align 1 _Z13TraceAllBlinePfS_S_PiS_S_S_S_S_S_S_S0_PyS1__param_9,
	.param .u64 .ptr .align 1 _Z13TraceAllBlinePfS_S_PiS_S_S_S_S_S_S_S0_PyS1__param_10,
	.param .u64 .ptr .align 1 _Z13TraceAllBlinePfS_S_PiS_S_S_S_S_S_S_S0_PyS1__param_11,
	.param .u64 .ptr .align 1 _Z13TraceAllBlinePfS_S_PiS_S_S_S_S_S_S_S0_PyS1__param_12,
	.param .u64 .ptr .align 1 _Z13TraceAllBlinePfS_S_PiS_S_S_S_S_S_S_S0_PyS1__param_13
)
{
	.reg .pred 	%p<64>;
	.reg .b32 	%r<113>;
	.reg .b32 	%f<539>;
	.reg .b64 	%rd<144>;
	.reg .b64 	%fd<521>;

	ld.param.u64 	%rd26, [_Z13TraceAllBlinePfS_S_PiS_S_S_S_S_S_S_S0_PyS1__param_0];
	ld.param.u64 	%rd27, [_Z13TraceAllBlinePfS_S_PiS_S_S_S_S_S_S_S0_PyS1__param_1];
	ld.param.u64 	%rd28, [_Z13TraceAllBlinePfS_S_PiS_S_S_S_S_S_S_S0_PyS1__param_2];
	ld.param.u64 	%rd29, [_Z13TraceAllBlinePfS_S_PiS_S_S_S_S_S_S_S0_PyS1__param_3];
	ld.param.u64 	%rd17, [_Z13TraceAllBlinePfS_S_PiS_S_S_S_S_S_S_S0_PyS1__param_4];
	ld.param.u64 	%rd18, [_Z13TraceAllBlinePfS_S_PiS_S_S_S_S_S_S_S0_PyS1__param_5];
	ld.param.u64 	%rd19, [_Z13TraceAllBlinePfS_S_PiS_S_S_S_S_S_S_S0_PyS1__param_6];
	ld.param.u64 	%rd23, [_Z13TraceAllBlinePfS_S_PiS_S_S_S_S_S_S_S0_PyS1__param_10];
	ld.param.u64 	%rd24, [_Z13TraceAllBlinePfS_S_PiS_S_S_S_S_S_S_S0_PyS1__param_11];
	ld.param.u64 	%rd30, [_Z13TraceAllBlinePfS_S_PiS_S_S_S_S_S_S_S0_PyS1__param_12];
	cvta.to.global.u64 	%rd1, %rd28;
	cvta.to.global.u64 	%rd2, %rd27;
	cvta.to.global.u64 	%rd3, %rd26;
	cvta.to.global.u64 	%rd4, %rd29;
	cvta.to.global.u64 	%rd31, %rd30;
	mov.u32 	%r8, %ctaid.x;
	mov.u32 	%r9, %ntid.x;
	mov.u32 	%r10, %tid.x;
	mad.lo.s32 	%r11, %r8, %r9, %r10;
	cvt.u64.u32 	%rd32, %r11;
	mov.u32 	%r12, %ctaid.y;
	mov.u32 	%r13, %ntid.y;
	mov.u32 	%r14, %tid.y;
	mad.lo.s32 	%r15, %r12, %r13, %r14;
	mov.u32 	%r16, %nctaid.x;
	mul.lo.s32 	%r17, %r16, %r9;
	mul.wide.u32 	%rd33, %r15, %r17;
	add.s64 	%rd5, %rd33, %rd32;
	{ // callseq 1, 0
	.param .b64 param0;
	st.param.b64 	[param0], 12;
	.param .b64 retval0;
	call.uni (retval0), 
	malloc, 
	(
	param0
	);
	ld.param.b64 	%rd34, [retval0];
	} // callseq 1
	{ // callseq 2, 0
	.param .b64 param0;
	st.param.b64 	[param0], 12;
	.param .b64 retval0;
	call.uni (retval0), 
	malloc, 
	(
	param0
	);
	ld.param.b64 	%rd35, [retval0];
	} // callseq 2
	{ // callseq 3, 0
	.param .b64 param0;
	st.param.b64 	[param0], 4;
	.param .b64 retval0;
	call.uni (retval0), 
	malloc, 
	(
	param0
	);
	ld.param.b64 	%rd36, [retval0];
	} // callseq 3
	{ // callseq 4, 0
	.param .b64 param0;
	st.param.b64 	[param0], 8;
	.param .b64 retval0;
	call.uni (retval0), 
	malloc, 
	(
	param0
	);
	ld.param.b64 	%rd37, [retval0];
	} // callseq 4
	ld.global.u64 	%rd38, [%rd31];
	setp.ge.u64 	%p2, %rd5, %rd38;
	@%p2 bra 	$L__BB2_80;
	cvta.to.global.u64 	%rd40, %rd17;
	cvta.to.global.u64 	%rd41, %rd18;
	cvta.to.global.u64 	%rd42, %rd19;
	cvta.to.global.u64 	%rd43, %rd23;
	shl.b64 	%rd44, %rd5, 2;
	add.s64 	%rd45, %rd40, %rd44;
	ld.global.f32 	%f114, [%rd45];
	st.f32 	[%rd34], %f114;
	add.s64 	%rd46, %rd41, %rd44;
	ld.global.f32 	%f115, [%rd46];
	st.f32 	[%rd34+4], %f115;
	add.s64 	%rd47, %rd42, %rd44;
	ld.global.f32 	%f116, [%rd47];
	st.f32 	[%rd34+8], %f116;
	ld.global.f32 	%f1, [%rd43];
	{ // callseq 5, 0
	.param .b64 param0;
	st.param.b64 	[param0], 12;
	.param .b64 retval0;
	call.uni (retval0), 
	malloc, 
	(
	param0
	);
	ld.param.b64 	%rd48, [retval0];
	} // callseq 5
	{ // callseq 6, 0
	.param .b64 param0;
	st.param.b64 	[param0], 12;
	.param .b64 retval0;
	call.uni (retval0), 
	malloc, 
	(
	param0
	);
	ld.param.b64 	%rd49, [retval0];
	} // callseq 6
	{ // callseq 7, 0
	.param .b64 param0;
	st.param.b64 	[param0], 12;
	.param .b64 retval0;
	call.uni (retval0), 
	malloc, 
	(
	param0
	);
	ld.param.b64 	%rd50, [retval0];
	} // callseq 7
	ld.f32 	%f502, [%rd34];
	st.f32 	[%rd49], %f502;
	ld.f32 	%f501, [%rd34+4];
	st.f32 	[%rd49+4], %f501;
	ld.f32 	%f500, [%rd34+8];
	st.f32 	[%rd49+8], %f500;
	ld.global.u32 	%r111, [%rd4];
	setp.eq.s32 	%p3, %r111, 0;
	mov.b32 	%r112, 0;
	mov.b64 	%rd143, 0;
	@%p3 bra 	$L__BB2_79;
	neg.f32 	%f5, %f1;
	cvt.f64.f32 	%fd2, %f1;
	mul.f64 	%fd1, %fd2, 0dBFC5555555555555;
	mov.b64 	%rd143, 0;
$L__BB2_3:
	setp.gt.f32 	%p4, %f502, 0f00000000;
	selp.f32 	%f509, %f502, 0f3727C5AC, %p4;
	setp.gt.f32 	%p5, %f501, 0f00000000;
	selp.f32 	%f510, %f501, 0f3727C5AC, %p5;
	setp.gt.f32 	%p6, %f500, 0f00000000;
	selp.f32 	%f511, %f500, 0f3727C5AC, %p6;
	add.s32 	%r19, %r111, -1;
	cvt.rn.f32.s32 	%f12, %r19;
	setp.lt.f32 	%p7, %f509, %f12;
	mov.f32 	%f503, %f509;
	@%p7 bra 	$L__BB2_5;
	cvt.rn.f32.s32 	%f117, %r111;
	add.f32 	%f118, %f117, 0fBF800000;
	cvt.f64.f32 	%fd3, %f118;
	add.f64 	%fd4, %fd3, 0dBEE4F8B588E368F1;
	cvt.rn.f32.f64 	%f503, %fd4;
$L__BB2_5:
	ld.global.u32 	%r3, [%rd4+4];
	add.s32 	%r20, %r3, -1;
	cvt.rn.f32.s32 	%f15, %r20;
	setp.lt.f32 	%p8, %f510, %f15;
	mov.f32 	%f504, %f510;
	@%p8 bra 	$L__BB2_7;
	cvt.rn.f32.s32 	%f119, %r3;
	add.f32 	%f120, %f119, 0fBF800000;
	cvt.f64.f32 	%fd5, %f120;
	add.f64 	%fd6, %fd5, 0dBEE4F8B588E368F1;
	cvt.rn.f32.f64 	%f504, %fd6;
$L__BB2_7:
	ld.global.u32 	%r4, [%rd4+8];
	add.s32 	%r21, %r4, -1;
	cvt.rn.f32.s32 	%f18, %r21;
	setp.lt.f32 	%p9, %f511, %f18;
	mov.f32 	%f505, %f511;
	@%p9 bra 	$L__BB2_9;
	cvt.rn.f32.s32 	%f121, %r4;
	add.f32 	%f122, %f121, 0fBF800000;
	cvt.f64.f32 	%fd7, %f122;
	add.f64 	%fd8, %fd7, 0dBEE4F8B588E368F1;
	cvt.rn.f32.f64 	%f505, %fd8;
$L__BB2_9:
	setp.lt.f32 	%p10, %f509, %f12;
	cvt.rmi.f32.f32 	%f123, %f503;
	sub.f32 	%f124, %f503, %f123;
	cvt.rmi.f32.f32 	%f125, %f504;
	sub.f32 	%f126, %f504, %f125;
	cvt.rmi.f32.f32 	%f127, %f505;
	sub.f32 	%f128, %f505, %f127;
	cvt.rmi.s32.f32 	%r22, %f503;
	cvt.rmi.s32.f32 	%r23, %f504;
	cvt.rmi.s32.f32 	%r24, %f505;
	mad.lo.s32 	%r25, %r24, %r3, %r23;
	mad.lo.s32 	%r26, %r25, %r111, %r22;
	mul.wide.s32 	%rd52, %r26, 4;
	add.s64 	%rd53, %rd3, %rd52;
	ld.global.f32 	%f129, [%rd53];
	add.s32 	%r27, %r25, %r3;
	mad.lo.s32 	%r28, %r27, %r111, %r22;
	mul.wide.s32 	%rd54, %r28, 4;
	add.s64 	%rd55, %rd3, %rd54;
	ld.global.f32 	%f130, [%rd55];
	mul.wide.s32 	%rd14, %r111, 4;
	add.s64 	%rd56, %rd53, %rd14;
	ld.global.f32 	%f131, [%rd56];
	add.s64 	%rd57, %rd55, %rd14;
	ld.global.f32 	%f132, [%rd57];
	ld.global.f32 	%f133, [%rd53+4];
	ld.global.f32 	%f134, [%rd55+4];
	ld.global.f32 	%f135, [%rd56+4];
	ld.global.f32 	%f136, [%rd57+4];
	cvt.f64.f32 	%fd9, %f129;
	cvt.f64.f32 	%fd10, %f124;
	mov.f64 	%fd11, 0d3FF0000000000000;
	sub.f64 	%fd12, %fd11, %fd10;
	mul.f64 	%fd13, %fd12, %fd9;
	cvt.f64.f32 	%fd14, %f126;
	sub.f64 	%fd15, %fd11, %fd14;
	mul.f64 	%fd16, %fd15, %fd13;
	cvt.f64.f32 	%fd17, %f128;
	sub.f64 	%fd18, %fd11, %fd17;
	cvt.f64.f32 	%fd19, %f130;
	mul.f64 	%fd20, %fd12, %fd19;
	mul.f64 	%fd21, %fd15, %fd20;
	mul.f64 	%fd22, %fd21, %fd17;
	fma.rn.f64 	%fd23, %fd18, %fd16, %fd22;
	cvt.f64.f32 	%fd24, %f131;
	mul.f64 	%fd25, %fd12, %fd24;
	mul.f64 	%fd26, %fd25, %fd14;
	fma.rn.f64 	%fd27, %fd18, %fd26, %fd23;
	cvt.f64.f32 	%fd28, %f132;
	mul.f64 	%fd29, %fd12, %fd28;
	mul.f64 	%fd30, %fd29, %fd14;
	fma.rn.f64 	%fd31, %fd30, %fd17, %fd27;
	mul.f32 	%f137, %f124, %f133;
	cvt.f64.f32 	%fd32, %f137;
	mul.f64 	%fd33, %fd15, %fd32;
	fma.rn.f64 	%fd34, %fd18, %fd33, %fd31;
	mul.f32 	%f138, %f124, %f134;
	cvt.f64.f32 	%fd35, %f138;
	mul.f64 	%fd36, %fd15, %fd35;
	fma.rn.f64 	%fd37, %fd36, %fd17, %fd34;
	mul.f32 	%f139, %f124, %f135;
	mul.f32 	%f140, %f126, %f139;
	cvt.f64.f32 	%fd38, %f140;
	fma.rn.f64 	%fd39, %fd18, %fd38, %fd37;
	mul.f32 	%f141, %f124, %f136;
	mul.f32 	%f142, %f126, %f141;
	mul.f32 	%f143, %f128, %f142;
	cvt.f64.f32 	%fd40, %f143;
	add.f64 	%fd41, %fd39, %fd40;
	cvt.rn.f32.f64 	%f21, %fd41;
	mov.f32 	%f506, %f509;
	@%p10 bra 	$L__BB2_11;
	cvt.rn.f32.s32 	%f144, %r111;
	add.f32 	%f145, %f144, 0fBF800000;
	cvt.f64.f32 	%fd42, %f145;
	add.f64 	%fd43, %fd42, 0dBEE4F8B588E368F1;
	cvt.rn.f32.f64 	%f506, %fd43;
$L__BB2_11:
	setp.lt.f32 	%p11, %f510, %f15;
	mov.f32 	%f507, %f510;
	@%p11 bra 	$L__BB2_13;
	cvt.rn.f32.s32 	%f146, %r3;
	add.f32 	%f147, %f146, 0fBF800000;
	cvt.f64.f32 	%fd44, %f147;
	add.f64 	%fd45, %fd44, 0dBEE4F8B588E368F1;
	cvt.rn.f32.f64 	%f507, %fd45;
$L__BB2_13:
	setp.lt.f32 	%p12, %f511, %f18;
	mov.f32 	%f508, %f511;
	@%p12 bra 	$L__BB2_15;
	cvt.rn.f32.s32 	%f148, %r4;
	add.f32 	%f149, %f148, 0fBF800000;
	cvt.f64.f32 	%fd46, %f149;
	add.f64 	%fd47, %fd46, 0dBEE4F8B588E368F1;
	cvt.rn.f32.f64 	%f508, %fd47;
$L__BB2_15:
	setp.lt.f32 	%p13, %f509, %f12;
	cvt.rmi.f32.f32 	%f150, %f506;
	sub.f32 	%f151, %f506, %f150;
	cvt.rmi.f32.f32 	%f152, %f507;
	sub.f32 	%f153, %f507, %f152;
	cvt.rmi.f32.f32 	%f154, %f508;
	sub.f32 	%f155, %f508, %f154;
	cvt.rmi.s32.f32 	%r29, %f506;
	cvt.rmi.s32.f32 	%r30, %f507;
	cvt.rmi.s32.f32 	%r31, %f508;
	mad.lo.s32 	%r32, %r31, %r3, %r30;
	mad.lo.s32 	%r33, %r32, %r111, %r29;
	mul.wide.s32 	%rd58, %r33, 4;
	add.s64 	%rd59, %rd2, %rd58;
	ld.global.f32 	%f156, [%rd59];
	add.s32 	%r34, %r32, %r3;
	mad.lo.s32 	%r35, %r34, %r111, %r29;
	mul.wide.s32 	%rd60, %r35, 4;
	add.s64 	%rd61, %rd2, %rd60;
	ld.global.f32 	%f157, [%rd61];
	add.s64 	%rd62, %rd59, %rd14;
	ld.global.f32 	%f158, [%rd62];
	add.s64 	%rd63, %rd61, %rd14;
	ld.global.f32 	%f159, [%rd63];
	ld.global.f32 	%f160, [%rd59+4];
	ld.global.f32 	%f161, [%rd61+4];
	ld.global.f32 	%f162, [%rd62+4];
	ld.global.f32 	%f163, [%rd63+4];
	cvt.f64.f32 	%fd48, %f156;
	cvt.f64.f32 	%fd49, %f151;
	mov.f64 	%fd50, 0d3FF0000000000000;
	sub.f64 	%fd51, %fd50, %fd49;
	mul.f64 	%fd52, %fd51, %fd48;
	cvt.f64.f32 	%fd53, %f153;
	sub.f64 	%fd54, %fd50, %fd53;
	mul.f64 	%fd55, %fd54, %fd52;
	cvt.f64.f32 	%fd56, %f155;
	sub.f64 	%fd57, %fd50, %fd56;
	cvt.f64.f32 	%fd58, %f157;
	mul.f64 	%fd59, %fd51, %fd58;
	mul.f64 	%fd60, %fd54, %fd59;
	mul.f64 	%fd61, %fd60, %fd56;
	fma.rn.f64 	%fd62, %fd57, %fd55, %fd61;
	cvt.f64.f32 	%fd63, %f158;
	mul.f64 	%fd64, %fd51, %fd63;
	mul.f64 	%fd65, %fd64, %fd53;
	fma.rn.f64 	%fd66, %fd57, %fd65, %fd62;
	cvt.f64.f32 	%fd67, %f159;
	mul.f64 	%fd68, %fd51, %fd67;
	mul.f64 	%fd69, %fd68, %fd53;
	fma.rn.f64 	%fd70, %fd69, %fd56, %fd66;
	mul.f32 	%f164, %f151, %f160;
	cvt.f64.f32 	%fd71, %f164;
	mul.f64 	%fd72, %fd54, %fd71;
	fma.rn.f64 	%fd73, %fd57, %fd72, %fd70;
	mul.f32 	%f165, %f151, %f161;
	cvt.f64.f32 	%fd74, %f165;
	mul.f64 	%fd75, %fd54, %fd74;
	fma.rn.f64 	%fd76, %fd75, %fd56, %fd73;
	mul.f32 	%f166, %f151, %f162;
	mul.f32 	%f167, %f153, %f166;
	cvt.f64.f32 	%fd77, %f167;
	fma.rn.f64 	%fd78, %fd57, %fd77, %fd76;
	mul.f32 	%f168, %f151, %f163;
	mul.f32 	%f169, %f153, %f168;
	mul.f32 	%f170, %f155, %f169;
	cvt.f64.f32 	%fd79, %f170;
	add.f64 	%fd80, %fd78, %fd79;
	cvt.rn.f32.f64 	%f28, %fd80;
	@%p13 bra 	$L__BB2_17;
	cvt.rn.f32.s32 	%f171, %r111;
	add.f32 	%f172, %f171, 0fBF800000;
	cvt.f64.f32 	%fd81, %f172;
	add.f64 	%fd82, %fd81, 0dBEE4F8B588E368F1;
	cvt.rn.f32.f64 	%f509, %fd82;
$L__BB2_17:
	setp.lt.f32 	%p14, %f510, %f15;
	@%p14 bra 	$L__BB2_19;
	cvt.rn.f32.s32 	%f173, %r3;
	add.f32 	%f174, %f173, 0fBF800000;
	cvt.f64.f32 	%fd83, %f174;
	add.f64 	%fd84, %fd83, 0dBEE4F8B588E368F1;
	cvt.rn.f32.f64 	%f510, %fd84;
$L__BB2_19:
	setp.lt.f32 	%p15, %f511, %f18;
	@%p15 bra 	$L__BB2_21;
	cvt.rn.f32.s32 	%f175, %r4;
	add.f32 	%f176, %f175, 0fBF800000;
	cvt.f64.f32 	%fd85, %f176;
	add.f64 	%fd86, %fd85, 0dBEE4F8B588E368F1;
	cvt.rn.f32.f64 	%f511, %fd86;
$L__BB2_21:
	cvt.rmi.f32.f32 	%f177, %f509;
	sub.f32 	%f178, %f509, %f177;
	cvt.rmi.f32.f32 	%f179, %f510;
	sub.f32 	%f180, %f510, %f179;
	cvt.rmi.f32.f32 	%f181, %f511;
	sub.f32 	%f182, %f511, %f181;
	cvt.rmi.s32.f32 	%r36, %f509;
	cvt.rmi.s32.f32 	%r37, %f510;
	cvt.rmi.s32.f32 	%r38, %f511;
	mad.lo.s32 	%r39, %r38, %r3, %r37;
	mad.lo.s32 	%r40, %r39, %r111, %r36;
	mul.wide.s32 	%rd64, %r40, 4;
	add.s64 	%rd65, %rd1, %rd64;
	ld.global.f32 	%f183, [%rd65];
	add.s32 	%r41, %r39, %r3;
	mad.lo.s32 	%r42, %r41, %r111, %r36;
	mul.wide.s32 	%rd66, %r42, 4;
	add.s64 	%rd67, %rd1, %rd66;
	ld.global.f32 	%f184, [%rd67];
	add.s64 	%rd68, %rd65, %rd14;
	ld.global.f32 	%f185, [%rd68];
	add.s64 	%rd69, %rd67, %rd14;
	ld.global.f32 	%f186, [%rd69];
	ld.global.f32 	%f187, [%rd65+4];
	ld.global.f32 	%f188, [%rd67+4];
	ld.global.f32 	%f189, [%rd68+4];
	ld.global.f32 	%f190, [%rd69+4];
	cvt.f64.f32 	%fd87, %f183;
	cvt.f64.f32 	%fd88, %f178;
	mov.f64 	%fd89, 0d3FF0000000000000;
	sub.f64 	%fd90, %fd89, %fd88;
	mul.f64 	%fd91, %fd90, %fd87;
	cvt.f64.f32 	%fd92, %f180;
	sub.f64 	%fd93, %fd89, %fd92;
	mul.f64 	%fd94, %fd93, %fd91;
	cvt.f64.f32 	%fd95, %f182;
	sub.f64 	%fd96, %fd89, %fd95;
	cvt.f64.f32 	%fd97, %f184;
	mul.f64 	%fd98, %fd90, %fd97;
	mul.f64 	%fd99, %fd93, %fd98;
	mul.f64 	%fd100, %fd99, %fd95;
	fma.rn.f64 	%fd101, %fd96, %fd94, %fd100;
	cvt.f64.f32 	%fd102, %f185;
	mul.f64 	%fd103, %fd90, %fd102;
	mul.f64 	%fd104, %fd103, %fd92;
	fma.rn.f64 	%fd105, %fd96, %fd104, %fd101;
	cvt.f64.f32 	%fd106, %f186;
	mul.f64 	%fd107, %fd90, %fd106;
	mul.f64 	%fd108, %fd107, %fd92;
	fma.rn.f64 	%fd109, %fd108, %fd95, %fd105;
	mul.f32 	%f191, %f178, %f187;
	cvt.f64.f32 	%fd110, %f191;
	mul.f64 	%fd111, %fd93, %fd110;
	fma.rn.f64 	%fd112, %fd96, %fd111, %fd109;
	mul.f32 	%f192, %f178, %f188;
	cvt.f64.f32 	%fd113, %f192;
	mul.f64 	%fd114, %fd93, %fd113;
	fma.rn.f64 	%fd115, %fd114, %fd95, %fd112;
	mul.f32 	%f193, %f178, %f189;
	mul.f32 	%f194, %f180, %f193;
	cvt.f64.f32 	%fd116, %f194;
	fma.rn.f64 	%fd117, %fd96, %fd116, %fd115;
	mul.f32 	%f195, %f178, %f190;
	mul.f32 	%f196, %f180, %f195;
	mul.f32 	%f197, %f182, %f196;
	cvt.f64.f32 	%fd118, %f197;
	add.f64 	%fd119, %fd117, %fd118;
	cvt.rn.f32.f64 	%f35, %fd119;
	mul.f32 	%f198, %f28, %f28;
	fma.rn.f32 	%f199, %f21, %f21, %f198;
	fma.rn.f32 	%f200, %f35, %f35, %f199;
	sqrt.rn.f32 	%f36, %f200;
	mul.f32 	%f201, %f5, %f21;
	div.rn.f32 	%f202, %f201, %f36;
	fma.rn.f32 	%f203, %f202, 0f3F000000, %f502;
	mul.f32 	%f204, %f5, %f28;
	div.rn.f32 	%f205, %f204, %f36;
	fma.rn.f32 	%f206, %f205, 0f3F000000, %f501;
	mul.f32 	%f207, %f5, %f35;
	div.rn.f32 	%f208, %f207, %f36;
	fma.rn.f32 	%f209, %f208, 0f3F000000, %f500;
	setp.gt.f32 	%p16, %f203, 0f00000000;
	selp.f32 	%f518, %f203, 0f3727C5AC, %p16;
	setp.gt.f32 	%p17, %f206, 0f00000000;
	selp.f32 	%f519, %f206, 0f3727C5AC, %p17;
	setp.gt.f32 	%p18, %f209, 0f00000000;
	selp.f32 	%f520, %f209, 0f3727C5AC, %p18;
	setp.lt.f32 	%p19, %f518, %f12;
	mov.f32 	%f512, %f518;
	@%p19 bra 	$L__BB2_23;
	cvt.rn.f32.s32 	%f210, %r111;
	add.f32 	%f211, %f210, 0fBF800000;
	cvt.f64.f32 	%fd120, %f211;
	add.f64 	%fd121, %fd120, 0dBEE4F8B588E368F1;
	cvt.rn.f32.f64 	%f512, %fd121;
$L__BB2_23:
	setp.lt.f32 	%p20, %f519, %f15;
	mov.f32 	%f513, %f519;
	@%p20 bra 	$L__BB2_25;
	cvt.rn.f32.s32 	%f212, %r3;
	add.f32 	%f213, %f212, 0fBF800000;
	cvt.f64.f32 	%fd122, %f213;
	add.f64 	%fd123, %fd122, 0dBEE4F8B588E368F1;
	cvt.rn.f32.f64 	%f513, %fd123;
$L__BB2_25:
	setp.lt.f32 	%p21, %f520, %f18;
	mov.f32 	%f514, %f520;
	@%p21 bra 	$L__BB2_27;
	cvt.rn.f32.s32 	%f214, %r4;
	add.f32 	%f215, %f214, 0fBF800000;
	cvt.f64.f32 	%fd124, %f215;
	add.f64 	%fd125, %fd124, 0dBEE4F8B588E368F1;
	cvt.rn.f32.f64 	%f514, %fd125;
$L__BB2_27:
	setp.lt.f32 	%p22, %f518, %f12;
	cvt.rmi.f32.f32 	%f216, %f512;
	sub.f32 	%f217, %f512, %f216;
	cvt.rmi.f32.f32 	%f218, %f513;
	sub.f32 	%f219, %f513, %f218;
	cvt.rmi.f32.f32 	%f220, %f514;
	sub.f32 	%f221, %f514, %f220;
	cvt.rmi.s32.f32 	%r43, %f512;
	cvt.rmi.s32.f32 	%r44, %f513;
	cvt.rmi.s32.f32 	%r45, %f514;
	mad.lo.s32 	%r46, %r45, %r3, %r44;
	mad.lo.s32 	%r47, %r46, %r111, %r43;
	mul.wide.s32 	%rd70, %r47, 4;
	add.s64 	%rd71, %rd3, %rd70;
	ld.global.f32 	%f222, [%rd71];
	add.s32 	%r48, %r46, %r3;
	mad.lo.s32 	%r49, %r48, %r111, %r43;
	mul.wide.s32 	%rd72, %r49, 4;
	add.s64 	%rd73, %rd3, %rd72;
	ld.global.f32 	%f223, [%rd73];
	add.s64 	%rd74, %rd71, %rd14;
	ld.global.f32 	%f224, [%rd74];
	add.s64 	%rd75, %rd73, %rd14;
	ld.global.f32 	%f225, [%rd75];
	ld.global.f32 	%f226, [%rd71+4];
	ld.global.f32 	%f227, [%rd73+4];
	ld.global.f32 	%f228, [%rd74+4];
	ld.global.f32 	%f229, [%rd75+4];
	cvt.f64.f32 	%fd126, %f222;
	cvt.f64.f32 	%fd127, %f217;
	mov.f64 	%fd128, 0d3FF0000000000000;
	sub.f64 	%fd129, %fd128, %fd127;
	mul.f64 	%fd130, %fd129, %fd126;
	cvt.f64.f32 	%fd131, %f219;
	sub.f64 	%fd132, %fd128, %fd131;
	mul.f64 	%fd133, %fd132, %fd130;
	cvt.f64.f32 	%fd134, %f221;
	sub.f64 	%fd135, %fd128, %fd134;
	cvt.f64.f32 	%fd136, %f223;
	mul.f64 	%fd137, %fd129, %fd136;
	mul.f64 	%fd138, %fd132, %fd137;
	mul.f64 	%fd139, %fd138, %fd134;
	fma.rn.f64 	%fd140, %fd135, %fd133, %fd139;
	cvt.f64.f32 	%fd141, %f224;
	mul.f64 	%fd142, %fd129, %fd141;
	mul.f64 	%fd143, %fd142, %fd131;
	fma.rn.f64 	%fd144, %fd135, %fd143, %fd140;
	cvt.f64.f32 	%fd145, %f225;
	mul.f64 	%fd146, %fd129, %fd145;
	mul.f64 	%fd147, %fd146, %fd131;
	fma.rn.f64 	%fd148, %fd147, %fd134, %fd144;
	mul.f32 	%f230, %f217, %f226;
	cvt.f64.f32 	%fd149, %f230;
	mul.f64 	%fd150, %fd132, %fd149;
	fma.rn.f64 	%fd151, %fd135, %fd150, %fd148;
	mul.f32 	%f231, %f217, %f227;
	cvt.f64.f32 	%fd152, %f231;
	mul.f64 	%fd153, %fd132, %fd152;
	fma.rn.f64 	%fd154, %fd153, %fd134, %fd151;
	mul.f32 	%f232, %f217, %f228;
	mul.f32 	%f233, %f219, %f232;
	cvt.f64.f32 	%fd155, %f233;
	fma.rn.f64 	%fd156, %fd135, %fd155, %fd154;
	mul.f32 	%f234, %f217, %f229;
	mul.f32 	%f235, %f219, %f234;
	mul.f32 	%f236, %f221, %f235;
	cvt.f64.f32 	%fd157, %f236;
	add.f64 	%fd158, %fd156, %fd157;
	cvt.rn.f32.f64 	%f46, %fd158;
	mov.f32 	%f515, %f518;
	@%p22 bra 	$L__BB2_29;
	cvt.rn.f32.s32 	%f237, %r111;
	add.f32 	%f238, %f237, 0fBF800000;
	cvt.f64.f32 	%fd159, %f238;
	add.f64 	%fd160, %fd159, 0dBEE4F8B588E368F1;
	cvt.rn.f32.f64 	%f515, %fd160;
$L__BB2_29:
	setp.lt.f32 	%p23, %f519, %f15;
	mov.f32 	%f516, %f519;
	@%p23 bra 	$L__BB2_31;
	cvt.rn.f32.s32 	%f239, %r3;
	add.f32 	%f240, %f239, 0fBF800000;
	cvt.f64.f32 	%fd161, %f240;
	add.f64 	%fd162, %fd161, 0dBEE4F8B588E368F1;
	cvt.rn.f32.f64 	%f516, %fd162;
$L__BB2_31:
	setp.lt.f32 	%p24, %f520, %f18;
	mov.f32 	%f517, %f520;
	@%p24 bra 	$L__BB2_33;
	cvt.rn.f32.s32 	%f241, %r4;
	add.f32 	%f242, %f241, 0fBF800000;
	cvt.f64.f32 	%fd163, %f242;
	add.f64 	%fd164, %fd163, 0dBEE4F8B588E368F1;
	cvt.rn.f32.f64 	%f517, %fd164;
$L__BB2_33:
	setp.lt.f32 	%p25, %f518, %f12;
	cvt.rmi.f32.f32 	%f243, %f515;
	sub.f32 	%f244, %f515, %f243;
	cvt.rmi.f32.f32 	%f245, %f516;
	sub.f32 	%f246, %f516, %f245;
	cvt.rmi.f32.f32 	%f247, %f517;
	sub.f32 	%f248, %f517, %f247;
	cvt.rmi.s32.f32 	%r50, %f515;
	cvt.rmi.s32.f32 	%r51, %f516;
	cvt.rmi.s32.f32 	%r52, %f517;
	mad.lo.s32 	%r53, %r52, %r3, %r51;
	mad.lo.s32 	%r54, %r53, %r111, %r50;
	mul.wide.s32 	%rd76, %r54, 4;
	add.s64 	%rd77, %rd2, %rd76;
	ld.global.f32 	%f249, [%rd77];
	add.s32 	%r55, %r53, %r3;
	mad.lo.s32 	%r56, %r55, %r111, %r50;
	mul.wide.s32 	%rd78, %r56, 4;
	add.s64 	%rd79, %rd2, %rd78;
	ld.global.f32 	%f250, [%rd79];
	add.s64 	%rd80, %rd77, %rd14;
	ld.global.f32 	%f251, [%rd80];
	add.s64 	%rd81, %rd79, %rd14;
	ld.global.f32 	%f252, [%rd81];
	ld.global.f32 	%f253, [%rd77+4];
	ld.global.f32 	%f254, [%rd79+4];
	ld.global.f32 	%f255, [%rd80+4];
	ld.global.f32 	%f256, [%rd81+4];
	cvt.f64.f32 	%fd165, %f249;
	cvt.f64.f32 	%fd166, %f244;
	mov.f64 	%fd167, 0d3FF0000000000000;
	sub.f64 	%fd168, %fd167, %fd166;
	mul.f64 	%fd169, %fd168, %fd165;
	cvt.f64.f32 	%fd170, %f246;
	sub.f64 	%fd171, %fd167, %fd170;
	mul.f64 	%fd172, %fd171, %fd169;
	cvt.f64.f32 	%fd173, %f248;
	sub.f64 	%fd174, %fd167, %fd173;
	cvt.f64.f32 	%fd175, %f250;
	mul.f64 	%fd176, %fd168, %fd175;
	mul.f64 	%fd177, %fd171, %fd176;
	mul.f64 	%fd178, %fd177, %fd173;
	fma.rn.f64 	%fd179, %fd174, %fd172, %fd178;
	cvt.f64.f32 	%fd180, %f251;
	mul.f64 	%fd181, %fd168, %fd180;
	mul.f64 	%fd182, %fd181, %fd170;
	fma.rn.f64 	%fd183, %fd174, %fd182, %fd179;
	cvt.f64.f32 	%fd184, %f252;
	mul.f64 	%fd185, %fd168, %fd184;
	mul.f64 	%fd186, %fd185, %fd170;
	fma.rn.f64 	%fd187, %fd186, %fd173, %fd183;
	mul.f32 	%f257, %f244, %f253;
	cvt.f64.f32 	%fd188, %f257;
	mul.f64 	%fd189, %fd171, %fd188;
	fma.rn.f64 	%fd190, %fd174, %fd189, %fd187;
	mul.f32 	%f258, %f244, %f254;
	cvt.f64.f32 	%fd191, %f258;
	mul.f64 	%fd192, %fd171, %fd191;
	fma.rn.f64 	%fd193, %fd192, %fd173, %fd190;
	mul.f32 	%f259, %f244, %f255;
	mul.f32 	%f260, %f246, %f259;
	cvt.f64.f32 	%fd194, %f260;
	fma.rn.f64 	%fd195, %fd174, %fd194, %fd193;
	mul.f32 	%f261, %f244, %f256;
	mul.f32 	%f262, %f246, %f261;
	mul.f32 	%f263, %f248, %f262;
	cvt.f64.f32 	%fd196, %f263;
	add.f64 	%fd197, %fd195, %fd196;
	cvt.rn.f32.f64 	%f53, %fd197;
	@%p25 bra 	$L__BB2_35;
	cvt.rn.f32.s32 	%f264, %r111;
	add.f32 	%f265, %f264, 0fBF800000;
	cvt.f64.f32 	%fd198, %f265;
	add.f64 	%fd199, %fd198, 0dBEE4F8B588E368F1;
	cvt.rn.f32.f64 	%f518, %fd199;
$L__BB2_35:
	setp.lt.f32 	%p26, %f519, %f15;
	@%p26 bra 	$L__BB2_37;
	cvt.rn.f32.s32 	%f266, %r3;
	add.f32 	%f267, %f266, 0fBF800000;
	cvt.f64.f32 	%fd200, %f267;
	add.f64 	%fd201, %fd200, 0dBEE4F8B588E368F1;
	cvt.rn.f32.f64 	%f519, %fd201;
$L__BB2_37:
	setp.lt.f32 	%p27, %f520, %f18;
	@%p27 bra 	$L__BB2_39;
	cvt.rn.f32.s32 	%f268, %r4;
	add.f32 	%f269, %f268, 0fBF800000;
	cvt.f64.f32 	%fd202, %f269;
	add.f64 	%fd203, %fd202, 0dBEE4F8B588E368F1;
	cvt.rn.f32.f64 	%f520, %fd203;
$L__BB2_39:
	cvt.rmi.f32.f32 	%f270, %f518;
	sub.f32 	%f271, %f518, %f270;
	cvt.rmi.f32.f32 	%f272, %f519;
	sub.f32 	%f273, %f519, %f272;
	cvt.rmi.f32.f32 	%f274, %f520;
	sub.f32 	%f275, %f520, %f274;
	cvt.rmi.s32.f32 	%r57, %f518;
	cvt.rmi.s32.f32 	%r58, %f519;
	cvt.rmi.s32.f32 	%r59, %f520;
	mad.lo.s32 	%r60, %r59, %r3, %r58;
	mad.lo.s32 	%r61, %r60, %r111, %r57;
	mul.wide.s32 	%rd82, %r61, 4;
	add.s64 	%rd83, %rd1, %rd82;
	ld.global.f32 	%f276, [%rd83];
	add.s32 	%r62, %r60, %r3;
	mad.lo.s32 	%r63, %r62, %r111, %r57;
	mul.wide.s32 	%rd84, %r63, 4;
	add.s64 	%rd85, %rd1, %rd84;
	ld.global.f32 	%f277, [%rd85];
	add.s64 	%rd86, %rd83, %rd14;
	ld.global.f32 	%f278, [%rd86];
	add.s64 	%rd87, %rd85, %rd14;
	ld.global.f32 	%f279, [%rd87];
	ld.global.f32 	%f280, [%rd83+4];
	ld.global.f32 	%f281, [%rd85+4];
	ld.global.f32 	%f282, [%rd86+4];
	ld.global.f32 	%f283, [%rd87+4];
	cvt.f64.f32 	%fd204, %f276;
	cvt.f64.f32 	%fd205, %f271;
	mov.f64 	%fd206, 0d3FF0000000000000;
	sub.f64 	%fd207, %fd206, %fd205;
	mul.f64 	%fd208, %fd207, %fd204;
	cvt.f64.f32 	%fd209, %f273;
	sub.f64 	%fd210, %fd206, %fd209;
	mul.f64 	%fd211, %fd210, %fd208;
	cvt.f64.f32 	%fd212, %f275;
	sub.f64 	%fd213, %fd206, %fd212;
	cvt.f64.f32 	%fd214, %f277;
	mul.f64 	%fd215, %fd207, %fd214;
	mul.f64 	%fd216, %fd210, %fd215;
	mul.f64 	%fd217, %fd216, %fd212;
	fma.rn.f64 	%fd218, %fd213, %fd211, %fd217;
	cvt.f64.f32 	%fd219, %f278;
	mul.f64 	%fd220, %fd207, %fd219;
	mul.f64 	%fd221, %fd220, %fd209;
	fma.rn.f64 	%fd222, %fd213, %fd221, %fd218;
	cvt.f64.f32 	%fd223, %f279;
	mul.f64 	%fd224, %fd207, %fd223;
	mul.f64 	%fd225, %fd224, %fd209;
	fma.rn.f64 	%fd226, %fd225, %fd212, %fd222;
	mul.f32 	%f284, %f271, %f280;
	cvt.f64.f32 	%fd227, %f284;
	mul.f64 	%fd228, %fd210, %fd227;
	fma.rn.f64 	%fd229, %fd213, %fd228, %fd226;
	mul.f32 	%f285, %f271, %f281;
	cvt.f64.f32 	%fd230, %f285;
	mul.f64 	%fd231, %fd210, %fd230;
	fma.rn.f64 	%fd232, %fd231, %fd212, %fd229;
	mul.f32 	%f286, %f271, %f282;
	mul.f32 	%f287, %f273, %f286;
	cvt.f64.f32 	%fd233, %f287;
	fma.rn.f64 	%fd234, %fd213, %fd233, %fd232;
	mul.f32 	%f288, %f271, %f283;
	mul.f32 	%f289, %f273, %f288;
	mul.f32 	%f290, %f275, %f289;
	cvt.f64.f32 	%fd235, %f290;
	add.f64 	%fd236, %fd234, %fd235;
	cvt.rn.f32.f64 	%f60, %fd236;
	mul.f32 	%f291, %f53, %f53;
	fma.rn.f32 	%f292, %f46, %f46, %f291;
	fma.rn.f32 	%f293, %f60, %f60, %f292;
	sqrt.rn.f32 	%f61, %f293;
	mul.f32 	%f294, %f5, %f46;
	div.rn.f32 	%f295, %f294, %f61;
	fma.rn.f32 	%f296, %f295, 0f3F000000, %f502;
	mul.f32 	%f297, %f5, %f53;
	div.rn.f32 	%f298, %f297, %f61;
	fma.rn.f32 	%f299, %f298, 0f3F000000, %f501;
	mul.f32 	%f300, %f5, %f60;
	div.rn.f32 	%f301, %f300, %f61;
	fma.rn.f32 	%f302, %f301, 0f3F000000, %f500;
	setp.gt.f32 	%p28, %f296, 0f00000000;
	selp.f32 	%f527, %f296, 0f3727C5AC, %p28;
	setp.gt.f32 	%p29, %f299, 0f00000000;
	selp.f32 	%f528, %f299, 0f3727C5AC, %p29;
	setp.gt.f32 	%p30, %f302, 0f00000000;
	selp.f32 	%f529, %f302, 0f3727C5AC, %p30;
	setp.lt.f32 	%p31, %f527, %f12;
	mov.f32 	%f521, %f527;
	@%p31 bra 	$L__BB2_41;
	cvt.rn.f32.s32 	%f303, %r111;
	add.f32 	%f304, %f303, 0fBF800000;
	cvt.f64.f32 	%fd237, %f304;
	add.f64 	%fd238, %fd237, 0dBEE4F8B588E368F1;
	cvt.rn.f32.f64 	%f521, %fd238;
$L__BB2_41:
	setp.lt.f32 	%p32, %f528, %f15;
	mov.f32 	%f522, %f528;
	@%p32 bra 	$L__BB2_43;
	cvt.rn.f32.s32 	%f305, %r3;
	add.f32 	%f306, %f305, 0fBF800000;
	cvt.f64.f32 	%fd239, %f306;
	add.f64 	%fd240, %fd239, 0dBEE4F8B588E368F1;
	cvt.rn.f32.f64 	%f522, %fd240;
$L__BB2_43:
	setp.lt.f32 	%p33, %f529, %f18;
	mov.f32 	%f523, %f529;
	@%p33 bra 	$L__BB2_45;
	cvt.rn.f32.s32 	%f307, %r4;
	add.f32 	%f308, %f307, 0fBF800000;
	cvt.f64.f32 	%fd241, %f308;
	add.f64 	%fd242, %fd241, 0dBEE4F8B588E368F1;
	cvt.rn.f32.f64 	%f523, %fd242;
$L__BB2_45:
	cvt.rmi.f32.f32 	%f309, %f521;
	sub.f32 	%f310, %f521, %f309;
	cvt.rmi.f32.f32 	%f311, %f522;
	sub.f32 	%f312, %f522, %f311;
	cvt.rmi.f32.f32 	%f313, %f523;
	sub.f32 	%f314, %f523, %f313;
	cvt.rmi.s32.f32 	%r64, %f521;
	cvt.rmi.s32.f32 	%r65, %f522;
	cvt.rmi.s32.f32 	%r66, %f523;
	mad.lo.s32 	%r67, %r66, %r3, %r65;
	mad.lo.s32 	%r68, %r67, %r111, %r64;
	mul.wide.s32 	%rd88, %r68, 4;
	add.s64 	%rd89, %rd3, %rd88;
	ld.global.f32 	%f315, [%rd89];
	add.s32 	%r69, %r67, %r3;
	mad.lo.s32 	%r70, %r69, %r111, %r64;
	mul.wide.s32 	%rd90, %r70, 4;
	add.s64 	%rd91, %rd3, %rd90;
	ld.global.f32 	%f316, [%rd91];
	add.s64 	%rd92, %rd89, %rd14;
	ld.global.f32 	%f317, [%rd92];
	add.s64 	%rd93, %rd91, %rd14;
	ld.global.f32 	%f318, [%rd93];
	ld.global.f32 	%f319, [%rd89+4];
	ld.global.f32 	%f320, [%rd91+4];
	ld.global.f32 	%f321, [%rd92+4];
	ld.global.f32 	%f322, [%rd93+4];
	cvt.f64.f32 	%fd243, %f315;
	cvt.f64.f32 	%fd244, %f310;
	mov.f64 	%fd245, 0d3FF0000000000000;
	sub.f64 	%fd246, %fd245, %fd244;
	mul.f64 	%fd247, %fd246, %fd243;
	cvt.f64.f32 	%fd248, %f312;
	sub.f64 	%fd249, %fd245, %fd248;
	mul.f64 	%fd250, %fd249, %fd247;
	cvt.f64.f32 	%fd251, %f314;
	sub.f64 	%fd252, %fd245, %fd251;
	cvt.f64.f32 	%fd253, %f316;
	mul.f64 	%fd254, %fd246, %fd253;
	mul.f64 	%fd255, %fd249, %fd254;
	mul.f64 	%fd256, %fd255, %fd251;
	fma.rn.f64 	%fd257, %fd252, %fd250, %fd256;
	cvt.f64.f32 	%fd258, %f317;
	mul.f64 	%fd259, %fd246, %fd258;
	mul.f64 	%fd260, %fd259, %fd248;
	fma.rn.f64 	%fd261, %fd252, %fd260, %fd257;
	cvt.f64.f32 	%fd262, %f318;
	mul.f64 	%fd263, %fd246, %fd262;
	mul.f64 	%fd264, %fd263, %fd248;
	fma.rn.f64 	%fd265, %fd264, %fd251, %fd261;
	mul.f32 	%f323, %f310, %f319;
	cvt.f64.f32 	%fd266, %f323;
	mul.f64 	%fd267, %fd249, %fd266;
	fma.rn.f64 	%fd268, %fd252, %fd267, %fd265;
	mul.f32 	%f324, %f310, %f320;
	cvt.f64.f32 	%fd269, %f324;
	mul.f64 	%fd270, %fd249, %fd269;
	fma.rn.f64 	%fd271, %fd270, %fd251, %fd268;
	mul.f32 	%f325, %f310, %f321;
	mul.f32 	%f326, %f312, %f325;
	cvt.f64.f32 	%fd272, %f326;
	fma.rn.f64 	%fd273, %fd252, %fd272, %fd271;
	mul.f32 	%f327, %f310, %f322;
	mul.f32 	%f328, %f312, %f327;
	mul.f32 	%f329, %f314, %f328;
	cvt.f64.f32 	%fd274, %f329;
	add.f64 	%fd275, %fd273, %fd274;
	cvt.rn.f32.f64 	%f71, %fd275;
	mov.f32 	%f524, %f527;
	@%p31 bra 	$L__BB2_47;
	cvt.rn.f32.s32 	%f330, %r111;
	add.f32 	%f331, %f330, 0fBF800000;
	cvt.f64.f32 	%fd276, %f331;
	add.f64 	%fd277, %fd276, 0dBEE4F8B588E368F1;
	cvt.rn.f32.f64 	%f524, %fd277;
$L__BB2_47:
	mov.f32 	%f525, %f528;
	@%p32 bra 	$L__BB2_49;
	cvt.rn.f32.s32 	%f332, %r3;
	add.f32 	%f333, %f332, 0fBF800000;
	cvt.f64.f32 	%fd278, %f333;
	add.f64 	%fd279, %fd278, 0dBEE4F8B588E368F1;
	cvt.rn.f32.f64 	%f525, %fd279;
$L__BB2_49:
	mov.f32 	%f526, %f529;
	@%p33 bra 	$L__BB2_51;
	cvt.rn.f32.s32 	%f334, %r4;
	add.f32 	%f335, %f334, 0fBF800000;
	cvt.f64.f32 	%fd280, %f335;
	add.f64 	%fd281, %fd280, 0dBEE4F8B588E368F1;
	cvt.rn.f32.f64 	%f526, %fd281;
$L__BB2_51:
	cvt.rmi.f32.f32 	%f336, %f524;
	sub.f32 	%f337, %f524, %f336;
	cvt.rmi.f32.f32 	%f338, %f525;
	sub.f32 	%f339, %f525, %f338;
	cvt.rmi.f32.f32 	%f340, %f526;
	sub.f32 	%f341, %f526, %f340;
	cvt.rmi.s32.f32 	%r71, %f524;
	cvt.rmi.s32.f32 	%r72, %f525;
	cvt.rmi.s32.f32 	%r73, %f526;
	mad.lo.s32 	%r74, %r73, %r3, %r72;
	mad.lo.s32 	%r75, %r74, %r111, %r71;
	mul.wide.s32 	%rd94, %r75, 4;
	add.s64 	%rd95, %rd2, %rd94;
	ld.global.f32 	%f342, [%rd95];
	add.s32 	%r76, %r74, %r3;
	mad.lo.s32 	%r77, %r76, %r111, %r71;
	mul.wide.s32 	%rd96, %r77, 4;
	add.s64 	%rd97, %rd2, %rd96;
	ld.global.f32 	%f343, [%rd97];
	add.s64 	%rd98, %rd95, %rd14;
	ld.global.f32 	%f344, [%rd98];
	add.s64 	%rd99, %rd97, %rd14;
	ld.global.f32 	%f345, [%rd99];
	ld.global.f32 	%f346, [%rd95+4];
	ld.global.f32 	%f347, [%rd97+4];
	ld.global.f32 	%f348, [%rd98+4];
	ld.global.f32 	%f349, [%rd99+4];
	cvt.f64.f32 	%fd282, %f342;
	cvt.f64.f32 	%fd283, %f337;
	mov.f64 	%fd284, 0d3FF0000000000000;
	sub.f64 	%fd285, %fd284, %fd283;
	mul.f64 	%fd286, %fd285, %fd282;
	cvt.f64.f32 	%fd287, %f339;
	sub.f64 	%fd288, %fd284, %fd287;
	mul.f64 	%fd289, %fd288, %fd286;
	cvt.f64.f32 	%fd290, %f341;
	sub.f64 	%fd291, %fd284, %fd290;
	cvt.f64.f32 	%fd292, %f343;
	mul.f64 	%fd293, %fd285, %fd292;
	mul.f64 	%fd294, %fd288, %fd293;
	mul.f64 	%fd295, %fd294, %fd290;
	fma.rn.f64 	%fd296, %fd291, %fd289, %fd295;
	cvt.f64.f32 	%fd297, %f344;
	mul.f64 	%fd298, %fd285, %fd297;
	mul.f64 	%fd299, %fd298, %fd287;
	fma.rn.f64 	%fd300, %fd291, %fd299, %fd296;
	cvt.f64.f32 	%fd301, %f345;
	mul.f64 	%fd302, %fd285, %fd301;
	mul.f64 	%fd303, %fd302, %fd287;
	fma.rn.f64 	%fd304, %fd303, %fd290, %fd300;
	mul.f32 	%f350, %f337, %f346;
	cvt.f64.f32 	%fd305, %f350;
	mul.f64 	%fd306, %fd288, %fd305;
	fma.rn.f64 	%fd307, %fd291, %fd306, %fd304;
	mul.f32 	%f351, %f337, %f347;
	cvt.f64.f32 	%fd308, %f351;
	mul.f64 	%fd309, %fd288, %fd308;
	fma.rn.f64 	%fd310, %fd309, %fd290, %fd307;
	mul.f32 	%f352, %f337, %f348;
	mul.f32 	%f353, %f339, %f352;
	cvt.f64.f32 	%fd311, %f353;
	fma.rn.f64 	%fd312, %fd291, %fd311, %fd310;
	mul.f32 	%f354, %f337, %f349;
	mul.f32 	%f355, %f339, %f354;
	mul.f32 	%f356, %f341, %f355;
	cvt.f64.f32 	%fd313, %f356;
	add.f64 	%fd314, %fd312, %fd313;
	cvt.rn.f32.f64 	%f78, %fd314;
	@%p31 bra 	$L__BB2_53;
	cvt.rn.f32.s32 	%f357, %r111;
	add.f32 	%f358, %f357, 0fBF800000;
	cvt.f64.f32 	%fd315, %f358;
	add.f64 	%fd316, %fd315, 0dBEE4F8B588E368F1;
	cvt.rn.f32.f64 	%f527, %fd316;
$L__BB2_53:
	@%p32 bra 	$L__BB2_55;
	cvt.rn.f32.s32 	%f359, %r3;
	add.f32 	%f360, %f359, 0fBF800000;
	cvt.f64.f32 	%fd317, %f360;
	add.f64 	%fd318, %fd317, 0dBEE4F8B588E368F1;
	cvt.rn.f32.f64 	%f528, %fd318;
$L__BB2_55:
	@%p33 bra 	$L__BB2_57;
	cvt.rn.f32.s32 	%f361, %r4;
	add.f32 	%f362, %f361, 0fBF800000;
	cvt.f64.f32 	%fd319, %f362;
	add.f64 	%fd320, %fd319, 0dBEE4F8B588E368F1;
	cvt.rn.f32.f64 	%f529, %fd320;
$L__BB2_57:
	cvt.rmi.f32.f32 	%f363, %f527;
	sub.f32 	%f364, %f527, %f363;
	cvt.rmi.f32.f32 	%f365, %f528;
	sub.f32 	%f366, %f528, %f365;
	cvt.rmi.f32.f32 	%f367, %f529;
	sub.f32 	%f368, %f529, %f367;
	cvt.rmi.s32.f32 	%r78, %f527;
	cvt.rmi.s32.f32 	%r79, %f528;
	cvt.rmi.s32.f32 	%r80, %f529;
	mad.lo.s32 	%r81, %r80, %r3, %r79;
	mad.lo.s32 	%r82, %r81, %r111, %r78;
	mul.wide.s32 	%rd100, %r82, 4;
	add.s64 	%rd101, %rd1, %rd100;
	ld.global.f32 	%f369, [%rd101];
	add.s32 	%r83, %r81, %r3;
	mad.lo.s32 	%r84, %r83, %r111, %r78;
	mul.wide.s32 	%rd102, %r84, 4;
	add.s64 	%rd103, %rd1, %rd102;
	ld.global.f32 	%f370, [%rd103];
	add.s64 	%rd104, %rd101, %rd14;
	ld.global.f32 	%f371, [%rd104];
	add.s64 	%rd105, %rd103, %rd14;
	ld.global.f32 	%f372, [%rd105];
	ld.global.f32 	%f373, [%rd101+4];
	ld.global.f32 	%f374, [%rd103+4];
	ld.global.f32 	%f375, [%rd104+4];
	ld.global.f32 	%f376, [%rd105+4];
	cvt.f64.f32 	%fd321, %f369;
	cvt.f64.f32 	%fd322, %f364;
	mov.f64 	%fd323, 0d3FF0000000000000;
	sub.f64 	%fd324, %fd323, %fd322;
	mul.f64 	%fd325, %fd324, %fd321;
	cvt.f64.f32 	%fd326, %f366;
	sub.f64 	%fd327, %fd323, %fd326;
	mul.f64 	%fd328, %fd327, %fd325;
	cvt.f64.f32 	%fd329, %f368;
	sub.f64 	%fd330, %fd323, %fd329;
	cvt.f64.f32 	%fd331, %f370;
	mul.f64 	%fd332, %fd324, %fd331;
	mul.f64 	%fd333, %fd327, %fd332;
	mul.f64 	%fd334, %fd333, %fd329;
	fma.rn.f64 	%fd335, %fd330, %fd328, %fd334;
	cvt.f64.f32 	%fd336, %f371;
	mul.f64 	%fd337, %fd324, %fd336;
	mul.f64 	%fd338, %fd337, %fd326;
	fma.rn.f64 	%fd339, %fd330, %fd338, %fd335;
	cvt.f64.f32 	%fd340, %f372;
	mul.f64 	%fd341, %fd324, %fd340;
	mul.f64 	%fd342, %fd341, %fd326;
	fma.rn.f64 	%fd343, %fd342, %fd329, %fd339;
	mul.f32 	%f377, %f364, %f373;
	cvt.f64.f32 	%fd344, %f377;
	mul.f64 	%fd345, %fd327, %fd344;
	fma.rn.f64 	%fd346, %fd330, %fd345, %fd343;
	mul.f32 	%f378, %f364, %f374;
	cvt.f64.f32 	%fd347, %f378;
	mul.f64 	%fd348, %fd327, %fd347;
	fma.rn.f64 	%fd349, %fd348, %fd329, %fd346;
	mul.f32 	%f379, %f364, %f375;
	mul.f32 	%f380, %f366, %f379;
	cvt.f64.f32 	%fd350, %f380;
	fma.rn.f64 	%fd351, %fd330, %fd350, %fd349;
	mul.f32 	%f381, %f364, %f376;
	mul.f32 	%f382, %f366, %f381;
	mul.f32 	%f383, %f368, %f382;
	cvt.f64.f32 	%fd352, %f383;
	add.f64 	%fd353, %fd351, %fd352;
	cvt.rn.f32.f64 	%f85, %fd353;
	mul.f32 	%f384, %f78, %f78;
	fma.rn.f32 	%f385, %f71, %f71, %f384;
	fma.rn.f32 	%f386, %f85, %f85, %f385;
	sqrt.rn.f32 	%f86, %f386;
	mul.f32 	%f387, %f5, %f71;
	div.rn.f32 	%f388, %f387, %f86;
	add.f32 	%f389, %f502, %f388;
	mul.f32 	%f390, %f5, %f78;
	div.rn.f32 	%f391, %f390, %f86;
	add.f32 	%f392, %f391, %f501;
	mul.f32 	%f393, %f5, %f85;
	div.rn.f32 	%f394, %f393, %f86;
	add.f32 	%f395, %f500, %f394;
	setp.gt.f32 	%p40, %f389, 0f00000000;
	selp.f32 	%f536, %f389, 0f3727C5AC, %p40;
	setp.gt.f32 	%p41, %f392, 0f00000000;
	selp.f32 	%f537, %f392, 0f3727C5AC, %p41;
	setp.gt.f32 	%p42, %f395, 0f00000000;
	selp.f32 	%f538, %f395, 0f3727C5AC, %p42;
	setp.lt.f32 	%p43, %f536, %f12;
	mov.f32 	%f530, %f536;
	@%p43 bra 	$L__BB2_59;
	cvt.rn.f32.s32 	%f396, %r111;
	add.f32 	%f397, %f396, 0fBF800000;
	cvt.f64.f32 	%fd354, %f397;
	add.f64 	%fd355, %fd354, 0dBEE4F8B588E368F1;
	cvt.rn.f32.f64 	%f530, %fd355;
$L__BB2_59:
	setp.lt.f32 	%p44, %f537, %f15;
	mov.f32 	%f531, %f537;
	@%p44 bra 	$L__BB2_61;
	cvt.rn.f32.s32 	%f398, %r3;
	add.f32 	%f399, %f398, 0fBF800000;
	cvt.f64.f32 	%fd356, %f399;
	add.f64 	%fd357, %fd356, 0dBEE4F8B588E368F1;
	cvt.rn.f32.f64 	%f531, %fd357;
$L__BB2_61:
	setp.lt.f32 	%p45, %f538, %f18;
	mov.f32 	%f532, %f538;
	@%p45 bra 	$L__BB2_63;
	cvt.rn.f32.s32 	%f400, %r4;
	add.f32 	%f401, %f400, 0fBF800000;
	cvt.f64.f32 	%fd358, %f401;
	add.f64 	%fd359, %fd358, 0dBEE4F8B588E368F1;
	cvt.rn.f32.f64 	%f532, %fd359;
$L__BB2_63:
	cvt.rmi.f32.f32 	%f402, %f530;
	sub.f32 	%f403, %f530, %f402;
	cvt.rmi.f32.f32 	%f404, %f531;
	sub.f32 	%f405, %f531, %f404;
	cvt.rmi.f32.f32 	%f406, %f532;
	sub.f32 	%f407, %f532, %f406;
	cvt.rmi.s32.f32 	%r85, %f530;
	cvt.rmi.s32.f32 	%r86, %f531;
	cvt.rmi.s32.f32 	%r87, %f532;
	mad.lo.s32 	%r88, %r87, %r3, %r86;
	mad.lo.s32 	%r89, %r88, %r111, %r85;
	mul.wide.s32 	%rd106, %r89, 4;
	add.s64 	%rd107, %rd3, %rd106;
	ld.global.f32 	%f408, [%rd107];
	add.s32 	%r90, %r88, %r3;
	mad.lo.s32 	%r91, %r90, %r111, %r85;
	mul.wide.s32 	%rd108, %r91, 4;
	add.s64 	%rd109, %rd3, %rd108;
	ld.global.f32 	%f409, [%rd109];
	add.s64 	%rd110, %rd107, %rd14;
	ld.global.f32 	%f410, [%rd110];
	add.s64 	%rd111, %rd109, %rd14;
	ld.global.f32 	%f411, [%rd111];
	ld.global.f32 	%f412, [%rd107+4];
	ld.global.f32 	%f413, [%rd109+4];
	ld.global.f32 	%f414, [%rd110+4];
	ld.global.f32 	%f415, [%rd111+4];
	cvt.f64.f32 	%fd360, %f408;
	cvt.f64.f32 	%fd361, %f403;
	mov.f64 	%fd362, 0d3FF0000000000000;
	sub.f64 	%fd363, %fd362, %fd361;
	mul.f64 	%fd364, %fd363, %fd360;
	cvt.f64.f32 	%fd365, %f405;
	sub.f64 	%fd366, %fd362, %fd365;
	mul.f64 	%fd367, %fd366, %fd364;
	cvt.f64.f32 	%fd368, %f407;
	sub.f64 	%fd369, %fd362, %fd368;
	cvt.f64.f32 	%fd370, %f409;
	mul.f64 	%fd371, %fd363, %fd370;
	mul.f64 	%fd372, %fd366, %fd371;
	mul.f64 	%fd373, %fd372, %fd368;
	fma.rn.f64 	%fd374, %fd369, %fd367, %fd373;
	cvt.f64.f32 	%fd375, %f410;
	mul.f64 	%fd376, %fd363, %fd375;
	mul.f64 	%fd377, %fd376, %fd365;
	fma.rn.f64 	%fd378, %fd369, %fd377, %fd374;
	cvt.f64.f32 	%fd379, %f411;
	mul.f64 	%fd380, %fd363, %fd379;
	mul.f64 	%fd381, %fd380, %fd365;
	fma.rn.f64 	%fd382, %fd381, %fd368, %fd378;
	mul.f32 	%f416, %f403, %f412;
	cvt.f64.f32 	%fd383, %f416;
	mul.f64 	%fd384, %fd366, %fd383;
	fma.rn.f64 	%fd385, %fd369, %fd384, %fd382;
	mul.f32 	%f417, %f403, %f413;
	cvt.f64.f32 	%fd386, %f417;
	mul.f64 	%fd387, %fd366, %fd386;
	fma.rn.f64 	%fd388, %fd387, %fd368, %fd385;
	mul.f32 	%f418, %f403, %f414;
	mul.f32 	%f419, %f405, %f418;
	cvt.f64.f32 	%fd389, %f419;
	fma.rn.f64 	%fd390, %fd369, %fd389, %fd388;
	mul.f32 	%f420, %f403, %f415;
	mul.f32 	%f421, %f405, %f420;
	mul.f32 	%f422, %f407, %f421;
	cvt.f64.f32 	%fd391, %f422;
	add.f64 	%fd392, %fd390, %fd391;
	cvt.rn.f32.f64 	%f96, %fd392;
	mov.f32 	%f533, %f536;
	@%p43 bra 	$L__BB2_65;
	cvt.rn.f32.s32 	%f423, %r111;
	add.f32 	%f424, %f423, 0fBF800000;
	cvt.f64.f32 	%fd393, %f424;
	add.f64 	%fd394, %fd393, 0dBEE4F8B588E368F1;
	cvt.rn.f32.f64 	%f533, %fd394;
$L__BB2_65:
	mov.f32 	%f534, %f537;
	@%p44 bra 	$L__BB2_67;
	cvt.rn.f32.s32 	%f425, %r3;
	add.f32 	%f426, %f425, 0fBF800000;
	cvt.f64.f32 	%fd395, %f426;
	add.f64 	%fd396, %fd395, 0dBEE4F8B588E368F1;
	cvt.rn.f32.f64 	%f534, %fd396;
$L__BB2_67:
	mov.f32 	%f535, %f538;
	@%p45 bra 	$L__BB2_69;
	cvt.rn.f32.s32 	%f427, %r4;
	add.f32 	%f428, %f427, 0fBF800000;
	cvt.f64.f32 	%fd397, %f428;
	add.f64 	%fd398, %fd397, 0dBEE4F8B588E368F1;
	cvt.rn.f32.f64 	%f535, %fd398;
$L__BB2_69:
	cvt.rmi.f32.f32 	%f429, %f533;
	sub.f32 	%f430, %f533, %f429;
	cvt.rmi.f32.f32 	%f431, %f534;
	sub.f32 	%f432, %f534, %f431;
	cvt.rmi.f32.f32 	%f433, %f535;
	sub.f32 	%f434, %f535, %f433;
	cvt.rmi.s32.f32 	%r92, %f533;
	cvt.rmi.s32.f32 	%r93, %f534;
	cvt.rmi.s32.f32 	%r94, %f535;
	mad.lo.s32 	%r95, %r94, %r3, %r93;
	mad.lo.s32 	%r96, %r95, %r111, %r92;
	mul.wide.s32 	%rd112, %r96, 4;
	add.s64 	%rd113, %rd2, %rd112;
	ld.global.f32 	%f435, [%rd113];
	add.s32 	%r97, %r95, %r3;
	mad.lo.s32 	%r98, %r97, %r111, %r92;
	mul.wide.s32 	%rd114, %r98, 4;
	add.s64 	%rd115, %rd2, %rd114;
	ld.global.f32 	%f436, [%rd115];
	add.s64 	%rd116, %rd113, %rd14;
	ld.global.f32 	%f437, [%rd116];
	add.s64 	%rd117, %rd115, %rd14;
	ld.global.f32 	%f438, [%rd117];
	ld.global.f32 	%f439, [%rd113+4];
	ld.global.f32 	%f440, [%rd115+4];
	ld.global.f32 	%f441, [%rd116+4];
	ld.global.f32 	%f442, [%rd117+4];
	cvt.f64.f32 	%fd399, %f435;
	cvt.f64.f32 	%fd400, %f430;
	mov.f64 	%fd401, 0d3FF0000000000000;
	sub.f64 	%fd402, %fd401, %fd400;
	mul.f64 	%fd403, %fd402, %fd399;
	cvt.f64.f32 	%fd404, %f432;
	sub.f64 	%fd405, %fd401, %fd404;
	mul.f64 	%fd406, %fd405, %fd403;
	cvt.f64.f32 	%fd407, %f434;
	sub.f64 	%fd408, %fd401, %fd407;
	cvt.f64.f32 	%fd409, %f436;
	mul.f64 	%fd410, %fd402, %fd409;
	mul.f64 	%fd411, %fd405, %fd410;
	mul.f64 	%fd412, %fd411, %fd407;
	fma.rn.f64 	%fd413, %fd408, %fd406, %fd412;
	cvt.f64.f32 	%fd414, %f437;
	mul.f64 	%fd415, %fd402, %fd414;
	mul.f64 	%fd416, %fd415, %fd404;
	fma.rn.f64 	%fd417, %fd408, %fd416, %fd413;
	cvt.f64.f32 	%fd418, %f438;
	mul.f64 	%fd419, %fd402, %fd418;
	mul.f64 	%fd420, %fd419, %fd404;
	fma.rn.f64 	%fd421, %fd420, %fd407, %fd417;
	mul.f32 	%f443, %f430, %f439;
	cvt.f64.f32 	%fd422, %f443;
	mul.f64 	%fd423, %fd405, %fd422;
	fma.rn.f64 	%fd424, %fd408, %fd423, %fd421;
	mul.f32 	%f444, %f430, %f440;
	cvt.f64.f32 	%fd425, %f444;
	mul.f64 	%fd426, %fd405, %fd425;
	fma.rn.f64 	%fd427, %fd426, %fd407, %fd424;
	mul.f32 	%f445, %f430, %f441;
	mul.f32 	%f446, %f432, %f445;
	cvt.f64.f32 	%fd428, %f446;
	fma.rn.f64 	%fd429, %fd408, %fd428, %fd427;
	mul.f32 	%f447, %f430, %f442;
	mul.f32 	%f448, %f432, %f447;
	mul.f32 	%f449, %f434, %f448;
	cvt.f64.f32 	%fd430, %f449;
	add.f64 	%fd431, %fd429, %fd430;
	cvt.rn.f32.f64 	%f103, %fd431;
	@%p43 bra 	$L__BB2_71;
	cvt.rn.f32.s32 	%f450, %r111;
	add.f32 	%f451, %f450, 0fBF800000;
	cvt.f64.f32 	%fd432, %f451;
	add.f64 	%fd433, %fd432, 0dBEE4F8B588E368F1;
	cvt.rn.f32.f64 	%f536, %fd433;
$L__BB2_71:
	@%p44 bra 	$L__BB2_73;
	cvt.rn.f32.s32 	%f452, %r3;
	add.f32 	%f453, %f452, 0fBF800000;
	cvt.f64.f32 	%fd434, %f453;
	add.f64 	%fd435, %fd434, 0dBEE4F8B588E368F1;
	cvt.rn.f32.f64 	%f537, %fd435;
$L__BB2_73:
	@%p45 bra 	$L__BB2_75;
	cvt.rn.f32.s32 	%f454, %r4;
	add.f32 	%f455, %f454, 0fBF800000;
	cvt.f64.f32 	%fd436, %f455;
	add.f64 	%fd437, %fd436, 0dBEE4F8B588E368F1;
	cvt.rn.f32.f64 	%f538, %fd437;
$L__BB2_75:
	cvt.rmi.f32.f32 	%f456, %f536;
	sub.f32 	%f457, %f536, %f456;
	cvt.rmi.f32.f32 	%f458, %f537;
	sub.f32 	%f459, %f537, %f458;
	cvt.rmi.f32.f32 	%f460, %f538;
	sub.f32 	%f461, %f538, %f460;
	cvt.rmi.s32.f32 	%r99, %f536;
	cvt.rmi.s32.f32 	%r100, %f537;
	cvt.rmi.s32.f32 	%r101, %f538;
	mad.lo.s32 	%r102, %r101, %r3, %r100;
	mad.lo.s32 	%r103, %r102, %r111, %r99;
	mul.wide.s32 	%rd118, %r103, 4;
	add.s64 	%rd119, %rd1, %rd118;
	ld.global.f32 	%f462, [%rd119];
	add.s32 	%r104, %r102, %r3;
	mad.lo.s32 	%r105, %r104, %r111, %r99;
	mul.wide.s32 	%rd120, %r105, 4;
	add.s64 	%rd121, %rd1, %rd120;
	ld.global.f32 	%f463, [%rd121];
	add.s64 	%rd122, %rd119, %rd14;
	ld.global.f32 	%f464, [%rd122];
	add.s64 	%rd123, %rd121, %rd14;
	ld.global.f32 	%f465, [%rd123];
	ld.global.f32 	%f466, [%rd119+4];
	ld.global.f32 	%f467, [%rd121+4];
	ld.global.f32 	%f468, [%rd122+4];
	ld.global.f32 	%f469, [%rd123+4];
	cvt.f64.f32 	%fd438, %f462;
	cvt.f64.f32 	%fd439, %f457;
	mov.f64 	%fd440, 0d3FF0000000000000;
	sub.f64 	%fd441, %fd440, %fd439;
	mul.f64 	%fd442, %fd441, %fd438;
	cvt.f64.f32 	%fd443, %f459;
	sub.f64 	%fd444, %fd440, %fd443;
	mul.f64 	%fd445, %fd444, %fd442;
	cvt.f64.f32 	%fd446, %f461;
	sub.f64 	%fd447, %fd440, %fd446;
	cvt.f64.f32 	%fd448, %f463;
	mul.f64 	%fd449, %fd441, %fd448;
	mul.f64 	%fd450, %fd444, %fd449;
	mul.f64 	%fd451, %fd450, %fd446;
	fma.rn.f64 	%fd452, %fd447, %fd445, %fd451;
	cvt.f64.f32 	%fd453, %f464;
	mul.f64 	%fd454, %fd441, %fd453;
	mul.f64 	%fd455, %fd454, %fd443;
	fma.rn.f64 	%fd456, %fd447, %fd455, %fd452;
	cvt.f64.f32 	%fd457, %f465;
	mul.f64 	%fd458, %fd441, %fd457;
	mul.f64 	%fd459, %fd458, %fd443;
	fma.rn.f64 	%fd460, %fd459, %fd446, %fd456;
	mul.f32 	%f470, %f457, %f466;
	cvt.f64.f32 	%fd461, %f470;
	mul.f64 	%fd462, %fd444, %fd461;
	fma.rn.f64 	%fd463, %fd447, %fd462, %fd460;
	mul.f32 	%f471, %f457, %f467;
	cvt.f64.f32 	%fd464, %f471;
	mul.f64 	%fd465, %fd444, %fd464;
	fma.rn.f64 	%fd466, %fd465, %fd446, %fd463;
	mul.f32 	%f472, %f457, %f468;
	mul.f32 	%f473, %f459, %f472;
	cvt.f64.f32 	%fd467, %f473;
	fma.rn.f64 	%fd468, %fd447, %fd467, %fd466;
	mul.f32 	%f474, %f457, %f469;
	mul.f32 	%f475, %f459, %f474;
	mul.f32 	%f476, %f461, %f475;
	cvt.f64.f32 	%fd469, %f476;
	add.f64 	%fd470, %fd468, %fd469;
	cvt.rn.f32.f64 	%f477, %fd470;
	mul.f32 	%f478, %f103, %f103;
	fma.rn.f32 	%f479, %f96, %f96, %f478;
	fma.rn.f32 	%f480, %f477, %f477, %f479;
	sqrt.rn.f32 	%f481, %f480;
	cvt.f64.f32 	%fd471, %f502;
	div.rn.f32 	%f482, %f21, %f36;
	cvt.f64.f32 	%fd472, %f482;
	cvt.f64.f32 	%fd473, %f46;
	add.f64 	%fd474, %fd473, %fd473;
	cvt.f64.f32 	%fd475, %f61;
	div.rn.f64 	%fd476, %fd474, %fd475;
	add.f64 	%fd477, %fd476, %fd472;
	cvt.f64.f32 	%fd478, %f71;
	add.f64 	%fd479, %fd478, %fd478;
	cvt.f64.f32 	%fd480, %f86;
	div.rn.f64 	%fd481, %fd479, %fd480;
	add.f64 	%fd482, %fd477, %fd481;
	div.rn.f32 	%f483, %f96, %f481;
	cvt.f64.f32 	%fd483, %f483;
	add.f64 	%fd484, %fd482, %fd483;
	fma.rn.f64 	%fd485, %fd1, %fd484, %fd471;
	cvt.rn.f32.f64 	%f110, %fd485;
	st.f32 	[%rd50], %f110;
	ld.f32 	%f484, [%rd49+4];
	cvt.f64.f32 	%fd486, %f484;
	div.rn.f32 	%f485, %f28, %f36;
	cvt.f64.f32 	%fd487, %f485;
	cvt.f64.f32 	%fd488, %f53;
	add.f64 	%fd489, %fd488, %fd488;
	div.rn.f64 	%fd490, %fd489, %fd475;
	add.f64 	%fd491, %fd490, %fd487;
	cvt.f64.f32 	%fd492, %f78;
	add.f64 	%fd493, %fd492, %fd492;
	div.rn.f64 	%fd494, %fd493, %fd480;
	add.f64 	%fd495, %fd491, %fd494;
	div.rn.f32 	%f486, %f103, %f481;
	cvt.f64.f32 	%fd496, %f486;
	add.f64 	%fd497, %fd495, %fd496;
	fma.rn.f64 	%fd498, %fd1, %fd497, %fd486;
	cvt.rn.f32.f64 	%f487, %fd498;
	st.f32 	[%rd50+4], %f487;
	ld.f32 	%f488, [%rd49+8];
	cvt.f64.f32 	%fd499, %f488;
	div.rn.f32 	%f489, %f35, %f36;
	cvt.f64.f32 	%fd500, %f489;
	cvt.f64.f32 	%fd501, %f60;
	add.f64 	%fd502, %fd501, %fd501;
	div.rn.f64 	%fd503, %fd502, %fd475;
	add.f64 	%fd504, %fd503, %fd500;
	cvt.f64.f32 	%fd505, %f85;
	add.f64 	%fd506, %fd505, %fd505;
	div.rn.f64 	%fd507, %fd506, %fd480;
	add.f64 	%fd508, %fd504, %fd507;
	div.rn.f32 	%f490, %f477, %f481;
	cvt.f64.f32 	%fd509, %f490;
	add.f64 	%fd510, %fd508, %fd509;
	fma.rn.f64 	%fd511, %fd1, %fd510, %fd499;
	cvt.rn.f32.f64 	%f491, %fd511;
	st.f32 	[%rd50+8], %f491;
	setp.ge.f32 	%p52, %f110, 0f00000000;
	setp.gt.f32 	%p53, %f487, 0f00000000;
	setp.ge.f32 	%p54, %f491, 0f00000000;
	and.pred  	%p55, %p52, %p54;
	and.pred  	%p56, %p55, %p53;
	cvt.f64.f32 	%fd512, %f110;
	ld.global.u32 	%r106, [%rd4];
	cvt.rn.f64.s32 	%fd513, %r106;
	add.f64 	%fd514, %fd513, 0dBFF0000000000000;
	setp.ge.f64 	%p57, %fd514, %fd512;
	and.pred  	%p58, %p56, %p57;
	cvt.f64.f32 	%fd515, %f487;
	ld.global.u32 	%r107, [%rd4+4];
	cvt.rn.f64.s32 	%fd516, %r107;
	add.f64 	%fd517, %fd516, 0dBFF0000000000000;
	setp.ge.f64 	%p59, %fd517, %fd515;
	and.pred  	%p60, %p58, %p59;
	cvt.f64.f32 	%fd518, %f491;
	ld.global.u32 	%r108, [%rd4+8];
	cvt.rn.f64.s32 	%fd519, %r108;
	add.f64 	%fd520, %fd519, 0dBFF0000000000000;
	setp.ge.f64 	%p61, %fd520, %fd518;
	and.pred  	%p1, %p60, %p61;
	@%p1 bra 	$L__BB2_77;
	st.f32 	[%rd35], %f110;
	ld.f32 	%f492, [%rd50+4];
	st.f32 	[%rd35+4], %f492;
	ld.f32 	%f493, [%rd50+8];
	st.f32 	[%rd35+8], %f493;
$L__BB2_77:
	ld.f32 	%f494, [%rd49];
	st.f32 	[%rd48], %f494;
	ld.f32 	%f495, [%rd49+4];
	st.f32 	[%rd48+4], %f495;
	ld.f32 	%f496, [%rd49+8];
	st.f32 	[%rd48+8], %f496;
	ld.f32 	%f502, [%rd50];
	st.f32 	[%rd49], %f502;
	ld.f32 	%f501, [%rd50+4];
	st.f32 	[%rd49+4], %f501;
	ld.f32 	%f500, [%rd50+8];
	st.f32 	[%rd49+8], %f500;
	add.s64 	%rd143, %rd143, 1;
	ld.global.u32 	%r111, [%rd4];
	mul.lo.s32 	%r109, %r111, 20;
	cvt.s64.s32 	%rd124, %r109;
	setp.lt.u64 	%p62, %rd143, %rd124;
	and.pred  	%p63, %p1, %p62;
	@%p63 bra 	$L__BB2_3;
	selp.b32 	%r112, 0, 42, %p1;
$L__BB2_79:
	ld.param.u64 	%rd141, [_Z13TraceAllBlinePfS_S_PiS_S_S_S_S_S_S_S0_PyS1__param_13];
	ld.param.u64 	%rd140, [_Z13TraceAllBlinePfS_S_PiS_S_S_S_S_S_S_S0_PyS1__param_9];
	ld.param.u64 	%rd139, [_Z13TraceAllBlinePfS_S_PiS_S_S_S_S_S_S_S0_PyS1__param_8];
	ld.param.u64 	%rd138, [_Z13TraceAllBlinePfS_S_PiS_S_S_S_S_S_S_S0_PyS1__param_7];
	st.u64 	[%rd37], %rd143;
	st.u32 	[%rd36], %r112;
	{ // callseq 8, 0
	.param .b64 param0;
	st.param.b64 	[param0], %rd48;
	call.uni 
	free, 
	(
	param0
	);
	} // callseq 8
	{ // callseq 9, 0
	.param .b64 param0;
	st.param.b64 	[param0], %rd49;
	call.uni 
	free, 
	(
	param0
	);
	} // callseq 9
	{ // callseq 10, 0
	.param .b64 param0;
	st.param.b64 	[param0], %rd50;
	call.uni 
	free, 
	(
	param0
	);
	} // callseq 10
	ld.f32 	%f497, [%rd35];
	cvta.to.global.u64 	%rd125, %rd138;
	shl.b64 	%rd126, %rd5, 2;
	add.s64 	%rd127, %rd125, %rd126;
	st.global.f32 	[%rd127], %f497;
	ld.f32 	%f498, [%rd35+4];
	cvta.to.global.u64 	%rd128, %rd139;
	add.s64 	%rd129, %rd128, %rd126;
	st.global.f32 	[%rd129], %f498;
	ld.f32 	%f499, [%rd35+8];
	cvta.to.global.u64 	%rd130, %rd140;
	add.s64 	%rd131, %rd130, %rd126;
	st.global.f32 	[%rd131], %f499;
	ld.u32 	%r110, [%rd36];
	cvta.to.global.u64 	%rd132, %rd24;
	add.s64 	%rd133, %rd132, %rd126;
	st.global.u32 	[%rd133], %r110;
	ld.u64 	%rd134, [%rd37];
	cvta.to.global.u64 	%rd135, %rd141;
	shl.b64 	%rd136, %rd5, 3;
	add.s64 	%rd137, %rd135, %rd136;
	st.global.u64 	[%rd137], %rd134;
$L__BB2_80:
	{ // callseq 11, 0
	.param .b64 param0;
	st.param.b64 	[param0], %rd34;
	call.uni 
	free, 
	(
	param0
	);
	} // callseq 11
	{ // callseq 12, 0
	.param .b64 param0;
	st.param.b64 	[param0], %rd35;
	call.uni 
	free, 
	(
	param0
	);
	} // callseq 12
	{ // callseq 13, 0
	.param .b64 param0;
	st.param.b64 	[param0], %rd36;
	call.uni 
	free, 
	(
	param0
	);
	} // callseq 13
	ret;

}
	// .globl	_Z7TestMemPi
.visible .entry _Z7TestMemPi(
	.param .u64 .ptr .align 1 _Z7TestMemPi_param_0
)
{


	ret;

}
	// .globl	_Z15TraceBline_testPfS_S_PiS_S_S_S0_PyS_S_S_
.visible .entry _Z15TraceBline_testPfS_S_PiS_S_S_S0_PyS_S_S_(
	.param .u64 .ptr .align 1 _Z15TraceBline_testPfS_S_PiS_S_S_S0_PyS_S_S__param_0,
	.param .u64 .ptr .align 1 _Z15TraceBline_testPfS_S_PiS_S_S_S0_PyS_S_S__param_1,
	.param .u64 .ptr .align 1 _Z15TraceBline_testPfS_S_PiS_S_S_S0_PyS_S_S__param_2,
	.param .u64 .ptr .align 1 _Z15TraceBline_testPfS_S_PiS_S_S_S0_PyS_S_S__param_3,
	.param .u64 .ptr .align 1 _Z15TraceBline_testPfS_S_PiS_S_S_S0_PyS_S_S__param_4,
	.param .u64 .ptr .align 1 _Z15TraceBline_testPfS_S_PiS_S_S_S0_PyS_S_S__param_5,
	.param .u64 .ptr .align 1 _Z15TraceBline_testPfS_S_PiS_S_S_S0_PyS_S_S__param_6,
	.param .u64 .ptr .align 1 _Z15TraceBline_testPfS_S_PiS_S_S_S0_PyS_S_S__param_7,
	.param .u64 .ptr .align 1 _Z15TraceBline_testPfS_S_PiS_S_S_S0_PyS_S_S__param_8,
	.param .u64 .ptr .align 1 _Z15TraceBline_testPfS_S_PiS_S_S_S0_PyS_S_S__param_9,
	.param .u64 .ptr .align 1 _Z15TraceBline_testPfS_S_PiS_S_S_S0_PyS_S_S__param_10,
	.param .u64 .ptr .align 1 _Z15TraceBline_testPfS_S_PiS_S_S_S0_PyS_S_S__param_11
)
{
	.local .align 8 .b8 	__local_depot4[40];
	.reg .b64 	%SP;
	.reg .b64 	%SPL;
	.reg .pred 	%p<33>;
	.reg .b32 	%r<47>;
	.reg .b32 	%f<201>;
	.reg .b64 	%rd<73>;
	.reg .b64 	%fd<170>;

	mov.u64 	%SPL, __local_depot4;
	cvta.local.u64 	%SP, %SPL;
	ld.param.u64 	%rd14, [_Z15TraceBline_testPfS_S_PiS_S_S_S0_PyS_S_S__param_0];
	ld.param.u64 	%rd23, [_Z15TraceBline_testPfS_S_PiS_S_S_S0_PyS_S_S__param_2];
	ld.param.u64 	%rd24, [_Z15TraceBline_testPfS_S_PiS_S_S_S0_PyS_S_S__param_3];
	ld.param.u64 	%rd25, [_Z15TraceBline_testPfS_S_PiS_S_S_S0_PyS_S_S__param_4];
	ld.param.u64 	%rd17, [_Z15TraceBline_testPfS_S_PiS_S_S_S0_PyS_S_S__param_6];
	ld.param.u64 	%rd20, [_Z15TraceBline_testPfS_S_PiS_S_S_S0_PyS_S_S__param_9];
	ld.param.u64 	%rd21, [_Z15TraceBline_testPfS_S_PiS_S_S_S0_PyS_S_S__param_10];
	ld.param.u64 	%rd22, [_Z15TraceBline_testPfS_S_PiS_S_S_S0_PyS_S_S__param_11];
	cvta.to.global.u64 	%rd1, %rd23;
	cvta.to.global.u64 	%rd2, %rd24;
	cvta.to.global.u64 	%rd26, %rd25;
	{ // callseq 14, 0
	.param .b64 param0;
	st.param.b64 	[param0], 12;
	.param .b64 retval0;
	call.uni (retval0), 
	malloc, 
	(
	param0
	);
	ld.param.b64 	%rd27, [retval0];
	} // callseq 14
	{ // callseq 15, 0
	.param .b64 param0;
	st.param.b64 	[param0], 12;
	.param .b64 retval0;
	call.uni (retval0), 
	malloc, 
	(
	param0
	);
	ld.param.b64 	%rd28, [retval0];
	} // callseq 15
	{ // callseq 16, 0
	.param .b64 param0;
	st.param.b64 	[param0], 12;
	.param .b64 retval0;
	call.uni (retval0), 
	malloc, 
	(
	param0
	);
	ld.param.b64 	%rd29, [retval0];
	} // callseq 16
	ld.global.f32 	%f190, [%rd26];
	st.f32 	[%rd28], %f190;
	ld.global.f32 	%f189, [%rd26+4];
	st.f32 	[%rd28+4], %f189;
	ld.global.f32 	%f188, [%rd26+8];
	st.f32 	[%rd28+8], %f188;
	setp.gt.f32 	%p2, %f190, 0f00000000;
	selp.f32 	%f185, %f190, 0f3727C5AC, %p2;
	setp.gt.f32 	%p3, %f189, 0f00000000;
	selp.f32 	%f186, %f189, 0f3727C5AC, %p3;
	setp.gt.f32 	%p4, %f188, 0f00000000;
	selp.f32 	%f187, %f188, 0f3727C5AC, %p4;
	ld.global.u32 	%r1, [%rd2];
	add.s32 	%r7, %r1, -1;
	cvt.rn.f32.s32 	%f50, %r7;
	setp.lt.f32 	%p5, %f185, %f50;
	@%p5 bra 	$L__BB4_2;
	cvt.rn.f32.s32 	%f51, %r1;
	add.f32 	%f52, %f51, 0fBF800000;
	cvt.f64.f32 	%fd1, %f52;
	add.f64 	%fd2, %fd1, 0dBEE4F8B588E368F1;
	cvt.rn.f32.f64 	%f185, %fd2;
$L__BB4_2:
	ld.global.u32 	%r2, [%rd2+4];
	add.s32 	%r8, %r2, -1;
	cvt.rn.f32.s32 	%f53, %r8;
	setp.lt.f32 	%p6, %f186, %f53;
	@%p6 bra 	$L__BB4_4;
	cvt.rn.f32.s32 	%f54, %r2;
	add.f32 	%f55, %f54, 0fBF800000;
	cvt.f64.f32 	%fd3, %f55;
	add.f64 	%fd4, %fd3, 0dBEE4F8B588E368F1;
	cvt.rn.f32.f64 	%f186, %fd4;
$L__BB4_4:
	ld.global.u32 	%r3, [%rd2+8];
	add.s32 	%r9, %r3, -1;
	cvt.rn.f32.s32 	%f56, %r9;
	setp.lt.f32 	%p7, %f187, %f56;
	@%p7 bra 	$L__BB4_6;
	cvt.rn.f32.s32 	%f57, %r3;
	add.f32 	%f58, %f57, 0fBF800000;
	cvt.f64.f32 	%fd5, %f58;
	add.f64 	%fd6, %fd5, 0dBEE4F8B588E368F1;
	cvt.rn.f32.f64 	%f187, %fd6;
$L__BB4_6:
	cvta.to.global.u64 	%rd6, %rd14;
	cvt.rmi.f32.f32 	%f59, %f185;
	sub.f32 	%f60, %f185, %f59;
	cvt.rmi.f32.f32 	%f61, %f186;
	sub.f32 	%f62, %f186, %f61;
	cvt.rmi.f32.f32 	%f63, %f187;
	sub.f32 	%f64, %f187, %f63;
	cvt.rmi.s32.f32 	%r10, %f185;
	cvt.rmi.s32.f32 	%r11, %f186;
	cvt.rmi.s32.f32 	%r12, %f187;
	mad.lo.s32 	%r13, %r12, %r2, %r11;
	mad.lo.s32 	%r14, %r13, %r1, %r10;
	mul.wide.s32 	%rd31, %r14, 4;
	add.s64 	%rd32, %rd1, %rd31;
	ld.global.f32 	%f65, [%rd32];
	add.s32 	%r15, %r13, %r2;
	mad.lo.s32 	%r16, %r15, %r1, %r10;
	mul.wide.s32 	%rd33, %r16, 4;
	add.s64 	%rd34, %rd1, %rd33;
	ld.global.f32 	%f66, [%rd34];
	mul.wide.s32 	%rd35, %r1, 4;
	add.s64 	%rd36, %rd32, %rd35;
	ld.global.f32 	%f67, [%rd36];
	add.s64 	%rd37, %rd34, %rd35;
	ld.global.f32 	%f68, [%rd37];
	ld.global.f32 	%f69, [%rd32+4];
	ld.global.f32 	%f70, [%rd34+4];
	ld.global.f32 	%f71, [%rd36+4];
	ld.global.f32 	%f72, [%rd37+4];
	cvt.f64.f32 	%fd7, %f65;
	cvt.f64.f32 	%fd8, %f60;
	mov.f64 	%fd9, 0d3FF0000000000000;
	sub.f64 	%fd10, %fd9, %fd8;
	mul.f64 	%fd11, %fd10, %fd7;
	cvt.f64.f32 	%fd12, %f62;
	sub.f64 	%fd13, %fd9, %fd12;
	mul.f64 	%fd14, %fd13, %fd11;
	cvt.f64.f32 	%fd15, %f64;
	sub.f64 	%fd16, %fd9, %fd15;
	cvt.f64.f32 	%fd17, %f66;
	mul.f64 	%fd18, %fd10, %fd17;
	mul.f64 	%fd19, %fd13, %fd18;
	mul.f64 	%fd20, %fd19, %fd15;
	fma.rn.f64 	%fd21, %fd16, %fd14, %fd20;
	cvt.f64.f32 	%fd22, %f67;
	mul.f64 	%fd23, %fd10, %fd22;
	mul.f64 	%fd24, %fd23, %fd12;
	fma.rn.f64 	%fd25, %fd16, %fd24, %fd21;
	cvt.f64.f32 	%fd26, %f68;
	mul.f64 	%fd27, %fd10, %fd26;
	mul.f64 	%fd28, %fd27, %fd12;
	fma.rn.f64 	%fd29, %fd28, %fd15, %fd25;
	mul.f32 	%f73, %f60, %f69;
	cvt.f64.f32 	%fd30, %f73;
	mul.f64 	%fd31, %fd13, %fd30;
	fma.rn.f64 	%fd32, %fd16, %fd31, %fd29;
	mul.f32 	%f74, %f60, %f70;
	cvt.f64.f32 	%fd33, %f74;
	mul.f64 	%fd34, %fd13, %fd33;
	fma.rn.f64 	%fd35, %fd34, %fd15, %fd32;
	mul.f32 	%f75, %f60, %f71;
	mul.f32 	%f76, %f62, %f75;
	cvt.f64.f32 	%fd36, %f76;
	fma.rn.f64 	%fd37, %fd16, %fd36, %fd35;
	mul.f32 	%f77, %f60, %f72;
	mul.f32 	%f78, %f62, %f77;
	mul.f32 	%f79, %f64, %f78;
	cvt.f64.f32 	%fd38, %f79;
	add.f64 	%fd39, %fd37, %fd38;
	cvt.rn.f32.f64 	%f80, %fd39;
	setp.gt.f32 	%p8, %f80, 0f00000000;
	selp.f32 	%f13, 0f3F800000, 0fBF800000, %p8;
	cvta.to.global.u64 	%rd7, %rd17;
	cvta.to.global.u64 	%rd8, %rd20;
	cvta.to.global.u64 	%rd9, %rd21;
	cvta.to.global.u64 	%rd10, %rd22;
	mov.b64 	%rd72, 0;
$L__BB4_7:
	ld.global.f32 	%f17, [%rd7];
	setp.gt.f32 	%p9, %f190, 0f00000000;
	selp.f32 	%f197, %f190, 0f3727C5AC, %p9;
	setp.gt.f32 	%p10, %f189, 0f00000000;
	selp.f32 	%f198, %f189, 0f3727C5AC, %p10;
	setp.gt.f32 	%p11, %f188, 0f00000000;
	selp.f32 	%f199, %f188, 0f3727C5AC, %p11;
	ld.global.u32 	%r4, [%rd2];
	add.s32 	%r17, %r4, -1;
	cvt.rn.f32.s32 	%f21, %r17;
	setp.lt.f32 	%p12, %f197, %f21;
	mov.f32 	%f191, %f197;
	@%p12 bra 	$L__BB4_9;
	cvt.rn.f32.s32 	%f81, %r4;
	add.f32 	%f82, %f81, 0fBF800000;
	cvt.f64.f32 	%fd40, %f82;
	add.f64 	%fd41, %fd40, 0dBEE4F8B588E368F1;
	cvt.rn.f32.f64 	%f191, %fd41;
$L__BB4_9:
	ld.global.u32 	%r5, [%rd2+4];
	add.s32 	%r18, %r5, -1;
	cvt.rn.f32.s32 	%f24, %r18;
	setp.lt.f32 	%p13, %f198, %f24;
	mov.f32 	%f192, %f198;
	@%p13 bra 	$L__BB4_11;
	cvt.rn.f32.s32 	%f83, %r5;
	add.f32 	%f84, %f83, 0fBF800000;
	cvt.f64.f32 	%fd42, %f84;
	add.f64 	%fd43, %fd42, 0dBEE4F8B588E368F1;
	cvt.rn.f32.f64 	%f192, %fd43;
$L__BB4_11:
	ld.global.u32 	%r6, [%rd2+8];
	add.s32 	%r19, %r6, -1;
	cvt.rn.f32.s32 	%f27, %r19;
	setp.lt.f32 	%p14, %f199, %f27;
	mov.f32 	%f193, %f199;
	@%p14 bra 	$L__BB4_13;
	cvt.rn.f32.s32 	%f85, %r6;
	add.f32 	%f86, %f85, 0fBF800000;
	cvt.f64.f32 	%fd44, %f86;
	add.f64 	%fd45, %fd44, 0dBEE4F8B588E368F1;
	cvt.rn.f32.f64 	%f193, %fd45;
$L__BB4_13:
	setp.lt.f32 	%p15, %f197, %f21;
	cvt.rmi.f32.f32 	%f87, %f191;
	sub.f32 	%f88, %f191, %f87;
	cvt.rmi.f32.f32 	%f89, %f192;
	sub.f32 	%f90, %f192, %f89;
	cvt.rmi.f32.f32 	%f91, %f193;
	sub.f32 	%f92, %f193, %f91;
	cvt.rmi.s32.f32 	%r20, %f191;
	cvt.rmi.s32.f32 	%r21, %f192;
	cvt.rmi.s32.f32 	%r22, %f193;
	mad.lo.s32 	%r23, %r22, %r5, %r21;
	mad.lo.s32 	%r24, %r23, %r4, %r20;
	mul.wide.s32 	%rd38, %r24, 4;
	add.s64 	%rd39, %rd6, %rd38;
	ld.global.f32 	%f93, [%rd39];
	add.s32 	%r25, %r23, %r5;
	mad.lo.s32 	%r26, %r25, %r4, %r20;
	mul.wide.s32 	%rd40, %r26, 4;
	add.s64 	%rd41, %rd6, %rd40;
	ld.global.f32 	%f94, [%rd41];
	mul.wide.s32 	%rd12, %r4, 4;
	add.s64 	%rd42, %rd39, %rd12;
	ld.global.f32 	%f95, [%rd42];
	add.s64 	%rd43, %rd41, %rd12;
	ld.global.f32 	%f96, [%rd43];
	ld.global.f32 	%f97, [%rd39+4];
	ld.global.f32 	%f98, [%rd41+4];
	ld.global.f32 	%f99, [%rd42+4];
	ld.global.f32 	%f100, [%rd43+4];
	cvt.f64.f32 	%fd46, %f93;
	cvt.f64.f32 	%fd47, %f88;
	mov.f64 	%fd48, 0d3FF0000000000000;
	sub.f64 	%fd49, %fd48, %fd47;
	mul.f64 	%fd50, %fd49, %fd46;
	cvt.f64.f32 	%fd51, %f90;
	sub.f64 	%fd52, %fd48, %fd51;
	mul.f64 	%fd53, %fd52, %fd50;
	cvt.f64.f32 	%fd54, %f92;
	sub.f64 	%fd55, %fd48, %fd54;
	cvt.f64.f32 	%fd56, %f94;
	mul.f64 	%fd57, %fd49, %fd56;
	mul.f64 	%fd58, %fd52, %fd57;
	mul.f64 	%fd59, %fd58, %fd54;
	fma.rn.f64 	%fd60, %fd55, %fd53, %fd59;
	cvt.f64.f32 	%fd61, %f95;
	mul.f64 	%fd62, %fd49, %fd61;
	mul.f64 	%fd63, %fd62, %fd51;
	fma.rn.f64 	%fd64, %fd55, %fd63, %fd60;
	cvt.f64.f32 	%fd65, %f96;
	mul.f64 	%fd66, %fd49, %fd65;
	mul.f64 	%fd67, %fd66, %fd51;
	fma.rn.f64 	%fd68, %fd67, %fd54, %fd64;
	mul.f32 	%f101, %f88, %f97;
	cvt.f64.f32 	%fd69, %f101;
	mul.f64 	%fd70, %fd52, %fd69;
	fma.rn.f64 	%fd71, %fd55, %fd70, %fd68;
	mul.f32 	%f102, %f88, %f98;
	cvt.f64.f32 	%fd72, %f102;
	mul.f64 	%fd73, %fd52, %fd72;
	fma.rn.f64 	%fd74, %fd73, %fd54, %fd71;
	mul.f32 	%f103, %f88, %f99;
	mul.f32 	%f104, %f90, %f103;
	cvt.f64.f32 	%fd75, %f104;
	fma.rn.f64 	%fd76, %fd55, %fd75, %fd74;
	mul.f32 	%f105, %f88, %f100;
	mul.f32 	%f106, %f90, %f105;
	mul.f32 	%f107, %f92, %f106;
	cvt.f64.f32 	%fd77, %f107;
	add.f64 	%fd78, %fd76, %fd77;
	cvt.rn.f32.f64 	%f30, %fd78;
	mov.f32 	%f194, %f197;
	@%p15 bra 	$L__BB4_15;
	cvt.rn.f32.s32 	%f108, %r4;
	add.f32 	%f109, %f108, 0fBF800000;
	cvt.f64.f32 	%fd79, %f109;
	add.f64 	%fd80, %fd79, 0dBEE4F8B588E368F1;
	cvt.rn.f32.f64 	%f194, %fd80;
$L__BB4_15:
	setp.lt.f32 	%p16, %f198, %f24;
	mov.f32 	%f195, %f198;
	@%p16 bra 	$L__BB4_17;
	cvt.rn.f32.s32 	%f110, %r5;
	add.f32 	%f111, %f110, 0fBF800000;
	cvt.f64.f32 	%fd81, %f111;
	add.f64 	%fd82, %fd81, 0dBEE4F8B588E368F1;
	cvt.rn.f32.f64 	%f195, %fd82;
$L__BB4_17:
	setp.lt.f32 	%p17, %f199, %f27;
	mov.f32 	%f196, %f199;
	@%p17 bra 	$L__BB4_19;
	cvt.rn.f32.s32 	%f112, %r6;
	add.f32 	%f113, %f112, 0fBF800000;
	cvt.f64.f32 	%fd83, %f113;
	add.f64 	%fd84, %fd83, 0dBEE4F8B588E368F1;
	cvt.rn.f32.f64 	%f196, %fd84;
$L__BB4_19:
	ld.param.u64 	%rd68, [_Z15TraceBline_testPfS_S_PiS_S_S_S0_PyS_S_S__param_1];
	setp.lt.f32 	%p18, %f197, %f21;
	cvt.rmi.f32.f32 	%f114, %f194;
	sub.f32 	%f115, %f194, %f114;
	cvt.rmi.f32.f32 	%f116, %f195;
	sub.f32 	%f117, %f195, %f116;
	cvt.rmi.f32.f32 	%f118, %f196;
	sub.f32 	%f119, %f196, %f118;
	cvt.rmi.s32.f32 	%r27, %f194;
	cvt.rmi.s32.f32 	%r28, %f195;
	cvt.rmi.s32.f32 	%r29, %f196;
	mad.lo.s32 	%r30, %r29, %r5, %r28;
	mad.lo.s32 	%r31, %r30, %r4, %r27;
	cvta.to.global.u64 	%rd44, %rd68;
	mul.wide.s32 	%rd45, %r31, 4;
	add.s64 	%rd46, %rd44, %rd45;
	ld.global.f32 	%f120, [%rd46];
	add.s32 	%r32, %r30, %r5;
	mad.lo.s32 	%r33, %r32, %r4, %r27;
	mul.wide.s32 	%rd47, %r33, 4;
	add.s64 	%rd48, %rd44, %rd47;
	ld.global.f32 	%f121, [%rd48];
	add.s64 	%rd49, %rd46, %rd12;
	ld.global.f32 	%f122, [%rd49];
	add.s64 	%rd50, %rd48, %rd12;
	ld.global.f32 	%f123, [%rd50];
	ld.global.f32 	%f124, [%rd46+4];
	ld.global.f32 	%f125, [%rd48+4];
	ld.global.f32 	%f126, [%rd49+4];
	ld.global.f32 	%f127, [%rd50+4];
	cvt.f64.f32 	%fd85, %f120;
	cvt.f64.f32 	%fd86, %f115;
	mov.f64 	%fd87, 0d3FF0000000000000;
	sub.f64 	%fd88, %fd87, %fd86;
	mul.f64 	%fd89, %fd88, %fd85;
	cvt.f64.f32 	%fd90, %f117;
	sub.f64 	%fd91, %fd87, %fd90;
	mul.f64 	%fd92, %fd91, %fd89;
	cvt.f64.f32 	%fd93, %f119;
	sub.f64 	%fd94, %fd87, %fd93;
	cvt.f64.f32 	%fd95, %f121;
	mul.f64 	%fd96, %fd88, %fd95;
	mul.f64 	%fd97, %fd91, %fd96;
	mul.f64 	%fd98, %fd97, %fd93;
	fma.rn.f64 	%fd99, %fd94, %fd92, %fd98;
	cvt.f64.f32 	%fd100, %f122;
	mul.f64 	%fd101, %fd88, %fd100;
	mul.f64 	%fd102, %fd101, %fd90;
	fma.rn.f64 	%fd103, %fd94, %fd102, %fd99;
	cvt.f64.f32 	%fd104, %f123;
	mul.f64 	%fd105, %fd88, %fd104;
	mul.f64 	%fd106, %fd105, %fd90;
	fma.rn.f64 	%fd107, %fd106, %fd93, %fd103;
	mul.f32 	%f128, %f115, %f124;
	cvt.f64.f32 	%fd108, %f128;
	mul.f64 	%fd109, %fd91, %fd108;
	fma.rn.f64 	%fd110, %fd94, %fd109, %fd107;
	mul.f32 	%f129, %f115, %f125;
	cvt.f64.f32 	%fd111, %f129;
	mul.f64 	%fd112, %fd91, %fd111;
	fma.rn.f64 	%fd113, %fd112, %fd93, %fd110;
	mul.f32 	%f130, %f115, %f126;
	mul.f32 	%f131, %f117, %f130;
	cvt.f64.f32 	%fd114, %f131;
	fma.rn.f64 	%fd115, %fd94, %fd114, %fd113;
	mul.f32 	%f132, %f115, %f127;
	mul.f32 	%f133, %f117, %f132;
	mul.f32 	%f134, %f119, %f133;
	cvt.f64.f32 	%fd116, %f134;
	add.f64 	%fd117, %fd115, %fd116;
	cvt.rn.f32.f64 	%f37, %fd117;
	@%p18 bra 	$L__BB4_21;
	cvt.rn.f32.s32 	%f135, %r4;
	add.f32 	%f136, %f135, 0fBF800000;
	cvt.f64.f32 	%fd118, %f136;
	add.f64 	%fd119, %fd118, 0dBEE4F8B588E368F1;
	cvt.rn.f32.f64 	%f197, %fd119;
$L__BB4_21:
	setp.lt.f32 	%p19, %f198, %f24;
	@%p19 bra 	$L__BB4_23;
	cvt.rn.f32.s32 	%f137, %r5;
	add.f32 	%f138, %f137, 0fBF800000;
	cvt.f64.f32 	%fd120, %f138;
	add.f64 	%fd121, %fd120, 0dBEE4F8B588E368F1;
	cvt.rn.f32.f64 	%f198, %fd121;
$L__BB4_23:
	setp.lt.f32 	%p20, %f199, %f27;
	@%p20 bra 	$L__BB4_25;
	cvt.rn.f32.s32 	%f139, %r6;
	add.f32 	%f140, %f139, 0fBF800000;
	cvt.f64.f32 	%fd122, %f140;
	add.f64 	%fd123, %fd122, 0dBEE4F8B588E368F1;
	cvt.rn.f32.f64 	%f199, %fd123;
$L__BB4_25:
	mul.f32 	%f141, %f13, %f17;
	cvt.rmi.f32.f32 	%f142, %f197;
	sub.f32 	%f143, %f197, %f142;
	cvt.rmi.f32.f32 	%f144, %f198;
	sub.f32 	%f145, %f198, %f144;
	cvt.rmi.f32.f32 	%f146, %f199;
	sub.f32 	%f147, %f199, %f146;
	cvt.rmi.s32.f32 	%r34, %f197;
	cvt.rmi.s32.f32 	%r35, %f198;
	cvt.rmi.s32.f32 	%r36, %f199;
	mad.lo.s32 	%r37, %r36, %r5, %r35;
	mad.lo.s32 	%r38, %r37, %r4, %r34;
	mul.wide.s32 	%rd51, %r38, 4;
	add.s64 	%rd52, %rd1, %rd51;
	ld.global.f32 	%f148, [%rd52];
	add.s32 	%r39, %r37, %r5;
	mad.lo.s32 	%r40, %r39, %r4, %r34;
	mul.wide.s32 	%rd53, %r40, 4;
	add.s64 	%rd54, %rd1, %rd53;
	ld.global.f32 	%f149, [%rd54];
	add.s64 	%rd55, %rd52, %rd12;
	ld.global.f32 	%f150, [%rd55];
	add.s64 	%rd56, %rd54, %rd12;
	ld.global.f32 	%f151, [%rd56];
	ld.global.f32 	%f152, [%rd52+4];
	ld.global.f32 	%f153, [%rd54+4];
	ld.global.f32 	%f154, [%rd55+4];
	ld.global.f32 	%f155, [%rd56+4];
	cvt.f64.f32 	%fd124, %f148;
	cvt.f64.f32 	%fd125, %f143;
	mov.f64 	%fd126, 0d3FF0000000000000;
	sub.f64 	%fd127, %fd126, %fd125;
	mul.f64 	%fd128, %fd127, %fd124;
	cvt.f64.f32 	%fd129, %f145;
	sub.f64 	%fd130, %fd126, %fd129;
	mul.f64 	%fd131, %fd130, %fd128;
	cvt.f64.f32 	%fd132, %f147;
	sub.f64 	%fd133, %fd126, %fd132;
	cvt.f64.f32 	%fd134, %f149;
	mul.f64 	%fd135, %fd127, %fd134;
	mul.f64 	%fd136, %fd130, %fd135;
	mul.f64 	%fd137, %fd136, %fd132;
	fma.rn.f64 	%fd138, %fd133, %fd131, %fd137;
	cvt.f64.f32 	%fd139, %f150;
	mul.f64 	%fd140, %fd127, %fd139;
	mul.f64 	%fd141, %fd140, %fd129;
	fma.rn.f64 	%fd142, %fd133, %fd141, %fd138;
	cvt.f64.f32 	%fd143, %f151;
	mul.f64 	%fd144, %fd127, %fd143;
	mul.f64 	%fd145, %fd144, %fd129;
	fma.rn.f64 	%fd146, %fd145, %fd132, %fd142;
	mul.f32 	%f156, %f143, %f152;
	cvt.f64.f32 	%fd147, %f156;
	mul.f64 	%fd148, %fd130, %fd147;
	fma.rn.f64 	%fd149, %fd133, %fd148, %fd146;
	mul.f32 	%f157, %f143, %f153;
	cvt.f64.f32 	%fd150, %f157;
	mul.f64 	%fd151, %fd130, %fd150;
	fma.rn.f64 	%fd152, %fd151, %fd132, %fd149;
	mul.f32 	%f158, %f143, %f154;
	mul.f32 	%f159, %f145, %f158;
	cvt.f64.f32 	%fd153, %f159;
	fma.rn.f64 	%fd154, %fd133, %fd153, %fd152;
	mul.f32 	%f160, %f143, %f155;
	mul.f32 	%f161, %f145, %f160;
	mul.f32 	%f162, %f147, %f161;
	cvt.f64.f32 	%fd155, %f162;
	add.f64 	%fd156, %fd154, %fd155;
	cvt.rn.f32.f64 	%f163, %fd156;
	mul.f32 	%f164, %f37, %f37;
	fma.rn.f32 	%f165, %f30, %f30, %f164;
	fma.rn.f32 	%f166, %f163, %f163, %f165;
	sqrt.rn.f32 	%f167, %f166;
	mul.f32 	%f168, %f141, %f30;
	div.rn.f32 	%f169, %f168, %f167;
	add.f32 	%f200, %f190, %f169;
	st.f32 	[%rd29], %f200;
	ld.f32 	%f170, [%rd28+4];
	mul.f32 	%f171, %f141, %f37;
	div.rn.f32 	%f172, %f171, %f167;
	add.f32 	%f173, %f172, %f170;
	st.f32 	[%rd29+4], %f173;
	ld.f32 	%f174, [%rd28+8];
	mul.f32 	%f175, %f141, %f163;
	div.rn.f32 	%f176, %f175, %f167;
	add.f32 	%f177, %f174, %f176;
	st.f32 	[%rd29+8], %f177;
	setp.ge.f32 	%p21, %f200, 0f00000000;
	setp.gt.f32 	%p22, %f173, 0f00000000;
	setp.ge.f32 	%p23, %f177, 0f00000000;
	and.pred  	%p24, %p21, %p23;
	and.pred  	%p25, %p24, %p22;
	cvt.f64.f32 	%fd157, %f200;
	ld.global.u32 	%r41, [%rd2];
	cvt.rn.f64.s32 	%fd158, %r41;
	add.f64 	%fd159, %fd158, 0dBFF0000000000000;
	setp.ge.f64 	%p26, %fd159, %fd157;
	and.pred  	%p27, %p25, %p26;
	cvt.f64.f32 	%fd160, %f173;
	ld.global.u32 	%r42, [%rd2+4];
	cvt.rn.f64.s32 	%fd161, %r42;
	add.f64 	%fd162, %fd161, 0dBFF0000000000000;
	setp.ge.f64 	%p28, %fd162, %fd160;
	and.pred  	%p29, %p27, %p28;
	cvt.f64.f32 	%fd163, %f177;
	ld.global.u32 	%r43, [%rd2+8];
	cvt.rn.f64.s32 	%fd164, %r43;
	add.f64 	%fd165, %fd164, 0dBFF0000000000000;
	setp.ge.f64 	%p30, %fd165, %fd163;
	and.pred  	%p1, %p29, %p30;
	@%p1 bra 	$L__BB4_27;
	ld.param.u64 	%rd69, [_Z15TraceBline_testPfS_S_PiS_S_S_S0_PyS_S_S__param_5];
	cvta.to.global.u64 	%rd57, %rd69;
	st.global.f32 	[%rd57], %f200;
	ld.f32 	%f178, [%rd29+4];
	st.global.f32 	[%rd57+4], %f178;
	ld.f32 	%f179, [%rd29+8];
	st.global.f32 	[%rd57+8], %f179;
	ld.f32 	%f200, [%rd29];
$L__BB4_27:
	shl.b64 	%rd58, %rd72, 2;
	add.s64 	%rd59, %rd8, %rd58;
	st.global.f32 	[%rd59], %f200;
	ld.f32 	%f180, [%rd29+4];
	add.s64 	%rd60, %rd9, %rd58;
	st.global.f32 	[%rd60], %f180;
	ld.f32 	%f181, [%rd29+8];
	add.s64 	%rd61, %rd10, %rd58;
	st.global.f32 	[%rd61], %f181;
	ld.f32 	%f182, [%rd28];
	st.f32 	[%rd27], %f182;
	ld.f32 	%f183, [%rd28+4];
	st.f32 	[%rd27+4], %f183;
	ld.f32 	%f184, [%rd28+8];
	st.f32 	[%rd27+8], %f184;
	ld.f32 	%f190, [%rd29];
	st.f32 	[%rd28], %f190;
	ld.f32 	%f189, [%rd29+4];
	st.f32 	[%rd28+4], %f189;
	ld.f32 	%f188, [%rd29+8];
	st.f32 	[%rd28+8], %f188;
	add.s64 	%rd13, %rd72, 1;
	setp.lt.u64 	%p31, %rd72, 9998;
	and.pred  	%p32, %p31, %p1;
	mov.u64 	%rd72, %rd13;
	@%p32 bra 	$L__BB4_7;
	ld.param.u64 	%rd71, [_Z15TraceBline_testPfS_S_PiS_S_S_S0_PyS_S_S__param_8];
	ld.param.u64 	%rd70, [_Z15TraceBline_testPfS_S_PiS_S_S_S0_PyS_S_S__param_7];
	selp.b32 	%r44, 0, 42, %p1;
	add.u64 	%rd62, %SP, 0;
	add.u64 	%rd63, %SPL, 0;
	cvta.to.global.u64 	%rd64, %rd71;
	cvta.to.global.u64 	%rd65, %rd70;
	cvt.f64.f32 	%fd166, %f13;
	cvt.f64.f32 	%fd167, %f190;
	cvt.f64.f32 	%fd168, %f189;
	cvt.f64.f32 	%fd169, %f188;
	st.local.u64 	[%rd63], %rd13;
	st.local.f64 	[%rd63+8], %fd166;
	st.local.f64 	[%rd63+16], %fd167;
	st.local.f64 	[%rd63+24], %fd168;
	st.local.f64 	[%rd63+32], %fd169;
	mov.u64 	%rd66, $str$1;
	cvta.global.u64 	%rd67, %rd66;
	{ // callseq 17, 0
	.param .b64 param0;
	st.param.b64 	[param0], %rd67;
	.param .b64 param1;
	st.param.b64 	[param1], %rd62;
	.param .b32 retval0;
	call.uni (retval0), 
	vprintf, 
	(
	param0, 
	param1
	);
	ld.param.b32 	%r45, [retval0];
	} // callseq 17
	st.global.u64 	[%rd64], %rd13;
	st.global.u32 	[%rd65], %r44;
	{ // callseq 18, 0
	.param .b64 param0;
	st.param.b64 	[param0], %rd27;
	call.uni 
	free, 
	(
	param0
	);
	} // callseq 18
	{ // callseq 19, 0
	.param .b64 param0;
	st.param.b64 	[param0], %rd28;
	call.uni 
	free, 
	(
	param0
	);
	} // callseq 19
	{ // callseq 20, 0
	.param .b64 param0;
	st.param.b64 	[param0], %rd29;
	call.uni 
	free, 
	(
	param0
	);
	} // callseq 20
	ret;

}


// ===== COMPILED SASS (sm_100) =====

	.target	sm_100

	.elftype	@"ET_EXEC"


//--------------------- .note.nv.tkinfo           --------------------------
	.section	.note.nv.tkinfo,"",@"SHT_NOTE"
	.sectionflags	@"SHF_NOTE_NV_TKINFO"
	.tkinfo
        /*0018*/ 	.word	0x00000002
        /*0030*/ 	.string	""
        /*0030*/ 	.string	"ptxas"
        /*0030*/ 	.string	"Cuda compilation tools, release 13.0, V13.0.88"
        /*0030*/ 	.string	"Build cuda_13.0.r13.0/compiler.36424714_0"
        /*0030*/ 	.string	"-arch sm_100 -m 64 "



//--------------------- .note.nv.cuinfo           --------------------------
	.section	.note.nv.cuinfo,"",@"SHT_NOTE"
	.sectionflags	@"SHF_NOTE_NV_CUINFO"
        /*0018*/ 	.short	0x0002
        /*001a*/ 	.short	0x0064
        /*001c*/ 	.short	0x0082
	.zero		2


//--------------------- .nv.info                  --------------------------
	.section	.nv.info,"",@"SHT_CUDA_INFO"
	.align	4


	//----- nvinfo : EIATTR_REGCOUNT
	.align		4
        /*0000*/ 	.byte	0x04, 0x2f
        /*0002*/ 	.short	(.L_3 - .L_2)
	.align		4
.L_2:
        /*0004*/ 	.word	index@(_Z10test_Idx3dPfPiS0_S_)
        /*0008*/ 	.word	0x00000018


	//----- nvinfo : EIATTR_FRAME_SIZE
	.align		4
.L_3:
        /*000c*/ 	.byte	0x04, 0x11
        /*000e*/ 	.short	(.L_5 - .L_4)
	.align		4
.L_4:
        /*0010*/ 	.word	index@(_Z10test_Idx3dPfPiS0_S_)
        /*0014*/ 	.word	0x00000010


	//----- nvinfo : EIATTR_REGCOUNT
	.align		4
.L_5:
        /*0018*/ 	.byte	0x04, 0x2f
        /*001a*/ 	.short	(.L_7 - .L_6)
	.align		4
.L_6:
        /*001c*/ 	.word	index@(_Z13test_Interp3dPfPiS_S_)
        /*0020*/ 	.word	0x00000020


	//----- nvinfo : EIATTR_FRAME_SIZE
	.align		4
.L_7:
        /*0024*/ 	.byte	0x04, 0x11
        /*0026*/ 	.short	(.L_9 - .L_8)
	.align		4
.L_8:
        /*0028*/ 	.word	index@(_Z13test_Interp3dPfPiS_S_)
        /*002c*/ 	.word	0x00000000


	//----- nvinfo : EIATTR_REGCOUNT
	.align		4
.L_9:
        /*0030*/ 	.byte	0x04, 0x2f
        /*0032*/ 	.short	(.L_11 - .L_10)
	.align		4
.L_10:
        /*0034*/ 	.word	index@(_Z13TraceAllBlinePfS_S_PiS_S_S_S_S_S_S_S0_PyS1_)
        /*0038*/ 	.word	0x00000048


	//----- nvinfo : EIATTR_FRAME_SIZE
	.align		4
.L_11:
        /*003c*/ 	.byte	0x04, 0x11
        /*003e*/ 	.short	(.L_13 - .L_12)
	.align		4
.L_12:
        /*0040*/ 	.word	index@($__internal_4_$__cuda_sm3x_div_rn_noftz_f32_slowpath)
        /*0044*/ 	.word	0x00000000


	//----- nvinfo : EIATTR_FRAME_SIZE
	.align		4
.L_13:
        /*0048*/ 	.byte	0x04, 0x11
        /*004a*/ 	.short	(.L_15 - .L_14)
	.align		4
.L_14:
        /*004c*/ 	.word	index@($__internal_3_$__cuda_sm20_sqrt_rn_f32_slowpath)
        /*0050*/ 	.word	0x00000000


	//----- nvinfo : EIATTR_FRAME_SIZE
	.align		4
.L_15:
        /*0054*/ 	.byte	0x04, 0x11
        /*0056*/ 	.short	(.L_17 - .L_16)
	.align		4
.L_16:
        /*0058*/ 	.word	index@($__internal_2_$__cuda_sm20_div_rn_f64_full)
        /*005c*/ 	.word	0x00000000


	//----- nvinfo : EIATTR_FRAME_SIZE
	.align		4
.L_17:
        /*0060*/ 	.byte	0x04, 0x11
        /*0062*/ 	.short	(.L_19 - .L_18)
	.align		4
.L_18:
        /*0064*/ 	.word	index@(_Z13TraceAllBlinePfS_S_PiS_S_S_S_S_S_S_S0_PyS1_)
        /*0068*/ 	.word	0x00000000


	//----- nvinfo : EIATTR_REGCOUNT
	.align		4
.L_19:
        /*006c*/ 	.byte	0x04, 0x2f
        /*006e*/ 	.short	(.L_21 - .L_20)
	.align		4
.L_20:
        /*0070*/ 	.word	index@(_Z7TestMemPi)
        /*0074*/ 	.word	0x00000004


	//----- nvinfo : EIATTR_FRAME_SIZE
	.align		4
.L_21:
        /*0078*/ 	.byte	0x04, 0x11
        /*007a*/ 	.short	(.L_23 - .L_22)
	.align		4
.L_22:
        /*007c*/ 	.word	index@(_Z7TestMemPi)
        /*0080*/ 	.word	0x00000000


	//----- nvinfo : EIATTR_REGCOUNT
	.align		4
.L_23:
        /*0084*/ 	.byte	0x04, 0x2f
        /*0086*/ 	.short	(.L_25 - .L_24)
	.align		4
.L_24:
        /*0088*/ 	.word	index@(_Z15TraceBline_testPfS_S_PiS_S_S_S0_PyS_S_S_)
        /*008c*/ 	.word	0x00000038


	//----- nvinfo : EIATTR_FRAME_SIZE
	.align		4
.L_25:
        /*0090*/ 	.byte	0x04, 0x11
        /*0092*/ 	.short	(.L_27 - .L_26)
	.align		4
.L_26:
        /*0094*/ 	.word	index@($__internal_1_$__cuda_sm3x_div_rn_noftz_f32_slowpath)
        /*0098*/ 	.word	0x00000028


	//----- nvinfo : EIATTR_FRAME_SIZE
	.align		4
.L_27:
        /*009c*/ 	.byte	0x04, 0x11
        /*009e*/ 	.short	(.L_29 - .L_28)
	.align		4
.L_28:
        /*00a0*/ 	.word	index@($__internal_0_$__cuda_sm20_sqrt_rn_f32_slowpath)
        /*00a4*/ 	.word	0x00000028


	//----- nvinfo : EIATTR_FRAME_SIZE
	.align		4
.L_29:
        /*00a8*/ 	.byte	0x04, 0x11
        /*00aa*/ 	.short	(.L_31 - .L_30)
	.align		4
.L_30:
        /*00ac*/ 	.word	index@(_Z15TraceBline_testPfS_S_PiS_S_S_S0_PyS_S_S_)
        /*00b0*/ 	.word	0x00000028


	//----- nvinfo : EIATTR_MIN_STACK_SIZE
	.align		4
.L_31:
        /*00b4*/ 	.byte	0x04, 0x12
        /*00b6*/ 	.short	(.L_33 - .L_32)
	.align		4
.L_32:
        /*00b8*/ 	.word	index@(_Z15TraceBline_testPfS_S_PiS_S_S_S0_PyS_S_S_)
        /*00bc*/ 	.word	0x00000028


	//----- nvinfo : EIATTR_MIN_STACK_SIZE
	.align		4
.L_33:
        /*00c0*/ 	.byte	0x04, 0x12
        /*00c2*/ 	.short	(.L_35 - .L_34)
	.align		4
.L_34:
        /*00c4*/ 	.word	index@(_Z7TestMemPi)
        /*00c8*/ 	.word	0x00000000


	//----- nvinfo : EIATTR_MIN_STACK_SIZE
	.align		4
.L_35:
        /*00cc*/ 	.byte	0x04, 0x12
        /*00ce*/ 	.short	(.L_37 - .L_36)
	.align		4
.L_36:
        /*00d0*/ 	.word	index@(_Z13TraceAllBlinePfS_S_PiS_S_S_S_S_S_S_S0_PyS1_)
        /*00d4*/ 	.word	0x00000000


	//----- nvinfo : EIATTR_MIN_STACK_SIZE
	.align		4
.L_37:
        /*00d8*/ 	.byte	0x04, 0x12
        /*00da*/ 	.short	(.L_39 - .L_38)
	.align		4
.L_38:
        /*00dc*/ 	.word	index@(_Z13test_Interp3dPfPiS_S_)
        /*00e0*/ 	.word	0x00000000


	//----- nvinfo : EIATTR_MIN_STACK_SIZE
	.align		4
.L_39:
        /*00e4*/ 	.byte	0x04, 0x12
        /*00e6*/ 	.short	(.L_41 - .L_40)
	.align		4
.L_40:
        /*00e8*/ 	.word	index@(_Z10test_Idx3dPfPiS0_S_)
        /*00ec*/ 	.word	0x00000010
.L_41:


//--------------------- .nv.compat                --------------------------
	.section	.nv.compat,"",@"SHT_CUDA_COMPAT_INFO"
	.align	4
        /*0000*/ 	.byte	0x02, 0x09, 0x00, 0x00, 0x02, 0x02, 0x01, 0x00, 0x02, 0x05, 0x05, 0x00, 0x03, 0x07, 0x01, 0x01
        /*0010*/ 	.byte	0x02, 0x03, 0x00, 0x00, 0x02, 0x06, 0x01, 0x00, 0x04, 0x0b, 0x08, 0x00, 0x01, 0x00, 0x00, 0x00
        /*0020*/ 	.byte	0x00, 0x00, 0x00, 0x00


//--------------------- .nv.info._Z15TraceBline_testPfS_S_PiS_S_S_S0_PyS_S_S_ --------------------------
	.section	.nv.info._Z15TraceBline_testPfS_S_PiS_S_S_S0_PyS_S_S_,"",@"SHT_CUDA_INFO"
	.sectionflags	@""
	.align	4


	//----- nvinfo : EIATTR_CUDA_API_VERSION
	.align		4
        /*0000*/ 	.byte	0x04, 0x37
        /*0002*/ 	.short	(.L_43 - .L_42)
.L_42:
        /*0004*/ 	.word	0x00000082


	//----- nvinfo : EIATTR_KPARAM_INFO
	.align		4
.L_43:
        /*0008*/ 	.byte	0x04, 0x17
        /*000a*/ 	.short	(.L_45 - .L_44)
.L_44:
        /*000c*/ 	.word	0x00000000
        /*0010*/ 	.short	0x000b
        /*0012*/ 	.short	0x0058
        /*0014*/ 	.byte	0x00, 0xf5, 0x21, 0x00


	//----- nvinfo : EIATTR_KPARAM_INFO
	.align		4
.L_45:
        /*0018*/ 	.byte	0x04, 0x17
        /*001a*/ 	.short	(.L_47 - .L_46)
.L_46:
        /*001c*/ 	.word	0x00000000
        /*0020*/ 	.short	0x000a
        /*0022*/ 	.short	0x0050
        /*0024*/ 	.byte	0x00, 0xf5, 0x21, 0x00


	//----- nvinfo : EIATTR_KPARAM_INFO
	.align		4
.L_47:
        /*0028*/ 	.byte	0x04, 0x17
        /*002a*/ 	.short	(.L_49 - .L_48)
.L_48:
        /*002c*/ 	.word	0x00000000
        /*0030*/ 	.short	0x0009
        /*0032*/ 	.short	0x0048
        /*0034*/ 	.byte	0x00, 0xf5, 0x21, 0x00


	//----- nvinfo : EIATTR_KPARAM_INFO
	.align		4
.L_49:
        /*0038*/ 	.byte	0x04, 0x17
        /*003a*/ 	.short	(.L_51 - .L_50)
.L_50:
        /*003c*/ 	.word	0x00000000
        /*0040*/ 	.short	0x0008
        /*0042*/ 	.short	0x0040
        /*0044*/ 	.byte	0x00, 0xf5, 0x21, 0x00


	//----- nvinfo : EIATTR_KPARAM_INFO
	.align		4
.L_51:
        /*0048*/ 	.byte	0x04, 0x17
        /*004a*/ 	.short	(.L_53 - .L_52)
.L_52:
        /*004c*/ 	.word	0x00000000
        /*0050*/ 	.short	0x0007
        /*0052*/ 	.short	0x0038
        /*0054*/ 	.byte	0x00, 0xf5, 0x21, 0x00


	//----- nvinfo : EIATTR_KPARAM_INFO
	.align		4
.L_53:
        /*0058*/ 	.byte	0x04, 0x17
        /*005a*/ 	.short	(.L_55 - .L_54)
.L_54:
        /*005c*/ 	.word	0x00000000
        /*0060*/ 	.short	0x0006
        /*0062*/ 	.short	0x0030
        /*0064*/ 	.byte	0x00, 0xf5, 0x21, 0x00


	//----- nvinfo : EIATTR_KPARAM_INFO
	.align		4
.L_55:
        /*0068*/ 	.byte	0x04, 0x17
        /*006a*/ 	.short	(.L_57 - .L_56)
.L_56:
        /*006c*/ 	.word	0x00000000
        /*0070*/ 	.short	0x0005
        /*0072*/ 	.short	0x0028
        /*0074*/ 	.byte	0x00, 0xf5, 0x21, 0x00


	//----- nvinfo : EIATTR_KPARAM_INFO
	.align		4
.L_57:
        /*0078*/ 	.byte	0x04, 0x17
        /*007a*/ 	.short	(.L_59 - .L_58)
.L_58:
        /*007c*/ 	.word	0x00000000
        /*0080*/ 	.short	0x0004
        /*0082*/ 	.short	0x0020
        /*0084*/ 	.byte	0x00, 0xf5, 0x21, 0x00


	//----- nvinfo : EIATTR_KPARAM_INFO
	.align		4
.L_59:
        /*0088*/ 	.byte	0x04, 0x17
        /*008a*/ 	.short	(.L_61 - .L_60)
.L_60:
        /*008c*/ 	.word	0x00000000
        /*0090*/ 	.short	0x0003
        /*0092*/ 	.short	0x0018
        /*0094*/ 	.byte	0x00, 0xf5, 0x21, 0x00


	//----- nvinfo : EIATTR_KPARAM_INFO
	.align		4
.L_61:
        /*0098*/ 	.byte	0x04, 0x17
        /*009a*/ 	.short	(.L_63 - .L_62)
.L_62:
        /*009c*/ 	.word	0x00000000
        /*00a0*/ 	.short	0x0002
        /*00a2*/ 	.short	0x0010
        /*00a4*/ 	.byte	0x00, 0xf5, 0x21, 0x00


	//----- nvinfo : EIATTR_KPARAM_INFO
	.align		4
.L_63:
        /*00a8*/ 	.byte	0x04, 0x17
        /*00aa*/ 	.short	(.L_65 - .L_64)
.L_64:
        /*00ac*/ 	.word	0x00000000
        /*00b0*/ 	.short	0x0001
        /*00b2*/ 	.short	0x0008
        /*00b4*/ 	.byte	0x00, 0xf5, 0x21, 0x00


	//----- nvinfo : EIATTR_KPARAM_INFO
	.align		4
.L_65:
        /*00b8*/ 	.byte	0x04, 0x17
        /*00ba*/ 	.short	(.L_67 - .L_66)
.L_66:
        /*00bc*/ 	.word	0x00000000
        /*00c0*/ 	.short	0x0000
        /*00c2*/ 	.short	0x0000
        /*00c4*/ 	.byte	0x00, 0xf5, 0x21, 0x00


	//----- nvinfo : EIATTR_SPARSE_MMA_MASK
	.align		4
.L_67:
        /*00c8*/ 	.byte	0x03, 0x50
        /*00ca*/ 	.short	0x0000


	//----- nvinfo : EIATTR_MAXREG_COUNT
	.align		4
        /*00cc*/ 	.byte	0x03, 0x1b
        /*00ce*/ 	.short	0x00ff


	//----- nvinfo : EIATTR_EXTERNS
	.align		4
        /*00d0*/ 	.byte	0x04, 0x0f
        /*00d2*/ 	.short	(.L_69 - .L_68)


	//   ....[0]....
	.align		4
.L_68:
        /*00d4*/ 	.word	index@(vprintf)


	//   ....[1]....
	.align		4
        /*00d8*/ 	.word	index@(malloc)


	//   ....[2]....
	.align		4
        /*00dc*/ 	.word	index@(free)


	//----- nvinfo : EIATTR_MERCURY_ISA_VERSION
	.align		4
.L_69:
        /*00e0*/ 	.byte	0x03, 0x5f
        /*00e2*/ 	.short	0x0101


	//----- nvinfo : EIATTR_VRC_CTA_INIT_COUNT
	.align		4
        /*00e4*/ 	.byte	0x02, 0x4a
	.zero		1
	.zero		1


	//----- nvinfo : EIATTR_SYSCALL_OFFSETS
	.align		4
        /*00e8*/ 	.byte	0x04, 0x46
        /*00ea*/ 	.short	(.L_71 - .L_70)


	//   ....[0]....
.L_70:
        /*00ec*/ 	.word	0x000000b0


	//   ....[1]....
        /*00f0*/ 	.word	0x00000120


	//   ....[2]....
        /*00f4*/ 	.word	0x000001a0


	//   ....[3]....
        /*00f8*/ 	.word	0x00002710


	//   ....[4]....
        /*00fc*/ 	.word	0x000027f0


	//   ....[5]....
        /*0100*/ 	.word	0x00002840


	//   ....[6]....
        /*0104*/ 	.word	0x00002890


	//----- nvinfo : EIATTR_EXIT_INSTR_OFFSETS
	.align		4
.L_71:
        /*0108*/ 	.byte	0x04, 0x1c
        /*010a*/ 	.short	(.L_73 - .L_72)


	//   ....[0]....
.L_72:
        /*010c*/ 	.word	0x000028a0


	//----- nvinfo : EIATTR_CRS_STACK_SIZE
	.align		4
.L_73:
        /*0110*/ 	.byte	0x04, 0x1e
        /*0112*/ 	.short	(.L_75 - .L_74)
.L_74:
        /*0114*/ 	.word	0x00000000


	//----- nvinfo : EIATTR_CBANK_PARAM_SIZE
	.align		4
.L_75:
        /*0118*/ 	.byte	0x03, 0x19
        /*011a*/ 	.short	0x0060


	//----- nvinfo : EIATTR_PARAM_CBANK
	.align		4
        /*011c*/ 	.byte	0x04, 0x0a
        /*011e*/ 	.short	(.L_77 - .L_76)
	.align		4
.L_76:
        /*0120*/ 	.word	index@(.nv.constant0._Z15TraceBline_testPfS_S_PiS_S_S_S0_PyS_S_S_)
        /*0124*/ 	.short	0x0380
        /*0126*/ 	.short	0x0060


	//----- nvinfo : EIATTR_SW_WAR
	.align		4
.L_77:
        /*0128*/ 	.byte	0x04, 0x36
        /*012a*/ 	.short	(.L_79 - .L_78)
.L_78:
        /*012c*/ 	.word	0x00000008
.L_79:


//--------------------- .nv.info._Z7TestMemPi     --------------------------
	.section	.nv.info._Z7TestMemPi,"",@"SHT_CUDA_INFO"
	.sectionflags	@""
	.align	4


	//----- nvinfo : EIATTR_CUDA_API_VERSION
	.align		4
        /*0000*/ 	.byte	0x04, 0x37
        /*0002*/ 	.short	(.L_81 - .L_80)
.L_80:
        /*0004*/ 	.word	0x00000082


	//----- nvinfo : EIATTR_KPARAM_INFO
	.align		4
.L_81:
        /*0008*/ 	.byte	0x04, 0x17
        /*000a*/ 	.short	(.L_83 - .L_82)
.L_82:
        /*000c*/ 	.word	0x00000000
        /*0010*/ 	.short	0x0000
        /*0012*/ 	.short	0x0000
        /*0014*/ 	.byte	0x00, 0xf5, 0x21, 0x00


	//----- nvinfo : EIATTR_SPARSE_MMA_MASK
	.align		4
.L_83:
        /*0018*/ 	.byte	0x03, 0x50
        /*001a*/ 	.short	0x0000


	//----- nvinfo : EIATTR_MAXREG_COUNT
	.align		4
        /*001c*/ 	.byte	0x03, 0x1b
        /*001e*/ 	.short	0x00ff


	//----- nvinfo : EIATTR_MERCURY_ISA_VERSION
	.align		4
        /*0020*/ 	.byte	0x03, 0x5f
        /*0022*/ 	.short	0x0101


	//----- nvinfo : EIATTR_VRC_CTA_INIT_COUNT
	.align		4
        /*0024*/ 	.byte	0x02, 0x4a
	.zero		1
	.zero		1


	//----- nvinfo : EIATTR_EXIT_INSTR_OFFSETS
	.align		4
        /*0028*/ 	.byte	0x04, 0x1c
        /*002a*/ 	.short	(.L_85 - .L_84)


	//   ....[0]....
.L_84:
        /*002c*/ 	.word	0x00000010


	//----- nvinfo : EIATTR_CBANK_PARAM_SIZE
	.align		4
.L_85:
        /*0030*/ 	.byte	0x03, 0x19
        /*0032*/ 	.short	0x0008


	//----- nvinfo : EIATTR_PARAM_CBANK
	.align		4
        /*0034*/ 	.byte	0x04, 0x0a
        /*0036*/ 	.short	(.L_87 - .L_86)
	.align		4
.L_86:
        /*0038*/ 	.word	index@(.nv.constant0._Z7TestMemPi)
        /*003c*/ 	.short	0x0380
        /*003e*/ 	.short	0x0008


	//----- nvinfo : EIATTR_SW_WAR
	.align		4
.L_87:
        /*0040*/ 	.byte	0x04, 0x36
        /*0042*/ 	.short	(.L_89 - .L_88)
.L_88:
        /*0044*/ 	.word	0x00000008
.L_89:


//--------------------- .nv.info._Z13TraceAllBlinePfS_S_PiS_S_S_S_S_S_S_S0_PyS1_ --------------------------
	.section	.nv.info._Z13TraceAllBlinePfS_S_PiS_S_S_S_S_S_S_S0_PyS1_,"",@"SHT_CUDA_INFO"
	.sectionflags	@""
	.align	4


	//----- nvinfo : EIATTR_CUDA_API_VERSION
	.align		4
        /*0000*/ 	.byte	0x04, 0x37
        /*0002*/ 	.short	(.L_91 - .L_90)
.L_90:
        /*0004*/ 	.word	0x00000082


	//----- nvinfo : EIATTR_KPARAM_INFO
	.align		4
.L_91:
        /*0008*/ 	.byte	0x04, 0x17
        /*000a*/ 	.short	(.L_93 - .L_92)
.L_92:
        /*000c*/ 	.word	0x00000000
        /*0010*/ 	.short	0x000d
        /*0012*/ 	.short	0x0068
        /*0014*/ 	.byte	0x00, 0xf5, 0x21, 0x00


	//----- nvinfo : EIATTR_KPARAM_INFO
	.align		4
.L_93:
        /*0018*/ 	.byte	0x04, 0x17
        /*001a*/ 	.short	(.L_95 - .L_94)
.L_94:
        /*001c*/ 	.word	0x00000000
        /*0020*/ 	.short	0x000c
        /*0022*/ 	.short	0x0060
        /*0024*/ 	.byte	0x00, 0xf5, 0x21, 0x00


	//----- nvinfo : EIATTR_KPARAM_INFO
	.align		4
.L_95:
        /*0028*/ 	.byte	0x04, 0x17
        /*002a*/ 	.short	(.L_97 - .L_96)
.L_96:
        /*002c*/ 	.word	0x00000000
        /*0030*/ 	.short	0x000b
        /*0032*/ 	.short	0x0058
        /*0034*/ 	.byte	0x00, 0xf5, 0x21, 0x00


	//----- nvinfo : EIATTR_KPARAM_INFO
	.align		4
.L_97:
        /*0038*/ 	.byte	0x04, 0x17
        /*003a*/ 	.short	(.L_99 - .L_98)
.L_98:
        /*003c*/ 	.word	0x00000000
        /*0040*/ 	.short	0x000a
        /*0042*/ 	.short	0x0050
        /*0044*/ 	.byte	0x00, 0xf5, 0x21, 0x00


	//----- nvinfo : EIATTR_KPARAM_INFO
	.align		4
.L_99:
        /*0048*/ 	.byte	0x04, 0x17
        /*004a*/ 	.short	(.L_101 - .L_100)
.L_100:
        /*004c*/ 	.word	0x00000000
        /*0050*/ 	.short	0x0009
        /*0052*/ 	.short	0x0048
        /*0054*/ 	.byte	0x00, 0xf5, 0x21, 0x00


	//----- nvinfo : EIATTR_KPARAM_INFO
	.align		4
.L_101:
        /*0058*/ 	.byte	0x04, 0x17
        /*005a*/ 	.short	(.L_103 - .L_102)
.L_102:
        /*005c*/ 	.word	0x00000000
        /*0060*/ 	.short	0x0008
        /*0062*/ 	.short	0x0040
        /*0064*/ 	.byte	0x00, 0xf5, 0x21, 0x00


	//----- nvinfo : EIATTR_KPARAM_INFO
	.align		4
.L_103:
        /*0068*/ 	.byte	0x04, 0x17
        /*006a*/ 	.short	(.L_105 - .L_104)
.L_104:
        /*006c*/ 	.word	0x00000000
        /*0070*/ 	.short	0x0007
        /*0072*/ 	.short	0x0038
        /*0074*/ 	.byte	0x00, 0xf5, 0x21, 0x00


	//----- nvinfo : EIATTR_KPARAM_INFO
	.align		4
.L_105:
        /*0078*/ 	.byte	0x04, 0x17
        /*007a*/ 	.short	(.L_107 - .L_106)
.L_106:
        /*007c*/ 	.word	0x00000000
        /*0080*/ 	.short	0x0006
        /*0082*/ 	.short	0x0030
        /*0084*/ 	.byte	0x00, 0xf5, 0x21, 0x00


	//----- nvinfo : EIATTR_KPARAM_INFO
	.align		4
.L_107:
        /*0088*/ 	.byte	0x04, 0x17
        /*008a*/ 	.short	(.L_109 - .L_108)
.L_108:
        /*008c*/ 	.word	0x00000000
        /*0090*/ 	.short	0x0005
        /*0092*/ 	.short	0x0028
        /*0094*/ 	.byte	0x00, 0xf5, 0x21, 0x00


	//----- nvinfo : EIATTR_KPARAM_INFO
	.align		4
.L_109:
        /*0098*/ 	.byte	0x04, 0x17
        /*009a*/ 	.short	(.L_111 - .L_110)
.L_110:
        /*009c*/ 	.word	0x00000000
        /*00a0*/ 	.short	0x0004
        /*00a2*/ 	.short	0x0020
        /*00a4*/ 	.byte	0x00, 0xf5, 0x21, 0x00


	//----- nvinfo : EIATTR_KPARAM_INFO
	.align		4
.L_111:
        /*00a8*/ 	.byte	0x04, 0x17
        /*00aa*/ 	.short	(.L_113 - .L_112)
.L_112:
        /*00ac*/ 	.word	0x00000000
        /*00b0*/ 	.short	0x0003
        /*00b2*/ 	.short	0x0018
        /*00b4*/ 	.byte	0x00, 0xf5, 0x21, 0x00


	//----- nvinfo : EIATTR_KPARAM_INFO
	.align		4
.L_113:
        /*00b8*/ 	.byte	0x04, 0x17
        /*00ba*/ 	.short	(.L_115 - .L_114)
.L_114:
        /*00bc*/ 	.word	0x00000000
        /*00c0*/ 	.short	0x0002
        /*00c2*/ 	.short	0x0010
        /*00c4*/ 	.byte	0x00, 0xf5, 0x21, 0x00


	//----- nvinfo : EIATTR_KPARAM_INFO
	.align		4
.L_115:
        /*00c8*/ 	.byte	0x04, 0x17
        /*00ca*/ 	.short	(.L_117 - .L_116)
.L_116:
        /*00cc*/ 	.word	0x00000000
        /*00d0*/ 	.short	0x0001
        /*00d2*/ 	.short	0x0008
        /*00d4*/ 	.byte	0x00, 0xf5, 0x21, 0x00


	//----- nvinfo : EIATTR_KPARAM_INFO
	.align		4
.L_117:
        /*00d8*/ 	.byte	0x04, 0x17
        /*00da*/ 	.short	(.L_119 - .L_118)
.L_118:
        /*00dc*/ 	.word	0x00000000
        /*00e0*/ 	.short	0x0000
        /*00e2*/ 	.short	0x0000
        /*00e4*/ 	.byte	0x00, 0xf5, 0x21, 0x00


	//----- nvinfo : EIATTR_SPARSE_MMA_MASK
	.align		4
.L_119:
        /*00e8*/ 	.byte	0x03, 0x50
        /*00ea*/ 	.short	0x0000


	//----- nvinfo : EIATTR_MAXREG_COUNT
	.align		4
        /*00ec*/ 	.byte	0x03, 0x1b
        /*00ee*/ 	.short	0x00ff


	//----- nvinfo : EIATTR_EXTERNS
	.align		4
        /*00f0*/ 	.byte	0x04, 0x0f
        /*00f2*/ 	.short	(.L_121 - .L_120)


	//   ....[0]....
	.align		4
.L_120:
        /*00f4*/ 	.word	index@(malloc)


	//   ....[1]....
	.align		4
        /*00f8*/ 	.word	index@(free)


	//----- nvinfo : EIATTR_MERCURY_ISA_VERSION
	.align		4
.L_121:
        /*00fc*/ 	.byte	0x03, 0x5f
        /*00fe*/ 	.short	0x0101


	//----- nvinfo : EIATTR_VRC_CTA_INIT_COUNT
	.align		4
        /*0100*/ 	.byte	0x02, 0x4a
	.zero		1
	.zero		1


	//----- nvinfo : EIATTR_SYSCALL_OFFSETS
	.align		4
        /*0104*/ 	.byte	0x04, 0x46
        /*0106*/ 	.short	(.L_123 - .L_122)


	//   ....[0]....
.L_122:
        /*0108*/ 	.word	0x00000120


	//   ....[1]....
        /*010c*/ 	.word	0x00000190


	//   ....[2]....
        /*0110*/ 	.word	0x00000200


	//   ....[3]....
        /*0114*/ 	.word	0x00000280


	//   ....[4]....
        /*0118*/ 	.word	0x00000500


	//   ....[5]....
        /*011c*/ 	.word	0x00000570


	//   ....[6]....
        /*0120*/ 	.word	0x000005e0


	//   ....[7]....
        /*0124*/ 	.word	0x000072f0


	//   ....[8]....
        /*0128*/ 	.word	0x00007340


	//   ....[9]....
        /*012c*/ 	.word	0x00007390


	//   ....[10]....
        /*0130*/ 	.word	0x00007660


	//   ....[11]....
        /*0134*/ 	.word	0x000076b0


	//   ....[12]....
        /*0138*/ 	.word	0x00007700


	//----- nvinfo : EIATTR_EXIT_INSTR_OFFSETS
	.align		4
.L_123:
        /*013c*/ 	.byte	0x04, 0x1c
        /*013e*/ 	.short	(.L_125 - .L_124)


	//   ....[0]....
.L_124:
        /*0140*/ 	.word	0x00007710


	//----- nvinfo : EIATTR_CRS_STACK_SIZE
	.align		4
.L_125:
        /*0144*/ 	.byte	0x04, 0x1e
        /*0146*/ 	.short	(.L_127 - .L_126)
.L_126:
        /*0148*/ 	.word	0x00000000


	//----- nvinfo : EIATTR_CBANK_PARAM_SIZE
	.align		4
.L_127:
        /*014c*/ 	.byte	0x03, 0x19
        /*014e*/ 	.short	0x0070


	//----- nvinfo : EIATTR_PARAM_CBANK
	.align		4
        /*0150*/ 	.byte	0x04, 0x0a
        /*0152*/ 	.short	(.L_129 - .L_128)
	.align		4
.L_128:
        /*0154*/ 	.word	index@(.nv.constant0._Z13TraceAllBlinePfS_S_PiS_S_S_S_S_S_S_S0_PyS1_)
        /*0158*/ 	.short	0x0380
        /*015a*/ 	.short	0x0070


	//----- nvinfo : EIATTR_SW_WAR
	.align		4
.L_129:
        /*015c*/ 	.byte	0x04, 0x36
        /*015e*/ 	.short	(.L_131 - .L_130)
.L_130:
        /*0160*/ 	.word	0x00000008
.L_131:


//--------------------- .nv.info._Z13test_Interp3dPfPiS_S_ --------------------------
	.section	.nv.info._Z13test_Interp3dPfPiS_S_,"",@"SHT_CUDA_INFO"
	.sectionflags	@""
	.align	4


	//----- nvinfo : EIATTR_CUDA_API_VERSION
	.align		4
        /*0000*/ 	.byte	0x04, 0x37
        /*0002*/ 	.short	(.L_133 - .L_132)
.L_132:
        /*0004*/ 	.word	0x00000082


	//----- nvinfo : EIATTR_KPARAM_INFO
	.align		4
.L_133:
        /*0008*/ 	.byte	0x04, 0x17
        /*000a*/ 	.short	(.L_135 - .L_134)
.L_134:
        /*000c*/ 	.word	0x00000000
        /*0010*/ 	.short	0x0003
        /*0012*/ 	.short	0x0018
        /*0014*/ 	.byte	0x00, 0xf5, 0x21, 0x00


	//----- nvinfo : EIATTR_KPARAM_INFO
	.align		4
.L_135:
        /*0018*/ 	.byte	0x04, 0x17
        /*001a*/ 	.short	(.L_137 - .L_136)
.L_136:
        /*001c*/ 	.word	0x00000000
        /*0020*/ 	.short	0x0002
        /*0022*/ 	.short	0x0010
        /*0024*/ 	.byte	0x00, 0xf5, 0x21, 0x00


	//----- nvinfo : EIATTR_KPARAM_INFO
	.align		4
.L_137:
        /*0028*/ 	.byte	0x04, 0x17
        /*002a*/ 	.short	(.L_139 - .L_138)
.L_138:
        /*002c*/ 	.word	0x00000000
        /*0030*/ 	.short	0x0001
        /*0032*/ 	.short	0x0008
        /*0034*/ 	.byte	0x00, 0xf5, 0x21, 0x00


	//----- nvinfo : EIATTR_KPARAM_INFO
	.align		4
.L_139:
        /*0038*/ 	.byte	0x04, 0x17
        /*003a*/ 	.short	(.L_141 - .L_140)
.L_140:
        /*003c*/ 	.word	0x00000000
        /*0040*/ 	.short	0x0000
        /*0042*/ 	.short	0x0000
        /*0044*/ 	.byte	0x00, 0xf5, 0x21, 0x00


	//----- nvinfo : EIATTR_SPARSE_MMA_MASK
	.align		4
.L_141:
        /*0048*/ 	.byte	0x03, 0x50
        /*004a*/ 	.short	0x0000


	//----- nvinfo : EIATTR_MAXREG_COUNT
	.align		4
        /*004c*/ 	.byte	0x03, 0x1b
        /*004e*/ 	.short	0x00ff


	//----- nvinfo : EIATTR_MERCURY_ISA_VERSION
	.align		4
        /*0050*/ 	.byte	0x03, 0x5f
        /*0052*/ 	.short	0x0101


	//----- nvinfo : EIATTR_VRC_CTA_INIT_COUNT
	.align		4
        /*0054*/ 	.byte	0x02, 0x4a
	.zero		1
	.zero		1


	//----- nvinfo : EIATTR_EXIT_INSTR_OFFSETS
	.align		4
        /*0058*/ 	.byte	0x04, 0x1c
        /*005a*/ 	.short	(.L_143 - .L_142)


	//   ....[0]....
.L_142:
        /*005c*/ 	.word	0x00000720


	//----- nvinfo : EIATTR_CBANK_PARAM_SIZE
	.align		4
.L_143:
        /*0060*/ 	.byte	0x03, 0x19
        /*0062*/ 	.short	0x0020


	//----- nvinfo : EIATTR_PARAM_CBANK
	.align		4
        /*0064*/ 	.byte	0x04, 0x0a
        /*0066*/ 	.short	(.L_145 - .L_144)
	.align		4
.L_144:
        /*0068*/ 	.word	index@(.nv.constant0._Z13test_Interp3dPfPiS_S_)
        /*006c*/ 	.short	0x0380
        /*006e*/ 	.short	0x0020


	//----- nvinfo : EIATTR_SW_WAR
	.align		4
.L_145:
        /*0070*/ 	.byte	0x04, 0x36
        /*0072*/ 	.short	(.L_147 - .L_146)
.L_146:
        /*0074*/ 	.word	0x00000008
.L_147:


//--------------------- .nv.info._Z10test_Idx3dPfPiS0_S_ --------------------------
	.section	.nv.info._Z10test_Idx3dPfPiS0_S_,"",@"SHT_CUDA_INFO"
	.sectionflags	@""
	.align	4


	//----- nvinfo : EIATTR_CUDA_API_VERSION
	.align		4
        /*0000*/ 	.byte	0x04, 0x37
        /*0002*/ 	.short	(.L_149 - .L_148)
.L_148:
        /*0004*/ 	.word	0x00000082


	//----- nvinfo : EIATTR_KPARAM_INFO
	.align		4
.L_149:
        /*0008*/ 	.byte	0x04, 0x17
        /*000a*/ 	.short	(.L_151 - .L_150)
.L_150:
        /*000c*/ 	.word	0x00000000
        /*0010*/ 	.short	0x0003
        /*0012*/ 	.short	0x0018
        /*0014*/ 	.byte	0x00, 0xf5, 0x21, 0x00


	//----- nvinfo : EIATTR_KPARAM_INFO
	.align		4
.L_151:
        /*0018*/ 	.byte	0x04, 0x17
        /*001a*/ 	.short	(.L_153 - .L_152)
.L_152:
        /*001c*/ 	.word	0x00000000
        /*0020*/ 	.short	0x0002
        /*0022*/ 	.short	0x0010
        /*0024*/ 	.byte	0x00, 0xf5, 0x21, 0x00


	//----- nvinfo : EIATTR_KPARAM_INFO
	.align		4
.L_153:
        /*0028*/ 	.byte	0x04, 0x17
        /*002a*/ 	.short	(.L_155 - .L_154)
.L_154:
        /*002c*/ 	.word	0x00000000
        /*0030*/ 	.short	0x0001
        /*0032*/ 	.short	0x0008
        /*0034*/ 	.byte	0x00, 0xf5, 0x21, 0x00


	//----- nvinfo : EIATTR_KPARAM_INFO
	.align		4
.L_155:
        /*0038*/ 	.byte	0x04, 0x17
        /*003a*/ 	.short	(.L_157 - .L_156)
.L_156:
        /*003c*/ 	.word	0x00000000
        /*0040*/ 	.short	0x0000
        /*0042*/ 	.short	0x0000
        /*0044*/ 	.byte	0x00, 0xf5, 0x21, 0x00


	//----- nvinfo : EIATTR_SPARSE_MMA_MASK
	.align		4
.L_157:
        /*0048*/ 	.byte	0x03, 0x50
        /*004a*/ 	.short	0x0000


	//----- nvinfo : EIATTR_MAXREG_COUNT
	.align		4
        /*004c*/ 	.byte	0x03, 0x1b
        /*004e*/ 	.short	0x00ff


	//----- nvinfo : EIATTR_EXTERNS
	.align		4
        /*0050*/ 	.byte	0x04, 0x0f
        /*0052*/ 	.short	(.L_159 - .L_158)


	//   ....[0]....
	.align		4
.L_158:
        /*0054*/ 	.word	index@(vprintf)


	//----- nvinfo : EIATTR_MERCURY_ISA_VERSION
	.align		4
.L_159:
        /*0058*/ 	.byte	0x03, 0x5f
        /*005a*/ 	.short	0x0101


	//----- nvinfo : EIATTR_VRC_CTA_INIT_COUNT
	.align		4
        /*005c*/ 	.byte	0x02, 0x4a
	.zero		1
	.zero		1


	//----- nvinfo : EIATTR_SYSCALL_OFFSETS
	.align		4
        /*0060*/ 	.byte	0x04, 0x46
        /*0062*/ 	.short	(.L_161 - .L_160)


	//   ....[0]....
.L_160:
        /*0064*/ 	.word	0x00000130


	//----- nvinfo : EIATTR_EXIT_INSTR_OFFSETS
	.align		4
.L_161:
        /*0068*/ 	.byte	0x04, 0x1c
        /*006a*/ 	.short	(.L_163 - .L_162)


	//   ....[0]....
.L_162:
        /*006c*/ 	.word	0x00000220


	//----- nvinfo : EIATTR_CBANK_PARAM_SIZE
	.align		4
.L_163:
        /*0070*/ 	.byte	0x03, 0x19
        /*0072*/ 	.short	0x0020


	//----- nvinfo : EIATTR_PARAM_CBANK
	.align		4
        /*0074*/ 	.byte	0x04, 0x0a
        /*0076*/ 	.short	(.L_165 - .L_164)
	.align		4
.L_164:
        /*0078*/ 	.word	index@(.nv.constant0._Z10test_Idx3dPfPiS0_S_)
        /*007c*/ 	.short	0x0380
        /*007e*/ 	.short	0x0020


	//----- nvinfo : EIATTR_SW_WAR
	.align		4
.L_165:
        /*0080*/ 	.byte	0x04, 0x36
        /*0082*/ 	.short	(.L_167 - .L_166)
.L_166:
        /*0084*/ 	.word	0x00000008
.L_167:


//--------------------- .nv.callgraph             --------------------------
	.section	.nv.callgraph,"",@"SHT_CUDA_CALLGRAPH"
	.align	4
	.sectionentsize	8
	.align		4
        /*0000*/ 	.word	0x00000000
	.align		4
        /*0004*/ 	.word	0xffffffff
	.align		4
        /*0008*/ 	.word	index@(_Z15TraceBline_testPfS_S_PiS_S_S_S0_PyS_S_S_)
	.align		4
        /*000c*/ 	.word	index@(free)
	.align		4
        /*0010*/ 	.word	index@(_Z15TraceBline_testPfS_S_PiS_S_S_S0_PyS_S_S_)
	.align		4
        /*0014*/ 	.word	index@(vprintf)
	.align		4
        /*0018*/ 	.word	index@(_Z15TraceBline_testPfS_S_PiS_S_S_S0_PyS_S_S_)
	.align		4
        /*001c*/ 	.word	index@(malloc)
	.align		4
        /*0020*/ 	.word	index@(_Z13TraceAllBlinePfS_S_PiS_S_S_S_S_S_S_S0_PyS1_)
	.align		4
        /*0024*/ 	.word	index@(free)
	.align		4
        /*0028*/ 	.word	index@(_Z13TraceAllBlinePfS_S_PiS_S_S_S_S_S_S_S0_PyS1_)
	.align		4
        /*002c*/ 	.word	index@(malloc)
	.align		4
        /*0030*/ 	.word	index@(_Z10test_Idx3dPfPiS0_S_)
	.align		4
        /*0034*/ 	.word	index@(vprintf)
	.align		4
        /*0038*/ 	.word	0x00000000
	.align		4
        /*003c*/ 	.word	0xfffffffe
	.align		4
        /*0040*/ 	.word	0x00000000
	.align		4
        /*0044*/ 	.word	0xfffffffd
	.align		4
        /*0048*/ 	.word	0x00000000
	.align		4
        /*004c*/ 	.word	0xfffffffc


//--------------------- .nv.constant4             --------------------------
	.section	.nv.constant4,"a",@progbits
	.align	8
	.align		8
.nv.constant4:
        /*0000*/ 	.dword	vprintf
	.align		8
        /*0008*/ 	.dword	malloc
	.align		8
        /*0010*/ 	.dword	free
	.align		8
        /*0018*/ 	.dword	$str
	.align		8
        /*0020*/ 	.dword	$str$1


//--------------------- .text._Z15TraceBline_testPfS_S_PiS_S_S_S0_PyS_S_S_ --------------------------
	.section	.text._Z15TraceBline_testPfS_S_PiS_S_S_S0_PyS_S_S_,"ax",@progbits
	.align	128
        .global         _Z15TraceBline_testPfS_S_PiS_S_S_S0_PyS_S_S_
        .type           _Z15TraceBline_testPfS_S_PiS_S_S_S0_PyS_S_S_,@function
        .size           _Z15TraceBline_testPfS_S_PiS_S_S_S0_PyS_S_S_,(.L_x_126 - _Z15TraceBline_testPfS_S_PiS_S_S_S0_PyS_S_S_)
        .other          _Z15TraceBline_testPfS_S_PiS_S_S_S0_PyS_S_S_,@"STO_CUDA_ENTRY STV_DEFAULT"
_Z15TraceBline_testPfS_S_PiS_S_S_S0_PyS_S_S_:
.text._Z15TraceBline_testPfS_S_PiS_S_S_S0_PyS_S_S_:
[----:B------:R-:W0:Y:S01]  /*0000*/  LDC R1, c[0x0][0x37c] ;  /* 0x0000df00ff017b82 */ /* 0x000e220000000800 */
[----:B------:R-:W-:Y:S01]  /*0010*/  MOV R16, 0x8 ;  /* 0x0000000800107802 */ /* 0x000fe20000000f00 */
[----:B------:R-:W1:Y:S01]  /*0020*/  LDCU UR4, c[0x0][0x2f8] ;  /* 0x00005f00ff0477ac */ /* 0x000e620008000800 */
[----:B0-----:R-:W-:Y:S02]  /*0030*/  VIADD R1, R1, 0xffffffd8 ;  /* 0xffffffd801017836 */ /* 0x001fe40000000000 */
[----:B------:R-:W-:-:S03]  /*0040*/  HFMA2 R5, -RZ, RZ, 0, 0 ;  /* 0x00000000ff057431 */ /* 0x000fc600000001ff */
[----:B------:R0:W2:Y:S01]  /*0050*/  LDC.64 R6, c[0x4][R16] ;  /* 0x0100000010067b82 */ /* 0x0000a20000000a00 */
[----:B------:R-:W3:Y:S01]  /*0060*/  LDCU UR5, c[0x0][0x2fc] ;  /* 0x00005f80ff0577ac */ /* 0x000ee20008000800 */
[----:B------:R-:W-:Y:S01]  /*0070*/  IMAD.MOV.U32 R4, RZ, RZ, 0xc ;  /* 0x0000000cff047424 */ /* 0x000fe200078e00ff */
[----:B-1----:R-:W-:-:S05]  /*0080*/  IADD3 R2, P0, PT, R1, UR4, RZ ;  /* 0x0000000401027c10 */ /* 0x002fca000ff1e0ff */
[----:B0--3--:R-:W-:-:S08]  /*0090*/  IMAD.X R26, RZ, RZ, UR5, P0 ;  /* 0x00000005ff1a7e24 */ /* 0x009fd000080e06ff */
[----:B------:R-:W-:-:S07]  /*00a0*/  LEPC R20, `(.L_x_0) ;  /* 0x000000001014794e */ /* 0x000fce0000000000 */
[----:B--2---:R-:W-:Y:S05]  /*00b0*/  CALL.ABS.NOINC R6 ;  /* 0x0000000006007343 */ /* 0x004fea0003c00000 */
.L_x_0:
[----:B------:R0:W1:Y:S01]  /*00c0*/  LDC.64 R6, c[0x4][R16] ;  /* 0x0100000010067b82 */ /* 0x0000620000000a00 */
[----:B------:R-:W-:Y:S01]  /*00d0*/  IMAD.MOV.U32 R18, RZ, RZ, R4 ;  /* 0x000000ffff127224 */ /* 0x000fe200078e0004 */
[----:B------:R-:W-:Y:S01]  /*00e0*/  MOV R19, R5 ;  /* 0x0000000500137202 */ /* 0x000fe20000000f00 */
[----:B------:R-:W-:Y:S02]  /*00f0*/  IMAD.MOV.U32 R4, RZ, RZ, 0xc ;  /* 0x0000000cff047424 */ /* 0x000fe400078e00ff */
[----:B------:R-:W-:-:S07]  /*0100*/  IMAD.MOV.U32 R5, RZ, RZ, RZ ;  /* 0x000000ffff057224 */ /* 0x000fce00078e00ff */
[----:B------:R-:W-:-:S07]  /*0110*/  LEPC R20, `(.L_x_1) ;  /* 0x000000001014794e */ /* 0x000fce0000000000 */
[----:B01----:R-:W-:Y:S05]  /*0120*/  CALL.ABS.NOINC R6 ;  /* 0x0000000006007343 */ /* 0x003fea0003c00000 */
.L_x_1:
[----:B------:R-:W0:Y:S01]  /*0130*/  LDC.64 R24, c[0x0][0x358] ;  /* 0x0000d600ff187b82 */ /* 0x000e220000000a00 */
[----:B------:R-:W-:Y:S02]  /*0140*/  IMAD.MOV.U32 R17, RZ, RZ, R5 ;  /* 0x000000ffff117224 */ /* 0x000fe400078e0005 */
[----:B------:R-:W-:-:S05]  /*0150*/  HFMA2 R5, -RZ, RZ, 0, 0 ;  /* 0x00000000ff057431 */ /* 0x000fca00000001ff */
[----:B------:R1:W2:Y:S02]  /*0160*/  LDC.64 R6, c[0x4][R16] ;  /* 0x0100000010067b82 */ /* 0x0002a40000000a00 */
[----:B-1----:R-:W-:Y:S01]  /*0170*/  MOV R16, R4 ;  /* 0x0000000400107202 */ /* 0x002fe20000000f00 */
[----:B------:R-:W-:-:S07]  /*0180*/  IMAD.MOV.U32 R4, RZ, RZ, 0xc ;  /* 0x0000000cff047424 */ /* 0x000fce00078e00ff */
[----:B------:R-:W-:-:S07]  /*0190*/  LEPC R20, `(.L_x_2) ;  /* 0x000000001014794e */ /* 0x000fce0000000000 */
[----:B0-2---:R-:W-:Y:S05]  /*01a0*/  CALL.ABS.NOINC R6 ;  /* 0x0000000006007343 */ /* 0x005fea0003c00000 */
.L_x_2:
[----:B------:R-:W0:Y:S01]  /*01b0*/  LDC.64 R6, c[0x0][0x3a0] ;  /* 0x0000e800ff067b82 */ /* 0x000e220000000a00 */
[----:B------:R-:W-:Y:S02]  /*01c0*/  R2UR UR4, R24 ;  /* 0x00000000180472ca */ /* 0x000fe400000e0000 */
[----:B------:R-:W-:-:S13]  /*01d0*/  R2UR UR5, R25 ;  /* 0x00000000190572ca */ /* 0x000fda00000e0000 */
[----:B0-----:R-:W2:Y:S01]  /*01e0*/  LDG.E R3, desc[UR4][R6.64] ;  /* 0x0000000406037981 */ /* 0x001ea2000c1e1900 */
[----:B------:R-:W-:Y:S02]  /*01f0*/  R2UR UR6, R24 ;  /* 0x00000000180672ca */ /* 0x000fe400000e0000 */
[----:B------:R-:W-:Y:S01]  /*0200*/  R2UR UR7, R25 ;  /* 0x00000000190772ca */ /* 0x000fe200000e0000 */
[----:B--2---:R0:W-:-:S12]  /*0210*/  ST.E desc[UR4][R16.64], R3 ;  /* 0x0000000310007985 */ /* 0x0041d8000c101904 */
[----:B------:R-:W2:Y:S01]  /*0220*/  LDG.E R9, desc[UR6][R6.64+0x4] ;  /* 0x0000040606097981 */ /* 0x000ea2000c1e1900 */
[----:B------:R-:W1:Y:S01]  /*0230*/  LDC.64 R12, c[0x0][0x398] ;  /* 0x0000e600ff0c7b82 */ /* 0x000e620000000a00 */
[----:B------:R-:W-:Y:S02]  /*0240*/  R2UR UR8, R24 ;  /* 0x00000000180872ca */ /* 0x000fe400000e0000 */
[----:B------:R-:W-:Y:S01]  /*0250*/  R2UR UR9, R25 ;  /* 0x00000000190972ca */ /* 0x000fe200000e0000 */
[----:B--2---:R0:W-:Y:S04]  /*0260*/  ST.E desc[UR4][R16.64+0x4], R9 ;  /* 0x0000040910007985 */ /* 0x0041e8000c101904 */
[----:B------:R-:W2:Y:S04]  /*0270*/  LDG.E R11, desc[UR6][R6.64+0x8] ;  /* 0x00000806060b7981 */ /* 0x000ea8000c1e1900 */
[----:B--2---:R0:W-:Y:S04]  /*0280*/  ST.E desc[UR4][R16.64+0x8], R11 ;  /* 0x0000080b10007985 */ /* 0x0041e8000c101904 */
[----:B-1----:R-:W2:Y:S04]  /*0290*/  LDG.E R8, desc[UR6][R12.64+0x4] ;  /* 0x000004060c087981 */ /* 0x002ea8000c1e1900 */
[----:B------:R-:W3:Y:S04]  /*02a0*/  LDG.E R15, desc[UR8][R12.64+0x8] ;  /* 0x000008080c0f7981 */ /* 0x000ee8000c1e1900 */
[----:B------:R1:W4:Y:S01]  /*02b0*/  LDG.E R0, desc[UR4][R12.64] ;  /* 0x000000040c007981 */ /* 0x000322000c1e1900 */
[----:B------:R-:W-:-:S02]  /*02c0*/  FSETP.GT.AND P0, PT, R9, RZ, PT ;  /* 0x000000ff0900720b */ /* 0x000fc40003f04000 */
[----:B------:R-:W-:Y:S02]  /*02d0*/  FSETP.GT.AND P1, PT, R11, RZ, PT ;  /* 0x000000ff0b00720b */ /* 0x000fe40003f24000 */
[----:B------:R-:W-:Y:S02]  /*02e0*/  FSEL R14, R9, 9.9999997473787516356e-06, P0 ;  /* 0x3727c5ac090e7808 */ /* 0x000fe40000000000 */
[----:B------:R-:W-:Y:S02]  /*02f0*/  FSEL R28, R11, 9.9999997473787516356e-06, P1 ;  /* 0x3727c5ac0b1c7808 */ /* 0x000fe40000800000 */
[----:B------:R-:W-:-:S04]  /*0300*/  FSETP.GT.AND P2, PT, R3, RZ, PT ;  /* 0x000000ff0300720b */ /* 0x000fc80003f44000 */
[----:B-1----:R-:W-:Y:S01]  /*0310*/  FSEL R12, R3, 9.9999997473787516356e-06, P2 ;  /* 0x3727c5ac030c7808 */ /* 0x002fe20001000000 */
[----:B--2---:R-:W-:-:S05]  /*0320*/  VIADD R6, R8, 0xffffffff ;  /* 0xffffffff08067836 */ /* 0x004fca0000000000 */
[----:B------:R-:W-:Y:S01]  /*0330*/  I2FP.F32.S32 R7, R6 ;  /* 0x0000000600077245 */ /* 0x000fe20000201400 */
[----:B---3--:R-:W-:-:S03]  /*0340*/  VIADD R6, R15, 0xffffffff ;  /* 0xffffffff0f067836 */ /* 0x008fc60000000000 */
[----:B------:R-:W-:Y:S02]  /*0350*/  FSETP.GEU.AND P0, PT, R14, R7, PT ;  /* 0x000000070e00720b */ /* 0x000fe40003f0e000 */
[----:B------:R-:W-:Y:S02]  /*0360*/  I2FP.F32.S32 R7, R6 ;  /* 0x0000000600077245 */ /* 0x000fe40000201400 */
[----:B----4-:R-:W-:Y:S02]  /*0370*/  IADD3 R6, PT, PT, R0, -0x1, RZ ;  /* 0xffffffff00067810 */ /* 0x010fe40007ffe0ff */
[----:B------:R-:W-:Y:S02]  /*0380*/  FSETP.GEU.AND P1, PT, R28, R7, PT ;  /* 0x000000071c00720b */ /* 0x000fe40003f2e000 */
[----:B------:R-:W-:-:S04]  /*0390*/  I2FP.F32.S32 R7, R6 ;  /* 0x0000000600077245 */ /* 0x000fc80000201400 */
[----:B------:R-:W-:Y:S01]  /*03a0*/  FSETP.GEU.AND P2, PT, R12, R7, PT ;  /* 0x000000070c00720b */ /* 0x000fe20003f4e000 */
[----:B------:R-:W-:Y:S01]  /*03b0*/  @P0 IMAD.MOV.U32 R30, RZ, RZ, -0x771c970f ;  /* 0x88e368f1ff1e0424 */ /* 0x000fe200078e00ff */
[----:B------:R-:W-:Y:S01]  /*03c0*/  @P0 I2FP.F32.S32 R6, R8 ;  /* 0x0000000800060245 */ /* 0x000fe20000201400 */
[----:B------:R-:W-:-:S04]  /*03d0*/  @P0 IMAD.MOV.U32 R31, RZ, RZ, 0x3ee4f8b5 ;  /* 0x3ee4f8b5ff1f0424 */ /* 0x000fc800078e00ff */
[----:B------:R-:W-:Y:S01]  /*03e0*/  @P0 FADD R10, R6, -1 ;  /* 0xbf800000060a0421 */ /* 0x000fe20000000000 */
[----:B------:R-:W-:-:S03]  /*03f0*/  @P1 I2FP.F32.S32 R15, R15 ;  /* 0x0000000f000f1245 */ /* 0x000fc60000201400 */
[----:B------:R-:W1:Y:S02]  /*0400*/  @P0 F2F.F64.F32 R22, R10 ;  /* 0x0000000a00160310 */ /* 0x000e640000201800 */
[----:B------:R-:W-:Y:S01]  /*0410*/  @P1 FADD R15, R15, -1 ;  /* 0xbf8000000f0f1421 */ /* 0x000fe20000000000 */
[----:B------:R-:W-:-:S05]  /*0420*/  @P2 I2FP.F32.S32 R6, R0 ;  /* 0x0000000000062245 */ /* 0x000fca0000201400 */
[----:B------:R-:W2:Y:S01]  /*0430*/  @P1 F2F.F64.F32 R20, R15 ;  /* 0x0000000f00141310 */ /* 0x000ea20000201800 */
[----:B------:R-:W-:Y:S01]  /*0440*/  @P2 FADD R6, R6, -1 ;  /* 0xbf80000006062421 */ /* 0x000fe20000000000 */
[----:B-1----:R-:W-:-:S06]  /*0450*/  @P0 DADD R30, R22, -R30 ;  /* 0x00000000161e0229 */ /* 0x002fcc000000081e */
[----:B------:R-:W1:Y:S01]  /*0460*/  @P2 F2F.F64.F32 R6, R6 ;  /* 0x0000000600062310 */ /* 0x000e620000201800 */
[----:B------:R-:W-:Y:S01]  /*0470*/  @P1 MOV R22, 0x88e368f1 ;  /* 0x88e368f100161802 */ /* 0x000fe20000000f00 */
[----:B------:R-:W-:-:S06]  /*0480*/  @P1 IMAD.MOV.U32 R23, RZ, RZ, 0x3ee4f8b5 ;  /* 0x3ee4f8b5ff171424 */ /* 0x000fcc00078e00ff */
[----:B--2---:R-:W-:Y:S01]  /*0490*/  @P1 DADD R20, R20, -R22 ;  /* 0x0000000014141229 */ /* 0x004fe20000000816 */
[----:B------:R-:W2:Y:S01]  /*04a0*/  @P0 F2F.F32.F64 R14, R30 ;  /* 0x0000001e000e0310 */ /* 0x000ea20000301000 */
[----:B------:R-:W-:Y:S01]  /*04b0*/  @P2 IMAD.MOV.U32 R22, RZ, RZ, -0x771c970f ;  /* 0x88e368f1ff162424 */ /* 0x000fe200078e00ff */
[----:B------:R-:W-:-:S06]  /*04c0*/  @P2 MOV R23, 0x3ee4f8b5 ;  /* 0x3ee4f8b500172802 */ /* 0x000fcc0000000f00 */
[----:B------:R-:W3:Y:S01]  /*04d0*/  @P1 F2F.F32.F64 R28, R20 ;  /* 0x00000014001c1310 */ /* 0x000ee20000301000 */
[----:B-1----:R-:W-:Y:S01]  /*04e0*/  @P2 DADD R22, R6, -R22 ;  /* 0x0000000006162229 */ /* 0x002fe20000000816 */
[----:B------:R-:W1:Y:S06]  /*04f0*/  LDC.64 R6, c[0x0][0x390] ;  /* 0x0000e400ff067b82 */ /* 0x000e6c0000000a00 */
[----:B------:R-:W4:Y:S08]  /*0500*/  @P2 F2F.F32.F64 R12, R22 ;  /* 0x00000016000c2310 */ /* 0x000f300000301000 */
[----:B--2---:R-:W-:Y:S08]  /*0510*/  F2I.FLOOR.NTZ R15, R14 ;  /* 0x0000000e000f7305 */ /* 0x004ff00000207100 */
[----:B---3--:R-:W2:Y:S08]  /*0520*/  F2I.FLOOR.NTZ R10, R28 ;  /* 0x0000001c000a7305 */ /* 0x008eb00000207100 */
[----:B----4-:R-:W3:Y:S01]  /*0530*/  F2I.FLOOR.NTZ R13, R12 ;  /* 0x0000000c000d7305 */ /* 0x010ee20000207100 */
[----:B--2---:R-:W-:-:S04]  /*0540*/  IMAD R15, R8, R10, R15 ;  /* 0x0000000a080f7224 */ /* 0x004fc800078e020f */
[----:B------:R-:W-:-:S04]  /*0550*/  IMAD.IADD R8, R8, 0x1, R15 ;  /* 0x0000000108087824 */ /* 0x000fc800078e020f */
[C-C-:B---3--:R-:W-:Y:S02]  /*0560*/  IMAD R27, R0.reuse, R8, R13.reuse ;  /* 0x00000008001b7224 */ /* 0x148fe400078e020d */
[----:B------:R-:W-:Y:S02]  /*0570*/  IMAD R31, R0, R15, R13 ;  /* 0x0000000f001f7224 */ /* 0x000fe400078e020d */
[----:B-1----:R-:W-:-:S05]  /*0580*/  IMAD.WIDE R20, R27, 0x4, R6 ;  /* 0x000000041b147825 */ /* 0x002fca00078e0206 */
[----:B------:R-:W2:Y:S01]  /*0590*/  LDG.E R42, desc[UR6][R20.64] ;  /* 0x00000006142a7981 */ /* 0x000ea2000c1e1900 */
[----:B------:R-:W-:-:S05]  /*05a0*/  IMAD.WIDE R30, R31, 0x4, R6 ;  /* 0x000000041f1e7825 */ /* 0x000fca00078e0206 */
[----:B------:R-:W3:Y:S01]  /*05b0*/  LDG.E R41, desc[UR4][R30.64] ;  /* 0x000000041e297981 */ /* 0x000ee2000c1e1900 */
[----:B------:R-:W-:-:S03]  /*05c0*/  IMAD.WIDE R32, R0, 0x4, R30 ;  /* 0x0000000400207825 */ /* 0x000fc600078e021e */
[----:B------:R-:W4:Y:S01]  /*05d0*/  LDG.E R38, desc[UR6][R30.64+0x4] ;  /* 0x000004061e267981 */ /* 0x000f22000c1e1900 */
[----:B------:R-:W-:-:S03]  /*05e0*/  IMAD.WIDE R36, R0, 0x4, R20 ;  /* 0x0000000400247825 */ /* 0x000fc600078e0214 */
[----:B------:R-:W5:Y:S04]  /*05f0*/  LDG.E R40, desc[UR6][R32.64] ;  /* 0x0000000620287981 */ /* 0x000f68000c1e1900 */
[----:B------:R-:W4:Y:S04]  /*0600*/  LDG.E R39, desc[UR4][R36.64] ;  /* 0x0000000424277981 */ /* 0x000f28000c1e1900 */
[----:B------:R1:W4:Y:S04]  /*0610*/  LDG.E R0, desc[UR4][R20.64+0x4] ;  /* 0x0000040414007981 */ /* 0x000328000c1e1900 */
[----:B------:R-:W4:Y:S04]  /*0620*/  LDG.E R10, desc[UR4][R32.64+0x4] ;  /* 0x00000404200a7981 */ /* 0x000f28000c1e1900 */
[----:B------:R5:W4:Y:S01]  /*0630*/  LDG.E R6, desc[UR6][R36.64+0x4] ;  /* 0x0000040624067981 */ /* 0x000b22000c1e1900 */
[----:B------:R-:W0:Y:S08]  /*0640*/  FRND.FLOOR R27, R12 ;  /* 0x0000000c001b7307 */ /* 0x000e300000205000 */
[----:B------:R-:W1:Y:S01]  /*0650*/  FRND.FLOOR R7, R14 ;  /* 0x0000000e00077307 */ /* 0x000e620000205000 */
[----:B0-----:R-:W-:-:S07]  /*0660*/  FADD R27, -R27, R12 ;  /* 0x0000000c1b1b7221 */ /* 0x001fce0000000100 */
[----:B------:R-:W0:Y:S01]  /*0670*/  F2F.F64.F32 R22, R27 ;  /* 0x0000001b00167310 */ /* 0x000e220000201800 */
[----:B-1----:R-:W-:-:S07]  /*0680*/  FADD R8, -R7, R14 ;  /* 0x0000000e07087221 */ /* 0x002fce0000000100 */
[----:B------:R-:W1:Y:S08]  /*0690*/  FRND.FLOOR R13, R28 ;  /* 0x0000001c000d7307 */ /* 0x000e700000205000 */
[----:B------:R-:W1:Y:S01]  /*06a0*/  F2F.F64.F32 R20, R8 ;  /* 0x0000000800147310 */ /* 0x000e620000201800 */
[----:B0-----:R-:W-:Y:S01]  /*06b0*/  DADD R22, -R22, 1 ;  /* 0x3ff0000016167429 */ /* 0x001fe20000000100 */
[----:B-1----:R-:W-:-:S06]  /*06c0*/  FADD R7, -R13, R28 ;  /* 0x0000001c0d077221 */ /* 0x002fcc0000000100 */
[----:B------:R-:W0:Y:S01]  /*06d0*/  F2F.F64.F32 R12, R7 ;  /* 0x00000007000c7310 */ /* 0x000e220000201800 */
[----:B------:R-:W-:Y:S02]  /*06e0*/  DADD R14, -R20, 1 ;  /* 0x3ff00000140e7429 */ /* 0x000fe40000000100 */
[----:B0-----:R-:W-:Y:S01]  /*06f0*/  DADD R28, -R12, 1 ;  /* 0x3ff000000c1c7429 */ /* 0x001fe20000000100 */
[----:B------:R-:W-:Y:S04]  /*0700*/  BSSY.RECONVERGENT B0, `(.L_x_3) ;  /* 0x00001ee000007945 */ /* 0x000fe80003800200 */
[----:B--2---:R-:W0:Y:S08]  /*0710*/  F2F.F64.F32 R34, R42 ;  /* 0x0000002a00227310 */ /* 0x004e300000201800 */
[----:B---3--:R-:W1:Y:S01]  /*0720*/  F2F.F64.F32 R30, R41 ;  /* 0x00000029001e7310 */ /* 0x008e620000201800 */
[----:B0-----:R-:W-:-:S07]  /*0730*/  DMUL R34, R22, R34 ;  /* 0x0000002216227228 */ /* 0x001fce0000000000 */
[----:B-----5:R-:W0:Y:S01]  /*0740*/  F2F.F64.F32 R36, R40 ;  /* 0x0000002800247310 */ /* 0x020e220000201800 */
[----:B------:R-:W-:-:S07]  /*0750*/  DMUL R34, R14, R34 ;  /* 0x000000220e227228 */ /* 0x000fce0000000000 */
[----:B----4-:R-:W2:Y:S01]  /*0760*/  F2F.F64.F32 R32, R39 ;  /* 0x0000002700207310 */ /* 0x010ea20000201800 */
[----:B-1----:R-:W-:Y:S02]  /*0770*/  DMUL R30, R30, R22 ;  /* 0x000000161e1e7228 */ /* 0x002fe40000000000 */
[----:B------:R-:W-:-:S06]  /*0780*/  DMUL R34, R12, R34 ;  /* 0x000000220c227228 */ /* 0x000fcc0000000000 */
[----:B------:R-:W-:Y:S02]  /*0790*/  DMUL R30, R30, R14 ;  /* 0x0000000e1e1e7228 */ /* 0x000fe40000000000 */
[C---:B0-----:R-:W-:Y:S01]  /*07a0*/  DMUL R36, R22.reuse, R36 ;  /* 0x0000002416247228 */ /* 0x041fe20000000000 */
[----:B------:R-:W-:Y:S01]  /*07b0*/  FMUL R38, R27, R38 ;  /* 0x000000261b267220 */ /* 0x000fe20000400000 */
[----:B--2---:R-:W-:-:S04]  /*07c0*/  DMUL R32, R22, R32 ;  /* 0x0000002016207228 */ /* 0x004fc80000000000 */
[----:B------:R-:W-:Y:S02]  /*07d0*/  DFMA R30, R30, R28, R34 ;  /* 0x0000001c1e1e722b */ /* 0x000fe40000000022 */
[C---:B------:R-:W-:Y:S01]  /*07e0*/  DMUL R36, R20.reuse, R36 ;  /* 0x0000002414247228 */ /* 0x040fe20000000000 */
[----:B------:R-:W0:Y:S01]  /*07f0*/  F2F.F64.F32 R34, R38 ;  /* 0x0000002600227310 */ /* 0x000e220000201800 */
[----:B------:R-:W-:Y:S01]  /*0800*/  FMUL R0, R27, R0 ;  /* 0x000000001b007220 */ /* 0x000fe20000400000 */
[----:B------:R-:W-:-:S05]  /*0810*/  DMUL R32, R20, R32 ;  /* 0x0000002014207228 */ /* 0x000fca0000000000 */
[----:B------:R-:W-:Y:S01]  /*0820*/  DFMA R30, R28, R36, R30 ;  /* 0x000000241c1e722b */ /* 0x000fe2000000001e */
[----:B------:R-:W1:Y:S01]  /*0830*/  F2F.F64.F32 R22, R0 ;  /* 0x0000000000167310 */ /* 0x000e620000201800 */
[C---:B------:R-:W-:Y:S01]  /*0840*/  FMUL R21, R27.reuse, R10 ;  /* 0x0000000a1b157220 */ /* 0x040fe20000400000 */
[----:B------:R-:W-:-:S05]  /*0850*/  FMUL R27, R27, R6 ;  /* 0x000000061b1b7220 */ /* 0x000fca0000400000 */
[----:B------:R-:W-:Y:S02]  /*0860*/  DFMA R30, R12, R32, R30 ;  /* 0x000000200c1e722b */ /* 0x000fe4000000001e */
[C---:B0-----:R-:W-:Y:S01]  /*0870*/  DMUL R34, R14.reuse, R34 ;  /* 0x000000220e227228 */ /* 0x041fe20000000000 */
[C---:B------:R-:W-:Y:S01]  /*0880*/  FMUL R21, R8.reuse, R21 ;  /* 0x0000001508157220 */ /* 0x040fe20000400000 */
[----:B------:R-:W-:Y:S01]  /*0890*/  FMUL R8, R8, R27 ;  /* 0x0000001b08087220 */ /* 0x000fe20000400000 */
[----:B-1----:R-:W-:-:S05]  /*08a0*/  DMUL R22, R14, R22 ;  /* 0x000000160e167228 */ /* 0x002fca0000000000 */
[----:B------:R-:W-:Y:S01]  /*08b0*/  DFMA R30, R28, R34, R30 ;  /* 0x000000221c1e722b */ /* 0x000fe2000000001e */
[----:B------:R-:W0:Y:S01]  /*08c0*/  F2F.F64.F32 R14, R21 ;  /* 0x00000015000e7310 */ /* 0x000e220000201800 */
[----:B------:R-:W-:-:S06]  /*08d0*/  FMUL R8, R7, R8 ;  /* 0x0000000807087220 */ /* 0x000fcc0000400000 */
[----:B------:R-:W-:Y:S01]  /*08e0*/  DFMA R22, R12, R22, R30 ;  /* 0x000000160c16722b */ /* 0x000fe2000000001e */
[----:B------:R-:W1:Y:S07]  /*08f0*/  F2F.F64.F32 R6, R8 ;  /* 0x0000000800067310 */ /* 0x000e6e0000201800 */
[----:B0-----:R-:W-:-:S08]  /*0900*/  DFMA R14, R28, R14, R22 ;  /* 0x0000000e1c0e722b */ /* 0x001fd00000000016 */
[----:B-1----:R-:W-:-:S10]  /*0910*/  DADD R14, R14, R6 ;  /* 0x000000000e0e7229 */ /* 0x002fd40000000006 */
[----:B------:R-:W0:Y:S01]  /*0920*/  F2F.F32.F64 R14, R14 ;  /* 0x0000000e000e7310 */ /* 0x000e220000301000 */
[----:B------:R-:W-:Y:S01]  /*0930*/  IMAD.MOV.U32 R6, RZ, RZ, 0x3f800000 ;  /* 0x3f800000ff067424 */ /* 0x000fe200078e00ff */
[----:B------:R-:W-:Y:S01]  /*0940*/  MOV R0, RZ ;  /* 0x000000ff00007202 */ /* 0x000fe20000000f00 */
[----:B------:R-:W-:Y:S01]  /*0950*/  IMAD.MOV.U32 R7, RZ, RZ, RZ ;  /* 0x000000ffff077224 */ /* 0x000fe200078e00ff */
[----:B------:R-:W-:Y:S01]  /*0960*/  MOV R23, R5 ;  /* 0x0000000500177202 */ /* 0x000fe20000000f00 */
[----:B------:R-:W-:Y:S01]  /*0970*/  IMAD.MOV.U32 R22, RZ, RZ, R4 ;  /* 0x000000ffff167224 */ /* 0x000fe200078e0004 */
[----:B0-----:R-:W-:-:S04]  /*0980*/  FSETP.GT.AND P0, PT, R14, RZ, PT ;  /* 0x000000ff0e00720b */ /* 0x001fc80003f04000 */
[----:B------:R-:W-:-:S09]  /*0990*/  FSEL R6, R6, -1, P0 ;  /* 0xbf80000006067808 */ /* 0x000fd20000000000 */
.L_x_13:
[----:B-1----:R-:W0:Y:S01]  /*09a0*/  LDC.64 R4, c[0x0][0x398] ;  /* 0x0000e600ff047b82 */ /* 0x002e220000000a00 */
[C---:B------:R-:W-:Y:S02]  /*09b0*/  R2UR UR4, R24.reuse ;  /* 0x00000000180472ca */ /* 0x040fe400000e0000 */
[C---:B------:R-:W-:Y:S02]  /*09c0*/  R2UR UR5, R25.reuse ;  /* 0x00000000190572ca */ /* 0x040fe400000e0000 */
[----:B------:R-:W-:Y:S02]  /*09d0*/  R2UR UR6, R24 ;  /* 0x00000000180672ca */ /* 0x000fe400000e0000 */
[----:B------:R-:W-:Y:S01]  /*09e0*/  R2UR UR7, R25 ;  /* 0x00000000190772ca */ /* 0x000fe200000e0000 */
[----:B------:R-:W1:Y:S08]  /*09f0*/  LDC.64 R40, c[0x0][0x380] ;  /* 0x0000e000ff287b82 */ /* 0x000e700000000a00 */
[----:B0-----:R-:W2:Y:S04]  /*0a00*/  LDG.E R27, desc[UR4][R4.64+0x4] ;  /* 0x00000404041b7981 */ /* 0x001ea8000c1e1900 */
[----:B------:R-:W3:Y:S04]  /*0a10*/  LDG.E R39, desc[UR6][R4.64+0x8] ;  /* 0x0000080604277981 */ /* 0x000ee8000c1e1900 */
[----:B------:R-:W4:Y:S01]  /*0a20*/  LDG.E R37, desc[UR4][R4.64] ;  /* 0x0000000404257981 */ /* 0x000f22000c1e1900 */
[----:B------:R-:W-:-:S02]  /*0a30*/  FSETP.GT.AND P0, PT, R9, RZ, PT ;  /* 0x000000ff0900720b */ /* 0x000fc40003f04000 */
[----:B------:R-:W-:Y:S02]  /*0a40*/  FSETP.GT.AND P1, PT, R11, RZ, PT ;  /* 0x000000ff0b00720b */ /* 0x000fe40003f24000 */
[----:B------:R-:W-:Y:S02]  /*0a50*/  FSEL R12, R9, 9.9999997473787516356e-06, P0 ;  /* 0x3727c5ac090c7808 */ /* 0x000fe40000000000 */
[C---:B------:R-:W-:Y:S02]  /*0a60*/  FSETP.GT.AND P2, PT, R3.reuse, RZ, PT ;  /* 0x000000ff0300720b */ /* 0x040fe40003f44000 */
[----:B------:R-:W-:Y:S01]  /*0a70*/  R2UR UR8, R24 ;  /* 0x00000000180872ca */ /* 0x000fe200000e0000 */
[----:B------:R-:W-:Y:S01]  /*0a80*/  IMAD.MOV.U32 R13, RZ, RZ, R12 ;  /* 0x000000ffff0d7224 */ /* 0x000fe200078e000c */
[----:B------:R-:W-:Y:S02]  /*0a90*/  FSEL R36, R3, 9.9999997473787516356e-06, P2 ;  /* 0x3727c5ac03247808 */ /* 0x000fe40001000000 */
[----:B------:R-:W-:-:S02]  /*0aa0*/  R2UR UR9, R25 ;  /* 0x00000000190972ca */ /* 0x000fc400000e0000 */
[----:B------:R-:W-:Y:S02]  /*0ab0*/  R2UR UR10, R24 ;  /* 0x00000000180a72ca */ /* 0x000fe400000e0000 */
[----:B------:R-:W-:Y:S01]  /*0ac0*/  R2UR UR11, R25 ;  /* 0x00000000190b72ca */ /* 0x000fe200000e0000 */
[----:B--2---:R-:W-:Y:S02]  /*0ad0*/  VIADD R8, R27, 0xffffffff ;  /* 0xffffffff1b087836 */ /* 0x004fe40000000000 */
[----:B---3--:R-:W-:-:S03]  /*0ae0*/  VIADD R10, R39, 0xffffffff ;  /* 0xffffffff270a7836 */ /* 0x008fc60000000000 */
[----:B------:R-:W-:Y:S02]  /*0af0*/  I2FP.F32.S32 R9, R8 ;  /* 0x0000000800097245 */ /* 0x000fe40000201400 */
[----:B------:R-:W-:Y:S02]  /*0b00*/  FSEL R8, R11, 9.9999997473787516356e-06, P1 ;  /* 0x3727c5ac0b087808 */ /* 0x000fe40000800000 */
[----:B------:R-:W-:Y:S02]  /*0b10*/  FSETP.GEU.AND P0, PT, R12, R9, PT ;  /* 0x000000090c00720b */ /* 0x000fe40003f0e000 */
[----:B------:R-:W-:Y:S02]  /*0b20*/  I2FP.F32.S32 R9, R10 ;  /* 0x0000000a00097245 */ /* 0x000fe40000201400 */
[----:B----4-:R-:W-:Y:S02]  /*0b30*/  IADD3 R5, PT, PT, R37, -0x1, RZ ;  /* 0xffffffff25057810 */ /* 0x010fe40007ffe0ff */
[----:B------:R-:W-:-:S02]  /*0b40*/  FSETP.GEU.AND P1, PT, R8, R9, PT ;  /* 0x000000090800720b */ /* 0x000fc40003f2e000 */
[----:B------:R-:W-:-:S04]  /*0b50*/  I2FP.F32.S32 R5, R5 ;  /* 0x0000000500057245 */ /* 0x000fc80000201400 */
[----:B------:R-:W-:Y:S01]  /*0b60*/  FSETP.GEU.AND P2, PT, R36, R5, PT ;  /* 0x000000052400720b */ /* 0x000fe20003f4e000 */
[----:B------:R-:W-:Y:S01]  /*0b70*/  @P0 IMAD.MOV.U32 R20, RZ, RZ, -0x771c970f ;  /* 0x88e368f1ff140424 */ /* 0x000fe200078e00ff */
[----:B------:R-:W-:Y:S01]  /*0b80*/  @P0 I2FP.F32.S32 R4, R27 ;  /* 0x0000001b00040245 */ /* 0x000fe20000201400 */
[----:B------:R-:W-:-:S04]  /*0b90*/  @P0 IMAD.MOV.U32 R21, RZ, RZ, 0x3ee4f8b5 ;  /* 0x3ee4f8b5ff150424 */ /* 0x000fc800078e00ff */
[----:B------:R-:W-:Y:S01]  /*0ba0*/  @P0 FADD R9, R4, -1 ;  /* 0xbf80000004090421 */ /* 0x000fe20000000000 */
[----:B------:R-:W-:-:S03]  /*0bb0*/  @P1 I2FP.F32.S32 R4, R39 ;  /* 0x0000002700041245 */ /* 0x000fc60000201400 */
[----:B------:R0:W2:Y:S02]  /*0bc0*/  @P0 F2F.F64.F32 R28, R9 ;  /* 0x00000009001c0310 */ /* 0x0000a40000201800 */
[----:B------:R-:W-:Y:S01]  /*0bd0*/  @P1 FADD R31, R4, -1 ;  /* 0xbf800000041f1421 */ /* 0x000fe20000000000 */
[----:B------:R-:W-:-:S05]  /*0be0*/  @P2 I2FP.F32.S32 R4, R37 ;  /* 0x0000002500042245 */ /* 0x000fca0000201400 */
[----:B------:R-:W3:Y:S01]  /*0bf0*/  @P1 F2F.F64.F32 R14, R31 ;  /* 0x0000001f000e1310 */ /* 0x000ee20000201800 */
[----:B------:R-:W-:Y:S01]  /*0c00*/  @P2 FADD R30, R4, -1 ;  /* 0xbf800000041e2421 */ /* 0x000fe20000000000 */
[----:B0-----:R-:W-:Y:S02]  /*0c10*/  MOV R9, R8 ;  /* 0x0000000800097202 */ /* 0x001fe40000000f00 */
[----:B------:R-:W-:Y:S01]  /*0c20*/  MOV R4, R36 ;  /* 0x0000002400047202 */ /* 0x000fe20000000f00 */
[----:B--2---:R-:W-:-:S03]  /*0c30*/  @P0 DADD R20, R28, -R20 ;  /* 0x000000001c140229 */ /* 0x004fc60000000814 */
[----:B------:R-:W0:Y:S01]  /*0c40*/  @P2 F2F.F64.F32 R10, R30 ;  /* 0x0000001e000a2310 */ /* 0x000e220000201800 */
[----:B------:R-:W-:Y:S01]  /*0c50*/  @P1 MOV R28, 0x88e368f1 ;  /* 0x88e368f1001c1802 */ /* 0x000fe20000000f00 */
[----:B------:R-:W-:-:S06]  /*0c60*/  @P1 IMAD.MOV.U32 R29, RZ, RZ, 0x3ee4f8b5 ;  /* 0x3ee4f8b5ff1d1424 */ /* 0x000fcc00078e00ff */
[----:B---3--:R-:W-:Y:S01]  /*0c70*/  @P1 DADD R14, R14, -R28 ;  /* 0x000000000e0e1229 */ /* 0x008fe2000000081c */
[----:B------:R-:W2:Y:S01]  /*0c80*/  @P0 F2F.F32.F64 R13, R20 ;  /* 0x00000014000d0310 */ /* 0x000ea20000301000 */
[----:B------:R-:W-:Y:S02]  /*0c90*/  @P2 IMAD.MOV.U32 R28, RZ, RZ, -0x771c970f ;  /* 0x88e368f1ff1c2424 */ /* 0x000fe400078e00ff */
[----:B------:R-:W-:-:S05]  /*0ca0*/  @P2 IMAD.MOV.U32 R29, RZ, RZ, 0x3ee4f8b5 ;  /* 0x3ee4f8b5ff1d2424 */ /* 0x000fca00078e00ff */
[----:B------:R-:W3:Y:S01]  /*0cb0*/  @P1 F2F.F32.F64 R9, R14 ;  /* 0x0000000e00091310 */ /* 0x000ee20000301000 */
[----:B0-----:R-:W-:-:S07]  /*0cc0*/  @P2 DADD R10, R10, -R28 ;  /* 0x000000000a0a2229 */ /* 0x001fce000000081c */
[----:B------:R-:W0:Y:S08]  /*0cd0*/  @P2 F2F.F32.F64 R36, R10 ;  /* 0x0000000a00242310 */ /* 0x000e300000301000 */
[----:B--2---:R-:W-:Y:S08]  /*0ce0*/  F2I.FLOOR.NTZ R28, R13 ;  /* 0x0000000d001c7305 */ /* 0x004ff00000207100 */
[----:B---3--:R-:W2:Y:S08]  /*0cf0*/  F2I.FLOOR.NTZ R29, R9 ;  /* 0x00000009001d7305 */ /* 0x008eb00000207100 */
[----:B0-----:R-:W0:Y:S01]  /*0d00*/  F2I.FLOOR.NTZ R20, R36 ;  /* 0x0000002400147305 */ /* 0x001e220000207100 */
[----:B--2---:R-:W-:-:S04]  /*0d10*/  IMAD R28, R27, R29, R28 ;  /* 0x0000001d1b1c7224 */ /* 0x004fc800078e021c */
[----:B------:R-:W-:Y:S02]  /*0d20*/  IMAD.IADD R21, R27, 0x1, R28 ;  /* 0x000000011b157824 */ /* 0x000fe400078e021c */
[C-C-:B0-----:R-:W-:Y:S02]  /*0d30*/  IMAD R49, R37.reuse, R28, R20.reuse ;  /* 0x0000001c25317224 */ /* 0x141fe400078e0214 */
[----:B------:R-:W-:Y:S02]  /*0d40*/  IMAD R21, R37, R21, R20 ;  /* 0x0000001525157224 */ /* 0x000fe400078e0214 */
[----:B-1----:R-:W-:-:S04]  /*0d50*/  IMAD.WIDE R48, R49, 0x4, R40 ;  /* 0x0000000431307825 */ /* 0x002fc800078e0228 */
[----:B------:R-:W-:Y:S01]  /*0d60*/  IMAD.WIDE R40, R21, 0x4, R40 ;  /* 0x0000000415287825 */ /* 0x000fe200078e0228 */
[----:B------:R-:W2:Y:S03]  /*0d70*/  LDG.E R50, desc[UR4][R48.64] ;  /* 0x0000000430327981 */ /* 0x000ea6000c1e1900 */
[C---:B------:R-:W-:Y:S01]  /*0d80*/  IMAD.WIDE R32, R37.reuse, 0x4, R48 ;  /* 0x0000000425207825 */ /* 0x040fe200078e0230 */
[----:B------:R-:W3:Y:S03]  /*0d90*/  LDG.E R29, desc[UR6][R40.64] ;  /* 0x00000006281d7981 */ /* 0x000ee6000c1e1900 */
[----:B------:R-:W-:Y:S01]  /*0da0*/  IMAD.WIDE R46, R37, 0x4, R40 ;  /* 0x00000004252e7825 */ /* 0x000fe200078e0228 */
[----:B------:R-:W4:Y:S04]  /*0db0*/  LDG.E R51, desc[UR8][R32.64] ;  /* 0x0000000820337981 */ /* 0x000f28000c1e1900 */
[----:B------:R-:W5:Y:S04]  /*0dc0*/  LDG.E R21, desc[UR10][R46.64] ;  /* 0x0000000a2e157981 */ /* 0x000f68000c1e1900 */
[----:B------:R-:W3:Y:S04]  /*0dd0*/  LDG.E R28, desc[UR4][R48.64+0x4] ;  /* 0x00000404301c7981 */ /* 0x000ee8000c1e1900 */
[----:B------:R0:W3:Y:S01]  /*0de0*/  LDG.E R20, desc[UR6][R40.64+0x4] ;  /* 0x0000040628147981 */ /* 0x0000e2000c1e1900 */
[----:B------:R-:W1:Y:S08]  /*0df0*/  FRND.FLOOR R43, R36 ;  /* 0x00000024002b7307 */ /* 0x000e700000205000 */
[----:B------:R-:W0:Y:S08]  /*0e00*/  FRND.FLOOR R42, R13 ;  /* 0x0000000d002a7307 */ /* 0x000e300000205000 */
[----:B------:R-:W0:Y:S01]  /*0e10*/  FRND.FLOOR R38, R9 ;  /* 0x0000000900267307 */ /* 0x000e220000205000 */
[----:B-1----:R-:W-:Y:S01]  /*0e20*/  FADD R43, -R43, R36 ;  /* 0x000000242b2b7221 */ /* 0x002fe20000000100 */
[----:B------:R-:W-:Y:S01]  /*0e30*/  FSETP.GEU.AND P2, PT, R4, R5, PT ;  /* 0x000000050400720b */ /* 0x000fe20003f4e000 */
[----:B------:R-:W3:Y:S05]  /*0e40*/  LDG.E R32, desc[UR4][R32.64+0x4] ;  /* 0x0000040420207981 */ /* 0x000eea000c1e1900 */
[----:B------:R-:W1:Y:S01]  /*0e50*/  F2F.F64.F32 R30, R43 ;  /* 0x0000002b001e7310 */ /* 0x000e620000201800 */
[----:B0-----:R-:W-:-:S07]  /*0e60*/  FADD R42, -R42, R13 ;  /* 0x0000000d2a2a7221 */ /* 0x001fce0000000100 */
[----:B------:R-:W-:Y:S01]  /*0e70*/  F2F.F64.F32 R40, R42 ;  /* 0x0000002a00287310 */ /* 0x000fe20000201800 */
[----:B-1----:R-:W-:Y:S01]  /*0e80*/  DADD R30, -R30, 1 ;  /* 0x3ff000001e1e7429 */ /* 0x002fe20000000100 */
[----:B------:R-:W-:Y:S01]  /*0e90*/  FADD R38, -R38, R9 ;  /* 0x0000000926267221 */ /* 0x000fe20000000100 */
[----:B------:R-:W-:-:S05]  /*0ea0*/  IMAD.MOV.U32 R36, RZ, RZ, R12 ;  /* 0x000000ffff247224 */ /* 0x000fca00078e000c */
[----:B----4-:R-:W0:Y:S08]  /*0eb0*/  F2F.F64.F32 R34, R51 ;  /* 0x0000003300227310 */ /* 0x010e300000201800 */
[----:B-----5:R-:W1:Y:S08]  /*0ec0*/  F2F.F64.F32 R44, R21 ;  /* 0x00000015002c7310 */ /* 0x020e700000201800 */
[----:B--2---:R-:W2:Y:S01]  /*0ed0*/  F2F.F64.F32 R14, R50 ;  /* 0x00000032000e7310 */ /* 0x004ea20000201800 */
[----:B0-----:R-:W-:-:S07]  /*0ee0*/  DMUL R34, R30, R34 ;  /* 0x000000221e227228 */ /* 0x001fce0000000000 */
[----:B---3--:R-:W0:Y:S01]  /*0ef0*/  F2F.F64.F32 R10, R29 ;  /* 0x0000001d000a7310 */ /* 0x008e220000201800 */
[----:B-1----:R-:W-:Y:S02]  /*0f00*/  DMUL R44, R30, R44 ;  /* 0x0000002c1e2c7228 */ /* 0x002fe40000000000 */
[----:B------:R-:W-:Y:S02]  /*0f10*/  DMUL R34, R40, R34 ;  /* 0x0000002228227228 */ /* 0x000fe40000000000 */
[----:B--2---:R-:W-:-:S04]  /*0f20*/  DMUL R14, R14, R30 ;  /* 0x0000001e0e0e7228 */ /* 0x004fc80000000000 */
[C---:B------:R-:W-:Y:S02]  /*0f30*/  DMUL R44, R40.reuse, R44 ;  /* 0x0000002c282c7228 */ /* 0x040fe40000000000 */
[----:B------:R-:W-:Y:S02]  /*0f40*/  DADD R40, -R40, 1 ;  /* 0x3ff0000028287429 */ /* 0x000fe40000000100 */
[----:B0-----:R-:W-:Y:S01]  /*0f50*/  DMUL R10, R30, R10 ;  /* 0x0000000a1e0a7228 */ /* 0x001fe20000000000 */
[----:B------:R-:W0:Y:S07]  /*0f60*/  F2F.F64.F32 R30, R38 ;  /* 0x00000026001e7310 */ /* 0x000e2e0000201800 */
[----:B------:R-:W-:-:S02]  /*0f70*/  DMUL R10, R40, R10 ;  /* 0x0000000a280a7228 */ /* 0x000fc40000000000 */
[----:B------:R-:W-:-:S06]  /*0f80*/  DMUL R48, R14, R40 ;  /* 0x000000280e307228 */ /* 0x000fcc0000000000 */
[C---:B0-----:R-:W-:Y:S02]  /*0f90*/  DMUL R10, R30.reuse, R10 ;  /* 0x0000000a1e0a7228 */ /* 0x041fe40000000000 */
[----:B------:R-:W-:Y:S01]  /*0fa0*/  DADD R14, -R30, 1 ;  /* 0x3ff000001e0e7429 */ /* 0x000fe20000000100 */
[----:B------:R-:W-:-:S07]  /*0fb0*/  FMUL R5, R43, R28 ;  /* 0x0000001c2b057220 */ /* 0x000fce0000400000 */
[----:B------:R-:W-:Y:S01]  /*0fc0*/  DFMA R10, R48, R14, R10 ;  /* 0x0000000e300a722b */ /* 0x000fe2000000000a */
[----:B------:R0:W1:Y:S01]  /*0fd0*/  F2F.F64.F32 R28, R5 ;  /* 0x00000005001c7310 */ /* 0x0000620000201800 */
[----:B------:R-:W-:-:S06]  /*0fe0*/  FMUL R9, R43, R20 ;  /* 0x000000142b097220 */ /* 0x000fcc0000400000 */
[----:B------:R-:W-:Y:S01]  /*0ff0*/  DFMA R34, R14, R34, R10 ;  /* 0x000000220e22722b */ /* 0x000fe2000000000a */
[----:B0-----:R-:W-:Y:S02]  /*1000*/  @P0 I2FP.F32.S32 R5, R27 ;  /* 0x0000001b00050245 */ /* 0x001fe40000201400 */
[----:B------:R-:W-:Y:S01]  /*1010*/  @P2 I2FP.F32.S32 R10, R37 ;  /* 0x00000025000a2245 */ /* 0x000fe20000201400 */
[----:B------:R0:W2:Y:S02]  /*1020*/  F2F.F64.F32 R20, R9 ;  /* 0x0000000900147310 */ /* 0x0000a40000201800 */
[----:B------:R-:W-:Y:S02]  /*1030*/  @P0 FADD R5, R5, -1 ;  /* 0xbf80000005050421 */ /* 0x000fe40000000000 */
[----:B------:R-:W-:-:S04]  /*1040*/  @P2 FADD R10, R10, -1 ;  /* 0xbf8000000a0a2421 */ /* 0x000fc80000000000 */
[----:B------:R-:W3:Y:S01]  /*1050*/  @P0 F2F.F64.F32 R48, R5 ;  /* 0x0000000500300310 */ /* 0x000ee20000201800 */
[----:B0-----:R-:W-:Y:S01]  /*1060*/  @P1 I2FP.F32.S32 R9, R39 ;  /* 0x0000002700091245 */ /* 0x001fe20000201400 */
[----:B------:R-:W-:-:S06]  /*1070*/  DFMA R44, R30, R44, R34 ;  /* 0x0000002c1e2c722b */ /* 0x000fcc0000000022 */
[----:B------:R-:W0:Y:S01]  /*1080*/  @P2 F2F.F64.F32 R10, R10 ;  /* 0x0000000a000a2310 */ /* 0x000e220000201800 */
[----:B------:R-:W-:Y:S01]  /*1090*/  @P0 IMAD.MOV.U32 R34, RZ, RZ, -0x771c970f ;  /* 0x88e368f1ff220424 */ /* 0x000fe200078e00ff */
[----:B------:R-:W-:Y:S01]  /*10a0*/  @P0 MOV R35, 0x3ee4f8b5 ;  /* 0x3ee4f8b500230802 */ /* 0x000fe20000000f00 */
[C---:B-1----:R-:W-:Y:S02]  /*10b0*/  DMUL R28, R40.reuse, R28 ;  /* 0x0000001c281c7228 */ /* 0x042fe40000000000 */
[----:B--2---:R-:W-:Y:S01]  /*10c0*/  DMUL R20, R40, R20 ;  /* 0x0000001428147228 */ /* 0x004fe20000000000 */
[----:B------:R-:W-:Y:S01]  /*10d0*/  @P1 FADD R9, R9, -1 ;  /* 0xbf80000009091421 */ /* 0x000fe20000000000 */
[----:B------:R-:W-:Y:S01]  /*10e0*/  @P2 IMAD.MOV.U32 R40, RZ, RZ, -0x771c970f ;  /* 0x88e368f1ff282424 */ /* 0x000fe200078e00ff */
[----:B------:R-:W-:Y:S01]  /*10f0*/  @P2 MOV R41, 0x3ee4f8b5 ;  /* 0x3ee4f8b500292802 */ /* 0x000fe20000000f00 */
[----:B---3--:R-:W-:Y:S01]  /*1100*/  @P0 DADD R48, R48, -R34 ;  /* 0x0000000030300229 */ /* 0x008fe20000000822 */
[----:B------:R-:W1:Y:S04]  /*1110*/  @P1 F2F.F64.F32 R34, R9 ;  /* 0x0000000900221310 */ /* 0x000e680000201800 */
[----:B0-----:R-:W-:Y:S01]  /*1120*/  @P2 DADD R40, R10, -R40 ;  /* 0x000000000a282229 */ /* 0x001fe20000000828 */
[----:B------:R-:W-:-:S06]  /*1130*/  IMAD.MOV.U32 R11, RZ, RZ, R4 ;  /* 0x000000ffff0b7224 */ /* 0x000fcc00078e0004 */
[----:B------:R0:W-:Y:S02]  /*1140*/  @P2 F2F.F32.F64 R11, R40 ;  /* 0x00000028000b2310 */ /* 0x0001e40000301000 */
[----:B0-----:R-:W-:Y:S01]  /*1150*/  @P1 IMAD.MOV.U32 R40, RZ, RZ, -0x771c970f ;  /* 0x88e368f1ff281424 */ /* 0x001fe200078e00ff */
[----:B------:R-:W-:-:S06]  /*1160*/  @P1 MOV R41, 0x3ee4f8b5 ;  /* 0x3ee4f8b500291802 */ /* 0x000fcc0000000f00 */
[----:B-1----:R-:W-:Y:S01]  /*1170*/  @P1 DADD R40, R34, -R40 ;  /* 0x0000000022281229 */ /* 0x002fe20000000828 */
[----:B------:R-:W-:Y:S01]  /*1180*/  IMAD.MOV.U32 R34, RZ, RZ, R8 ;  /* 0x000000ffff227224 */ /* 0x000fe200078e0008 */
[----:B------:R-:W0:Y:S08]  /*1190*/  @P0 F2F.F32.F64 R36, R48 ;  /* 0x0000003000240310 */ /* 0x000e300000301000 */
[----:B------:R1:W2:Y:S01]  /*11a0*/  @P1 F2F.F32.F64 R34, R40 ;  /* 0x0000002800221310 */ /* 0x0002a20000301000 */
[----:B------:R-:W-:Y:S01]  /*11b0*/  DFMA R44, R14, R28, R44 ;  /* 0x0000001c0e2c722b */ /* 0x000fe2000000002c */
[----:B------:R-:W3:Y:S06]  /*11c0*/  LDC.64 R28, c[0x0][0x388] ;  /* 0x0000e200ff1c7b82 */ /* 0x000eec0000000a00 */
[----:B0-----:R-:W-:Y:S01]  /*11d0*/  F2I.FLOOR.NTZ R10, R36 ;  /* 0x00000024000a7305 */ /* 0x001fe20000207100 */
[----:B-1----:R-:W4:Y:S07]  /*11e0*/  LDG.E R40, desc[UR4][R46.64+0x4] ;  /* 0x000004042e287981 */ /* 0x002f2e000c1e1900 */
[----:B--2---:R-:W0:Y:S08]  /*11f0*/  F2I.FLOOR.NTZ R5, R34 ;  /* 0x0000002200057305 */ /* 0x004e300000207100 */
[----:B------:R-:W1:Y:S01]  /*1200*/  F2I.FLOOR.NTZ R50, R11 ;  /* 0x0000000b00327305 */ /* 0x000e620000207100 */
[----:B------:R-:W-:Y:S01]  /*1210*/  DFMA R20, R30, R20, R44 ;  /* 0x000000141e14722b */ /* 0x000fe2000000002c */
[----:B0-----:R-:W-:-:S04]  /*1220*/  IMAD R10, R27, R5, R10 ;  /* 0x000000051b0a7224 */ /* 0x001fc800078e020a */
[----:B-1----:R-:W-:-:S04]  /*1230*/  IMAD R45, R37, R10, R50 ;  /* 0x0000000a252d7224 */ /* 0x002fc800078e0232 */
[----:B---3--:R-:W-:-:S04]  /*1240*/  IMAD.WIDE R44, R45, 0x4, R28 ;  /* 0x000000042d2c7825 */ /* 0x008fc800078e021c */
[----:B------:R-:W-:Y:S01]  /*1250*/  IMAD.IADD R10, R27, 0x1, R10 ;  /* 0x000000011b0a7824 */ /* 0x000fe200078e020a */
[----:B------:R-:W2:Y:S03]  /*1260*/  LDG.E R41, desc[UR6][R44.64] ;  /* 0x000000062c297981 */ /* 0x000ea6000c1e1900 */
[C---:B------:R-:W-:Y:S02]  /*1270*/  IMAD R5, R37.reuse, R10, R50 ;  /* 0x0000000a25057224 */ /* 0x040fe400078e0232 */
[----:B------:R-:W-:-:S04]  /*1280*/  IMAD.WIDE R30, R37, 0x4, R44 ;  /* 0x00000004251e7825 */ /* 0x000fc800078e022c */
[----:B------:R-:W-:Y:S01]  /*1290*/  IMAD.WIDE R28, R5, 0x4, R28 ;  /* 0x00000004051c7825 */ /* 0x000fe200078e021c */
[----:B------:R-:W3:Y:S04]  /*12a0*/  LDG.E R35, desc[UR10][R30.64] ;  /* 0x0000000a1e237981 */ /* 0x000ee8000c1e1900 */
[----:B------:R0:W5:Y:S04]  /*12b0*/  LDG.E R10, desc[UR8][R30.64+0x4] ;  /* 0x000004081e0a7981 */ /* 0x000168000c1e1900 */
[----:B------:R-:W5:Y:S04]  /*12c0*/  LDG.E R13, desc[UR8][R28.64] ;  /* 0x000000081c0d7981 */ /* 0x000f68000c1e1900 */
[----:B------:R-:W5:Y:S01]  /*12d0*/  LDG.E R5, desc[UR6][R44.64+0x4] ;  /* 0x000004062c057981 */ /* 0x000f62000c1e1900 */
[----:B0-----:R-:W-:-:S05]  /*12e0*/  IMAD.WIDE R30, R37, 0x4, R28 ;  /* 0x00000004251e7825 */ /* 0x001fca00078e021c */
[----:B------:R-:W5:Y:S04]  /*12f0*/  LDG.E R9, desc[UR4][R30.64] ;  /* 0x000000041e097981 */ /* 0x000f68000c1e1900 */
[----:B------:R-:W5:Y:S04]  /*1300*/  LDG.E R44, desc[UR4][R28.64+0x4] ;  /* 0x000004041c2c7981 */ /* 0x000f68000c1e1900 */
[----:B------:R0:W5:Y:S01]  /*1310*/  LDG.E R45, desc[UR6][R30.64+0x4] ;  /* 0x000004061e2d7981 */ /* 0x000162000c1e1900 */
[----:B------:R-:W-:-:S04]  /*1320*/  FMUL R33, R43, R32 ;  /* 0x000000202b217220 */ /* 0x000fc80000400000 */
[----:B------:R-:W-:-:S04]  /*1330*/  FMUL R46, R42, R33 ;  /* 0x000000212a2e7220 */ /* 0x000fc80000400000 */
[----:B------:R-:W1:Y:S08]  /*1340*/  F2F.F64.F32 R32, R46 ;  /* 0x0000002e00207310 */ /* 0x000e700000201800 */
[----:B0-----:R-:W-:Y:S01]  /*1350*/  FRND.FLOOR R30, R11 ;  /* 0x0000000b001e7307 */ /* 0x001fe20000205000 */
[----:B-1----:R-:W-:-:S07]  /*1360*/  DFMA R20, R14, R32, R20 ;  /* 0x000000200e14722b */ /* 0x002fce0000000014 */
[----:B------:R-:W0:Y:S08]  /*1370*/  FRND.FLOOR R32, R36 ;  /* 0x0000002400207307 */ /* 0x000e300000205000 */
[----:B------:R-:W1:Y:S01]  /*1380*/  FRND.FLOOR R33, R34 ;  /* 0x0000002200217307 */ /* 0x000e620000205000 */
[----:B0-----:R-:W-:Y:S01]  /*1390*/  FADD R32, -R32, R36 ;  /* 0x0000002420207221 */ /* 0x001fe20000000100 */
[----:B-1----:R-:W-:Y:S01]  /*13a0*/  FADD R33, -R33, R34 ;  /* 0x0000002221217221 */ /* 0x002fe20000000100 */
[----:B------:R-:W-:-:S05]  /*13b0*/  @P1 I2FP.F32.S32 R39, R39 ;  /* 0x0000002700271245 */ /* 0x000fca0000201400 */
[----:B------:R-:W-:Y:S01]  /*13c0*/  @P1 FADD R39, R39, -1 ;  /* 0xbf80000027271421 */ /* 0x000fe20000000000 */
[----:B------:R-:W-:Y:S01]  /*13d0*/  @P0 MOV R49, 0x3ee4f8b5 ;  /* 0x3ee4f8b500310802 */ /* 0x000fe20000000f00 */
[----:B----4-:R-:W-:-:S04]  /*13e0*/  FMUL R43, R43, R40 ;  /* 0x000000282b2b7220 */ /* 0x010fc80000400000 */
[----:B------:R-:W-:-:S04]  /*13f0*/  FMUL R31, R42, R43 ;  /* 0x0000002b2a1f7220 */ /* 0x000fc80000400000 */
[----:B------:R-:W-:Y:S01]  /*1400*/  FMUL R48, R38, R31 ;  /* 0x0000001f26307220 */ /* 0x000fe20000400000 */
[----:B------:R-:W-:-:S04]  /*1410*/  FADD R38, -R30, R11 ;  /* 0x0000000b1e267221 */ /* 0x000fc80000000100 */
[----:B------:R-:W0:Y:S08]  /*1420*/  F2F.F64.F32 R30, R38 ;  /* 0x00000026001e7310 */ /* 0x000e300000201800 */
[----:B--2---:R-:W-:Y:S08]  /*1430*/  F2F.F64.F32 R14, R41 ;  /* 0x00000029000e7310 */ /* 0x004ff00000201800 */
[----:B------:R-:W1:Y:S01]  /*1440*/  F2F.F64.F32 R40, R48 ;  /* 0x0000003000287310 */ /* 0x000e620000201800 */
[----:B0-----:R-:W-:-:S07]  /*1450*/  DADD R46, -R30, 1 ;  /* 0x3ff000001e2e7429 */ /* 0x001fce0000000100 */
[----:B---3--:R-:W0:Y:S01]  /*1460*/  F2F.F64.F32 R28, R35 ;  /* 0x00000023001c7310 */ /* 0x008e220000201800 */
[----:B-1----:R-:W-:-:S07]  /*1470*/  DADD R20, R20, R40 ;  /* 0x0000000014147229 */ /* 0x002fce0000000028 */
[----:B-----5:R-:W1:Y:S08]  /*1480*/  F2F.F64.F32 R40, R9 ;  /* 0x0000000900287310 */ /* 0x020e700000201800 */
[----:B------:R-:W2:Y:S01]  /*1490*/  F2F.F64.F32 R42, R13 ;  /* 0x0000000d002a7310 */ /* 0x000ea20000201800 */
[----:B0-----:R-:W-:-:S07]  /*14a0*/  DMUL R28, R46, R28 ;  /* 0x0000001c2e1c7228 */ /* 0x001fce0000000000 */
[----:B------:R-:W0:Y:S01]  /*14b0*/  F2F.F64.F32 R30, R32 ;  /* 0x00000020001e7310 */ /* 0x000e220000201800 */
[C---:B-1----:R-:W-:Y:S02]  /*14c0*/  DMUL R40, R46.reuse, R40 ;  /* 0x000000282e287228 */ /* 0x042fe40000000000 */
[----:B--2---:R-:W-:Y:S02]  /*14d0*/  DMUL R42, R46, R42 ;  /* 0x0000002a2e2a7228 */ /* 0x004fe40000000000 */
[----:B0-----:R-:W-:-:S04]  /*14e0*/  DMUL R28, R30, R28 ;  /* 0x0000001c1e1c7228 */ /* 0x001fc80000000000 */
[C---:B------:R-:W-:Y:S02]  /*14f0*/  DMUL R40, R30.reuse, R40 ;  /* 0x000000281e287228 */ /* 0x040fe40000000000 */
[----:B------:R-:W-:Y:S01]  /*1500*/  DADD R34, -R30, 1 ;  /* 0x3ff000001e227429 */ /* 0x000fe20000000100 */
[----:B------:R-:W0:Y:S01]  /*1510*/  F2F.F64.F32 R30, R33 ;  /* 0x00000021001e7310 */ /* 0x000e220000201800 */
[----:B------:R-:W-:-:S06]  /*1520*/  DMUL R14, R14, R46 ;  /* 0x0000002e0e0e7228 */ /* 0x000fcc0000000000 */
[----:B------:R-:W-:Y:S01]  /*1530*/  DMUL R42, R34, R42 ;  /* 0x0000002a222a7228 */ /* 0x000fe20000000000 */
[----:B------:R-:W-:Y:S01]  /*1540*/  FMUL R9, R38, R10 ;  /* 0x0000000a26097220 */ /* 0x000fe20000400000 */
[----:B------:R-:W-:-:S06]  /*1550*/  DMUL R14, R14, R34 ;  /* 0x000000220e0e7228 */ /* 0x000fcc0000000000 */
[C---:B0-----:R-:W-:Y:S02]  /*1560*/  DMUL R42, R30.reuse, R42 ;  /* 0x0000002a1e2a7228 */ /* 0x041fe40000000000 */
[----:B------:R-:W-:Y:S01]  /*1570*/  DADD R10, -R30, 1 ;  /* 0x3ff000001e0a7429 */ /* 0x000fe20000000100 */
[C---:B------:R-:W-:Y:S01]  /*1580*/  FMUL R5, R38.reuse, R5 ;  /* 0x0000000526057220 */ /* 0x040fe20000400000 */
[----:B------:R-:W-:Y:S01]  /*1590*/  FMUL R44, R38, R44 ;  /* 0x0000002c262c7220 */ /* 0x000fe20000400000 */
[----:B------:R-:W-:-:S03]  /*15a0*/  @P2 I2FP.F32.S32 R13, R37 ;  /* 0x00000025000d2245 */ /* 0x000fc60000201400 */
[----:B------:R-:W0:Y:S02]  /*15b0*/  F2F.F64.F32 R46, R44 ;  /* 0x0000002c002e7310 */ /* 0x000e240000201800 */
[----:B------:R-:W-:Y:S01]  /*15c0*/  DFMA R14, R14, R10, R42 ;  /* 0x0000000a0e0e722b */ /* 0x000fe2000000002a */
[----:B------:R-:W-:-:S05]  /*15d0*/  @P2 FADD R13, R13, -1 ;  /* 0xbf8000000d0d2421 */ /* 0x000fca0000000000 */
[----:B------:R-:W1:Y:S02]  /*15e0*/  F2F.F64.F32 R42, R5 ;  /* 0x00000005002a7310 */ /* 0x000e640000201800 */
[----:B------:R-:W-:-:S06]  /*15f0*/  DFMA R14, R10, R28, R14 ;  /* 0x0000001c0a0e722b */ /* 0x000fcc000000000e */
[----:B------:R-:W2:Y:S01]  /*1600*/  @P2 F2F.F64.F32 R28, R13 ;  /* 0x0000000d001c2310 */ /* 0x000ea20000201800 */
[C---:B0-----:R-:W-:Y:S02]  /*1610*/  DMUL R46, R34.reuse, R46 ;  /* 0x0000002e222e7228 */ /* 0x041fe40000000000 */
[----:B-1----:R-:W-:Y:S01]  /*1620*/  DMUL R42, R34, R42 ;  /* 0x0000002a222a7228 */ /* 0x002fe20000000000 */
[----:B------:R-:W-:Y:S01]  /*1630*/  @P2 MOV R34, 0x88e368f1 ;  /* 0x88e368f100222802 */ /* 0x000fe20000000f00 */
[----:B------:R-:W-:-:S06]  /*1640*/  @P2 IMAD.MOV.U32 R35, RZ, RZ, 0x3ee4f8b5 ;  /* 0x3ee4f8b5ff232424 */ /* 0x000fcc00078e00ff */
[----:B--2---:R-:W-:Y:S01]  /*1650*/  @P2 DADD R34, R28, -R34 ;  /* 0x000000001c222229 */ /* 0x004fe20000000822 */
[----:B------:R-:W-:-:S05]  /*1660*/  @P0 I2FP.F32.S32 R28, R27 ;  /* 0x0000001b001c0245 */ /* 0x000fca0000201400 */
[----:B------:R-:W-:-:S04]  /*1670*/  @P0 FADD R5, R28, -1 ;  /* 0xbf8000001c050421 */ /* 0x000fc80000000000 */
[----:B------:R-:W0:Y:S01]  /*1680*/  @P0 F2F.F64.F32 R28, R5 ;  /* 0x00000005001c0310 */ /* 0x000e220000201800 */
[----:B------:R-:W-:Y:S01]  /*1690*/  FMUL R45, R38, R45 ;  /* 0x0000002d262d7220 */ /* 0x000fe20000400000 */
[----:B------:R-:W-:-:S06]  /*16a0*/  @P0 IMAD.MOV.U32 R48, RZ, RZ, -0x771c970f ;  /* 0x88e368f1ff300424 */ /* 0x000fcc00078e00ff */
[----:B------:R-:W1:Y:S01]  /*16b0*/  @P1 F2F.F64.F32 R38, R39 ;  /* 0x0000002700261310 */ /* 0x000e620000201800 */
[----:B0-----:R-:W-:Y:S01]  /*16c0*/  @P0 DADD R48, R28, -R48 ;  /* 0x000000001c300229 */ /* 0x001fe20000000830 */
[----:B------:R-:W-:Y:S02]  /*16d0*/  @P1 IMAD.MOV.U32 R28, RZ, RZ, -0x771c970f ;  /* 0x88e368f1ff1c1424 */ /* 0x000fe400078e00ff */
[----:B------:R-:W-:-:S06]  /*16e0*/  @P1 IMAD.MOV.U32 R29, RZ, RZ, 0x3ee4f8b5 ;  /* 0x3ee4f8b5ff1d1424 */ /* 0x000fcc00078e00ff */
[----:B-1----:R-:W-:Y:S01]  /*16f0*/  @P1 DADD R28, R38, -R28 ;  /* 0x00000000261c1229 */ /* 0x002fe2000000081c */
[----:B------:R-:W0:Y:S08]  /*1700*/  @P0 F2F.F32.F64 R12, R48 ;  /* 0x00000030000c0310 */ /* 0x000e300000301000 */
[----:B------:R-:W1:Y:S08]  /*1710*/  @P1 F2F.F32.F64 R8, R28 ;  /* 0x0000001c00081310 */ /* 0x000e700000301000 */
[----:B------:R2:W3:Y:S08]  /*1720*/  @P2 F2F.F32.F64 R4, R34 ;  /* 0x0000002200042310 */ /* 0x0004f00000301000 */
[----:B0-----:R-:W-:Y:S01]  /*1730*/  F2I.FLOOR.NTZ R38, R12 ;  /* 0x0000000c00267305 */ /* 0x001fe20000207100 */
[----:B--2---:R-:W0:Y:S07]  /*1740*/  LDC.64 R34, c[0x0][0x390] ;  /* 0x0000e400ff227b82 */ /* 0x004e2e0000000a00 */
[----:B-1----:R-:W1:Y:S08]  /*1750*/  F2I.FLOOR.NTZ R5, R8 ;  /* 0x0000000800057305 */ /* 0x002e700000207100 */
[----:B---3--:R-:W2:Y:S01]  /*1760*/  F2I.FLOOR.NTZ R36, R4 ;  /* 0x0000000400247305 */ /* 0x008ea20000207100 */
[----:B------:R-:W-:Y:S01]  /*1770*/  DFMA R40, R30, R40, R14 ;  /* 0x000000281e28722b */ /* 0x000fe2000000000e */
[----:B-1----:R-:W-:-:S04]  /*1780*/  IMAD R38, R27, R5, R38 ;  /* 0x000000051b267224 */ /* 0x002fc800078e0226 */
[----:B--2---:R-:W-:-:S04]  /*1790*/  IMAD R15, R37, R38, R36 ;  /* 0x00000026250f7224 */ /* 0x004fc800078e0224 */
[----:B0-----:R-:W-:Y:S01]  /*17a0*/  IMAD.WIDE R14, R15, 0x4, R34 ;  /* 0x000000040f0e7825 */ /* 0x001fe200078e0222 */
[----:B------:R-:W-:-:S04]  /*17b0*/  IADD3 R27, PT, PT, R27, R38, RZ ;  /* 0x000000261b1b7210 */ /* 0x000fc80007ffe0ff */
[----:B------:R-:W2:Y:S01]  /*17c0*/  LDG.E R5, desc[UR4][R14.64] ;  /* 0x000000040e057981 */ /* 0x000ea2000c1e1900 */
[----:B------:R-:W-:-:S05]  /*17d0*/  IMAD.WIDE R28, R37, 0x4, R14 ;  /* 0x00000004251c7825 */ /* 0x000fca00078e020e */
[----:B------:R-:W3:Y:S01]  /*17e0*/  LDG.E R38, desc[UR8][R28.64] ;  /* 0x000000081c267981 */ /* 0x000ee2000c1e1900 */
[----:B------:R-:W-:-:S03]  /*17f0*/  IMAD R27, R37, R27, R36 ;  /* 0x0000001b251b7224 */ /* 0x000fc600078e0224 */
[----:B------:R-:W4:Y:S01]  /*1800*/  LDG.E R15, desc[UR4][R14.64+0x4] ;  /* 0x000004040e0f7981 */ /* 0x000f22000c1e1900 */
[----:B------:R-:W-:-:S05]  /*1810*/  IMAD.WIDE R34, R27, 0x4, R34 ;  /* 0x000000041b227825 */ /* 0x000fca00078e0222 */
[----:B------:R-:W5:Y:S01]  /*1820*/  LDG.E R27, desc[UR6][R34.64] ;  /* 0x00000006221b7981 */ /* 0x000f62000c1e1900 */
[----:B------:R-:W-:Y:S01]  /*1830*/  IMAD.WIDE R36, R37, 0x4, R34 ;  /* 0x0000000425247825 */ /* 0x000fe200078e0222 */
[----:B------:R-:W-:-:S03]  /*1840*/  DFMA R42, R10, R42, R40 ;  /* 0x0000002a0a2a722b */ /* 0x000fc60000000028 */
[----:B------:R-:W-:Y:S01]  /*1850*/  FMUL R39, R32, R9 ;  /* 0x0000000920277220 */ /* 0x000fe20000400000 */
[----:B------:R-:W4:Y:S04]  /*1860*/  LDG.E R29, desc[UR8][R28.64+0x4] ;  /* 0x000004081c1d7981 */ /* 0x000f28000c1e1900 */
[----:B------:R-:W4:Y:S04]  /*1870*/  LDG.E R13, desc[UR10][R36.64] ;  /* 0x0000000a240d7981 */ /* 0x000f28000c1e1900 */
[----:B------:R-:W4:Y:S01]  /*1880*/  LDG.E R35, desc[UR6][R34.64+0x4] ;  /* 0x0000040622237981 */ /* 0x000f22000c1e1900 */
[----:B------:R-:W-:Y:S01]  /*1890*/  DFMA R42, R30, R46, R42 ;  /* 0x0000002e1e2a722b */ /* 0x000fe2000000002a */
[----:B------:R-:W0:Y:S02]  /*18a0*/  F2F.F64.F32 R30, R39 ;  /* 0x00000027001e7310 */ /* 0x000e240000201800 */
[----:B------:R-:W4:Y:S05]  /*18b0*/  LDG.E R37, desc[UR4][R36.64+0x4] ;  /* 0x0000040424257981 */ /* 0x000f2a000c1e1900 */
[----:B0-----:R-:W-:Y:S01]  /*18c0*/  DFMA R10, R10, R30, R42 ;  /* 0x0000001e0a0a722b */ /* 0x001fe2000000002a */
[----:B------:R-:W0:Y:S02]  /*18d0*/  FRND.FLOOR R31, R4 ;  /* 0x00000004001f7307 */ /* 0x000e240000205000 */
[----:B0-----:R-:W-:-:S06]  /*18e0*/  FADD R40, -R31, R4 ;  /* 0x000000041f287221 */ /* 0x001fcc0000000100 */
[----:B------:R-:W0:Y:S02]  /*18f0*/  F2F.F64.F32 R30, R40 ;  /* 0x00000028001e7310 */ /* 0x000e240000201800 */
[----:B0-----:R-:W-:-:S06]  /*1900*/  DADD R48, -R30, 1 ;  /* 0x3ff000001e307429 */ /* 0x001fcc0000000100 */
[----:B------:R-:W0:Y:S08]  /*1910*/  FRND.FLOOR R41, R12 ;  /* 0x0000000c00297307 */ /* 0x000e300000205000 */
[----:B------:R-:W1:Y:S01]  /*1920*/  FRND.FLOOR R9, R8 ;  /* 0x0000000800097307 */ /* 0x000e620000205000 */
[----:B0-----:R-:W-:-:S07]  /*1930*/  FADD R41, -R41, R12 ;  /* 0x0000000c29297221 */ /* 0x001fce0000000100 */
[----:B------:R-:W-:Y:S08]  /*1940*/  F2F.F64.F32 R30, R41 ;  /* 0x00000029001e7310 */ /* 0x000ff00000201800 */
[----:B---3--:R-:W0:Y:S02]  /*1950*/  F2F.F64.F32 R38, R38 ;  /* 0x0000002600267310 */ /* 0x008e240000201800 */
[----:B0-----:R-:W-:Y:S01]  /*1960*/  DMUL R52, R48, R38 ;  /* 0x0000002630347228 */ /* 0x001fe20000000000 */
[----:B------:R-:W0:Y:S02]  /*1970*/  LDC.64 R38, c[0x0][0x3b0] ;  /* 0x0000ec00ff267b82 */ /* 0x000e240000000a00 */
[----:B0-----:R-:W3:Y:S03]  /*1980*/  LDG.E R39, desc[UR4][R38.64] ;  /* 0x0000000426277981 */ /* 0x001ee6000c1e1900 */
[----:B--2---:R-:W0:Y:S08]  /*1990*/  F2F.F64.F32 R4, R5 ;  /* 0x0000000500047310 */ /* 0x004e300000201800 */
[----:B-----5:R-:W2:Y:S01]  /*19a0*/  F2F.F64.F32 R42, R27 ;  /* 0x0000001b002a7310 */ /* 0x020ea20000201800 */
[----:B-1----:R-:W-:-:S07]  /*19b0*/  FADD R12, -R9, R8 ;  /* 0x00000008090c7221 */ /* 0x002fce0000000100 */
[----:B----4-:R-:W1:Y:S01]  /*19c0*/  F2F.F64.F32 R46, R13 ;  /* 0x0000000d002e7310 */ /* 0x010e620000201800 */
[----:B0-----:R-:W-:Y:S02]  /*19d0*/  DMUL R50, R4, R48 ;  /* 0x0000003004327228 */ /* 0x001fe40000000000 */
[----:B------:R-:W-:Y:S02]  /*19e0*/  DADD R8, -R30, 1 ;  /* 0x3ff000001e087429 */ /* 0x000fe40000000100 */
[----:B--2---:R-:W-:-:S03]  /*19f0*/  DMUL R42, R48, R42 ;  /* 0x0000002a302a7228 */ /* 0x004fc60000000000 */
[----:B------:R-:W0:Y:S01]  /*1a00*/  F2F.F64.F32 R4, R12 ;  /* 0x0000000c00047310 */ /* 0x000e220000201800 */
[----:B-1----:R-:W-:-:S04]  /*1a10*/  DMUL R46, R48, R46 ;  /* 0x0000002e302e7228 */ /* 0x002fc80000000000 */
[----:B------:R-:W-:Y:S02]  /*1a20*/  DMUL R42, R8, R42 ;  /* 0x0000002a082a7228 */ /* 0x000fe40000000000 */
[----:B------:R-:W-:Y:S02]  /*1a30*/  DMUL R52, R30, R52 ;  /* 0x000000341e347228 */ /* 0x000fe40000000000 */
[----:B------:R-:W-:Y:S02]  /*1a40*/  DMUL R50, R50, R8 ;  /* 0x0000000832327228 */ /* 0x000fe40000000000 */
[----:B------:R-:W-:Y:S02]  /*1a50*/  DMUL R46, R30, R46 ;  /* 0x0000002e1e2e7228 */ /* 0x000fe40000000000 */
[C---:B0-----:R-:W-:Y:S02]  /*1a60*/  DMUL R42, R4.reuse, R42 ;  /* 0x0000002a042a7228 */ /* 0x041fe40000000000 */
[----:B------:R-:W-:Y:S01]  /*1a70*/  DADD R30, -R4, 1 ;  /* 0x3ff00000041e7429 */ /* 0x000fe20000000100 */
[----:B------:R-:W-:-:S04]  /*1a80*/  FMUL R13, R40, R15 ;  /* 0x0000000f280d7220 */ /* 0x000fc80000400000 */
[----:B------:R-:W0:Y:S03]  /*1a90*/  F2F.F64.F32 R14, R13 ;  /* 0x0000000d000e7310 */ /* 0x000e260000201800 */
[----:B------:R-:W-:Y:S01]  /*1aa0*/  DFMA R42, R50, R30, R42 ;  /* 0x0000001e322a722b */ /* 0x000fe2000000002a */
[----:B------:R-:W-:-:S04]  /*1ab0*/  FMUL R27, R40, R35 ;  /* 0x00000023281b7220 */ /* 0x000fc80000400000 */
[----:B------:R-:W1:Y:S03]  /*1ac0*/  F2F.F64.F32 R34, R27 ;  /* 0x0000001b00227310 */ /* 0x000e660000201800 */
[----:B------:R-:W-:Y:S01]  /*1ad0*/  DFMA R42, R30, R52, R42 ;  /* 0x000000341e2a722b */ /* 0x000fe2000000002a */
[----:B------:R-:W-:Y:S01]  /*1ae0*/  FMUL R28, R40, R29 ;  /* 0x0000001d281c7220 */ /* 0x000fe20000400000 */
[----:B------:R-:W-:Y:S01]  /*1af0*/  FMUL R32, R32, R45 ;  /* 0x0000002d20207220 */ /* 0x000fe20000400000 */
[----:B0-----:R-:W-:Y:S02]  /*1b00*/  DMUL R14, R8, R14 ;  /* 0x0000000e080e7228 */ /* 0x001fe40000000000 */
[----:B------:R-:W-:-:S03]  /*1b10*/  FMUL R28, R41, R28 ;  /* 0x0000001c291c7220 */ /* 0x000fc60000400000 */
[----:B------:R-:W-:Y:S01]  /*1b20*/  DFMA R42, R4, R46, R42 ;  /* 0x0000002e042a722b */ /* 0x000fe2000000002a */
[----:B------:R-:W-:Y:S01]  /*1b30*/  FMUL R40, R40, R37 ;  /* 0x0000002528287220 */ /* 0x000fe20000400000 */
[----:B------:R-:W-:Y:S01]  /*1b40*/  FMUL R32, R33, R32 ;  /* 0x0000002021207220 */ /* 0x000fe20000400000 */
[----:B------:R-:W0:Y:S01]  /*1b50*/  F2F.F64.F32 R28, R28 ;  /* 0x0000001c001c7310 */ /* 0x000e220000201800 */
[----:B-1----:R-:W-:Y:S01]  /*1b60*/  DMUL R34, R8, R34 ;  /* 0x0000002208227228 */ /* 0x002fe20000000000 */
[----:B------:R-:W-:-:S03]  /*1b70*/  FMUL R41, R41, R40 ;  /* 0x0000002829297220 */ /* 0x000fc60000400000 */
[----:B------:R-:W-:Y:S01]  /*1b80*/  DFMA R14, R30, R14, R42 ;  /* 0x0000000e1e0e722b */ /* 0x000fe2000000002a */
[----:B------:R-:W-:Y:S02]  /*1b90*/  FMUL R12, R12, R41 ;  /* 0x000000290c0c7220 */ /* 0x000fe40000400000 */
[----:B------:R-:W1:Y:S05]  /*1ba0*/  F2F.F64.F32 R8, R32 ;  /* 0x0000002000087310 */ /* 0x000e6a0000201800 */
[----:B------:R-:W-:-:S03]  /*1bb0*/  DFMA R14, R4, R34, R14 ;  /* 0x00000022040e722b */ /* 0x000fc6000000000e */
[----:B------:R-:W2:Y:S05]  /*1bc0*/  F2F.F64.F32 R12, R12 ;  /* 0x0000000c000c7310 */ /* 0x000eaa0000201800 */
[----:B0-----:R-:W-:Y:S02]  /*1bd0*/  DFMA R14, R30, R28, R14 ;  /* 0x0000001c1e0e722b */ /* 0x001fe4000000000e */
[----:B-1----:R-:W-:Y:S01]  /*1be0*/  DADD R8, R10, R8 ;  /* 0x000000000a087229 */ /* 0x002fe20000000008 */
[----:B------:R-:W-:Y:S05]  /*1bf0*/  F2F.F32.F64 R20, R20 ;  /* 0x0000001400147310 */ /* 0x000fea0000301000 */
[----:B--2---:R-:W-:-:S04]  /*1c00*/  DADD R10, R14, R12 ;  /* 0x000000000e0a7229 */ /* 0x004fc8000000000c */
[----:B------:R-:W0:Y:S08]  /*1c10*/  F2F.F32.F64 R8, R8 ;  /* 0x0000000800087310 */ /* 0x000e300000301000 */
[----:B------:R-:W1:Y:S01]  /*1c20*/  F2F.F32.F64 R10, R10 ;  /* 0x0000000a000a7310 */ /* 0x000e620000301000 */
[----:B0-----:R-:W-:-:S04]  /*1c30*/  FMUL R5, R8, R8 ;  /* 0x0000000808057220 */ /* 0x001fc80000400000 */
[----:B------:R-:W-:-:S04]  /*1c40*/  FFMA R5, R20, R20, R5 ;  /* 0x0000001414057223 */ /* 0x000fc80000000005 */
[----:B-1----:R-:W-:-:S04]  /*1c50*/  FFMA R14, R10, R10, R5 ;  /* 0x0000000a0a0e7223 */ /* 0x002fc80000000005 */
[----:B------:R-:W-:Y:S01]  /*1c60*/  VIADD R4, R14, 0xf3000000 ;  /* 0xf30000000e047836 */ /* 0x000fe20000000000 */
[----:B------:R0:W1:Y:S04]  /*1c70*/  MUFU.RSQ R13, R14 ;  /* 0x0000000e000d7308 */ /* 0x0000680000001400 */
[----:B------:R-:W-:Y:S01]  /*1c80*/  ISETP.GT.U32.AND P0, PT, R4, 0x727fffff, PT ;  /* 0x727fffff0400780c */ /* 0x000fe20003f04070 */
[----:B------:R-:W-:Y:S01]  /*1c90*/  BSSY.RECONVERGENT B1, `(.L_x_4) ;  /* 0x000000b000017945 */ /* 0x000fe20003800200 */
[----:B---3--:R-:W-:-:S11]  /*1ca0*/  FMUL R39, R6, R39 ;  /* 0x0000002706277220 */ /* 0x008fd60000400000 */
[----:B01----:R-:W-:Y:S05]  /*1cb0*/  @!P0 BRA `(.L_x_5) ;  /* 0x0000000000108947 */ /* 0x003fea0003800000 */
[----:B------:R-:W-:-:S07]  /*1cc0*/  MOV R13, 0x1ce0 ;  /* 0x00001ce0000d7802 */ /* 0x000fce0000000f00 */
[----:B------:R-:W-:Y:S05]  /*1cd0*/  CALL.REL.NOINC `($__internal_0_$__cuda_sm20_sqrt_rn_f32_slowpath) ;  /* 0x0000000800f47944 */ /* 0x000fea0003c00000 */
[----:B------:R-:W-:Y:S01]  /*1ce0*/  IMAD.MOV.U32 R5, RZ, RZ, R9 ;  /* 0x000000ffff057224 */ /* 0x000fe200078e0009 */
[----:B------:R-:W-:Y:S06]  /*1cf0*/  BRA `(.L_x_6) ;  /* 0x0000000000107947 */ /* 0x000fec0003800000 */
.L_x_5:
[----:B------:R-:W-:Y:S01]  /*1d00*/  FMUL.FTZ R5, R14, R13 ;  /* 0x0000000d0e057220 */ /* 0x000fe20000410000 */
[----:B------:R-:W-:-:S03]  /*1d10*/  FMUL.FTZ R9, R13, 0.5 ;  /* 0x3f0000000d097820 */ /* 0x000fc60000410000 */
[----:B------:R-:W-:-:S04]  /*1d20*/  FFMA R4, -R5, R5, R14 ;  /* 0x0000000505047223 */ /* 0x000fc8000000010e */
[----:B------:R-:W-:-:S07]  /*1d30*/  FFMA R5, R4, R9, R5 ;  /* 0x0000000904057223 */ /* 0x000fce0000000005 */
.L_x_6:
[----:B------:R-:W-:Y:S05]  /*1d40*/  BSYNC.RECONVERGENT B1 ;  /* 0x0000000000017941 */ /* 0x000fea0003800200 */
.L_x_4:
[----:B------:R-:W0:Y:S01]  /*1d50*/  MUFU.RCP R12, R5 ;  /* 0x00000005000c7308 */ /* 0x000e220000001000 */
[----:B------:R-:W-:Y:S01]  /*1d60*/  FMUL R4, R20, R39 ;  /* 0x0000002714047220 */ /* 0x000fe20000400000 */
[----:B------:R-:W-:Y:S06]  /*1d70*/  BSSY.RECONVERGENT B1, `(.L_x_7) ;  /* 0x000000b000017945 */ /* 0x000fec0003800200 */
[----:B------:R-:W1:Y:S01]  /*1d80*/  FCHK P0, R4, R5 ;  /* 0x0000000504007302 */ /* 0x000e620000000000 */
[----:B0-----:R-:W-:-:S04]  /*1d90*/  FFMA R9, R12, -R5, 1 ;  /* 0x3f8000000c097423 */ /* 0x001fc80000000805 */
[----:B------:R-:W-:-:S04]  /*1da0*/  FFMA R9, R12, R9, R12 ;  /* 0x000000090c097223 */ /* 0x000fc8000000000c */
[----:B------:R-:W-:-:S04]  /*1db0*/  FFMA R12, R4, R9, RZ ;  /* 0x00000009040c7223 */ /* 0x000fc800000000ff */
[----:B------:R-:W-:-:S04]  /*1dc0*/  FFMA R11, R12, -R5, R4 ;  /* 0x800000050c0b7223 */ /* 0x000fc80000000004 */
[----:B------:R-:W-:Y:S01]  /*1dd0*/  FFMA R12, R9, R11, R12 ;  /* 0x0000000b090c7223 */ /* 0x000fe2000000000c */
[----:B-1----:R-:W-:Y:S06]  /*1de0*/  @!P0 BRA `(.L_x_8) ;  /* 0x00000000000c8947 */ /* 0x002fec0003800000 */
[----:B------:R-:W-:-:S07]  /*1df0*/  MOV R14, 0x1e10 ;  /* 0x00001e10000e7802 */ /* 0x000fce0000000f00 */
[----:B------:R-:W-:Y:S05]  /*1e00*/  CALL.REL.NOINC `($__internal_1_$__cuda_sm3x_div_rn_noftz_f32_slowpath) ;  /* 0x0000000c00087944 */ /* 0x000fea0003c00000 */
[----:B------:R-:W-:-:S07]  /*1e10*/  MOV R12, R4 ;  /* 0x00000004000c7202 */ /* 0x000fce0000000f00 */
.L_x_8:
[----:B------:R-:W-:Y:S05]  /*1e20*/  BSYNC.RECONVERGENT B1 ;  /* 0x0000000000017941 */ /* 0x000fea0003800200 */
.L_x_7:
[----:B------:R-:W-:Y:S01]  /*1e30*/  FADD R9, R12, R3 ;  /* 0x000000030c097221 */ /* 0x000fe20000000000 */
[----:B------:R-:W-:Y:S01]  /*1e40*/  R2UR UR4, R24 ;  /* 0x00000000180472ca */ /* 0x000fe200000e0000 */
[----:B------:R-:W0:Y:S01]  /*1e50*/  MUFU.RCP R12, R5 ;  /* 0x00000005000c7308 */ /* 0x000e220000001000 */
[----:B------:R-:W-:Y:S01]  /*1e60*/  FMUL R4, R8, R39 ;  /* 0x0000002708047220 */ /* 0x000fe20000400000 */
[C---:B------:R-:W-:Y:S02]  /*1e70*/  R2UR UR5, R25.reuse ;  /* 0x00000000190572ca */ /* 0x040fe400000e0000 */
[----:B------:R-:W-:Y:S02]  /*1e80*/  R2UR UR6, R24 ;  /* 0x00000000180672ca */ /* 0x000fe400000e0000 */
[----:B------:R-:W-:Y:S02]  /*1e90*/  R2UR UR7, R25 ;  /* 0x00000000190772ca */ /* 0x000fe400000e0000 */
[----:B------:R-:W1:Y:S01]  /*1ea0*/  FCHK P0, R4, R5 ;  /* 0x0000000504007302 */ /* 0x000e620000000000 */
[----:B------:R-:W-:Y:S06]  /*1eb0*/  BSSY.RECONVERGENT B1, `(.L_x_9) ;  /* 0x000000c000017945 */ /* 0x000fec0003800200 */
[----:B------:R2:W-:Y:S01]  /*1ec0*/  ST.E desc[UR4][R22.64], R9 ;  /* 0x0000000916007985 */ /* 0x0005e2000c101904 */
[----:B0-----:R-:W-:-:S03]  /*1ed0*/  FFMA R3, R12, -R5, 1 ;  /* 0x3f8000000c037423 */ /* 0x001fc60000000805 */
[----:B------:R2:W5:Y:S01]  /*1ee0*/  LD.E R11, desc[UR6][R16.64+0x4] ;  /* 0x00000406100b7980 */ /* 0x000562000c101900 */
[----:B------:R-:W-:-:S04]  /*1ef0*/  FFMA R3, R12, R3, R12 ;  /* 0x000000030c037223 */ /* 0x000fc8000000000c */
[----:B------:R-:W-:-:S04]  /*1f00*/  FFMA R8, R3, R4, RZ ;  /* 0x0000000403087223 */ /* 0x000fc800000000ff */
[----:B------:R-:W-:-:S04]  /*1f10*/  FFMA R13, R8, -R5, R4 ;  /* 0x80000005080d7223 */ /* 0x000fc80000000004 */
[----:B------:R-:W-:Y:S01]  /*1f20*/  FFMA R8, R3, R13, R8 ;  /* 0x0000000d03087223 */ /* 0x000fe20000000008 */
[----:B-12---:R-:W-:Y:S06]  /*1f30*/  @!P0 BRA `(.L_x_10) ;  /* 0x00000000000c8947 */ /* 0x006fec0003800000 */
[----:B------:R-:W-:-:S07]  /*1f40*/  MOV R14, 0x1f60 ;  /* 0x00001f60000e7802 */ /* 0x000fce0000000f00 */
[----:B-----5:R-:W-:Y:S05]  /*1f50*/  CALL.REL.NOINC `($__internal_1_$__cuda_sm3x_div_rn_noftz_f32_slowpath) ;  /* 0x0000000800b47944 */ /* 0x020fea0003c00000 */
[----:B------:R-:W-:-:S07]  /*1f60*/  IMAD.MOV.U32 R8, RZ, RZ, R4 ;  /* 0x000000ffff087224 */ /* 0x000fce00078e0004 */
.L_x_10:
[----:B------:R-:W-:Y:S05]  /*1f70*/  BSYNC.RECONVERGENT B1 ;  /* 0x0000000000017941 */ /* 0x000fea0003800200 */
.L_x_9:
[----:B------:R-:W0:Y:S01]  /*1f80*/  MUFU.RCP R4, R5 ;  /* 0x0000000500047308 */ /* 0x000e220000001000 */
[----:B------:R-:W-:Y:S01]  /*1f90*/  FMUL R10, R39, R10 ;  /* 0x0000000a270a7220 */ /* 0x000fe20000400000 */
[C---:B------:R-:W-:Y:S01]  /*1fa0*/  R2UR UR4, R24.reuse ;  /* 0x00000000180472ca */ /* 0x040fe200000e0000 */
[----:B-----5:R-:W-:Y:S01]  /*1fb0*/  FADD R15, R11, R8 ;  /* 0x000000080b0f7221 */ /* 0x020fe20000000000 */
[C---:B------:R-:W-:Y:S02]  /*1fc0*/  R2UR UR5, R25.reuse ;  /* 0x00000000190572ca */ /* 0x040fe400000e0000 */
[----:B------:R-:W-:Y:S02]  /*1fd0*/  R2UR UR6, R24 ;  /* 0x00000000180672ca */ /* 0x000fe400000e0000 */
[----:B------:R-:W1:Y:S01]  /*1fe0*/  FCHK P0, R10, R5 ;  /* 0x000000050a007302 */ /* 0x000e620000000000 */
[----:B------:R-:W-:Y:S01]  /*1ff0*/  R2UR UR7, R25 ;  /* 0x00000000190772ca */ /* 0x000fe200000e0000 */
[----:B0-----:R-:W-:-:S07]  /*2000*/  FFMA R3, R4, -R5, 1 ;  /* 0x3f80000004037423 */ /* 0x001fce0000000805 */
[----:B------:R0:W-:Y:S01]  /*2010*/  ST.E desc[UR4][R22.64+0x4], R15 ;  /* 0x0000040f16007985 */ /* 0x0001e2000c101904 */
[----:B------:R-:W-:-:S04]  /*2020*/  FFMA R3, R4, R3, R4 ;  /* 0x0000000304037223 */ /* 0x000fc80000000004 */
[----:B------:R0:W5:Y:S01]  /*2030*/  LD.E R12, desc[UR6][R16.64+0x8] ;  /* 0x00000806100c7980 */ /* 0x000162000c101900 */
[----:B------:R-:W-:Y:S01]  /*2040*/  BSSY.RECONVERGENT B1, `(.L_x_11) ;  /* 0x0000009000017945 */ /* 0x000fe20003800200 */
[----:B------:R-:W-:-:S04]  /*2050*/  FFMA R4, R3, R10, RZ ;  /* 0x0000000a03047223 */ /* 0x000fc800000000ff */
[----:B------:R-:W-:-:S04]  /*2060*/  FFMA R13, R4, -R5, R10 ;  /* 0x80000005040d7223 */ /* 0x000fc8000000000a */
[----:B------:R-:W-:Y:S01]  /*2070*/  FFMA R3, R3, R13, R4 ;  /* 0x0000000d03037223 */ /* 0x000fe20000000004 */
[----:B01----:R-:W-:Y:S06]  /*2080*/  @!P0 BRA `(.L_x_12) ;  /* 0x0000000000108947 */ /* 0x003fec0003800000 */
[----:B------:R-:W-:Y:S01]  /*2090*/  IMAD.MOV.U32 R4, RZ, RZ, R10 ;  /* 0x000000ffff047224 */ /* 0x000fe200078e000a */
[----:B------:R-:W-:-:S07]  /*20a0*/  MOV R14, 0x20c0 ;  /* 0x000020c0000e7802 */ /* 0x000fce0000000f00 */
[----:B-----5:R-:W-:Y:S05]  /*20b0*/  CALL.REL.NOINC `($__internal_1_$__cuda_sm3x_div_rn_noftz_f32_slowpath) ;  /* 0x00000008005c7944 */ /* 0x020fea0003c00000 */
[----:B------:R-:W-:-:S07]  /*20c0*/  MOV R3, R4 ;  /* 0x0000000400037202 */ /* 0x000fce0000000f00 */
.L_x_12:
[----:B------:R-:W-:Y:S05]  /*20d0*/  BSYNC.RECONVERGENT B1 ;  /* 0x0000000000017941 */ /* 0x000fea0003800200 */
.L_x_11:
[----:B------:R-:W0:Y:S01]  /*20e0*/  LDC.64 R32, c[0x0][0x398] ;  /* 0x0000e600ff207b82 */ /* 0x000e220000000a00 */
[----:B------:R-:W-:Y:S01]  /*20f0*/  R2UR UR4, R24 ;  /* 0x00000000180472ca */ /* 0x000fe200000e0000 */
[----:B-----5:R-:W-:Y:S01]  /*2100*/  FADD R3, R12, R3 ;  /* 0x000000030c037221 */ /* 0x020fe20000000000 */
[C---:B------:R-:W-:Y:S02]  /*2110*/  R2UR UR5, R25.reuse ;  /* 0x00000000190572ca */ /* 0x040fe400000e0000 */
[C---:B------:R-:W-:Y:S02]  /*2120*/  R2UR UR6, R24.reuse ;  /* 0x00000000180672ca */ /* 0x040fe400000e0000 */
[C---:B------:R-:W-:Y:S02]  /*2130*/  R2UR UR7, R25.reuse ;  /* 0x00000000190772ca */ /* 0x040fe400000e0000 */
[----:B------:R-:W-:Y:S02]  /*2140*/  R2UR UR8, R24 ;  /* 0x00000000180872ca */ /* 0x000fe400000e0000 */
[----:B------:R-:W-:-:S02]  /*2150*/  R2UR UR9, R25 ;  /* 0x00000000190972ca */ /* 0x000fc400000e0000 */
[----:B------:R-:W-:Y:S02]  /*2160*/  R2UR UR10, R24 ;  /* 0x00000000180a72ca */ /* 0x000fe400000e0000 */
[----:B------:R-:W-:Y:S01]  /*2170*/  R2UR UR11, R25 ;  /* 0x00000000190b72ca */ /* 0x000fe200000e0000 */
[----:B------:R1:W-:Y:S04]  /*2180*/  ST.E desc[UR4][R22.64+0x8], R3 ;  /* 0x0000080316007985 */ /* 0x0003e8000c101904 */
[----:B0-----:R-:W2:Y:S04]  /*2190*/  LDG.E R14, desc[UR6][R32.64] ;  /* 0x00000006200e7981 */ /* 0x001ea8000c1e1900 */
[----:B------:R-:W3:Y:S04]  /*21a0*/  LDG.E R27, desc[UR8][R32.64+0x4] ;  /* 0x00000408201b7981 */ /* 0x000ee8000c1e1900 */
[----:B------:R-:W4:Y:S01]  /*21b0*/  LDG.E R34, desc[UR10][R32.64+0x8] ;  /* 0x0000080a20227981 */ /* 0x000f22000c1e1900 */
[----:B------:R-:W-:Y:S01]  /*21c0*/  FSETP.GE.AND P0, PT, R3, RZ, PT ;  /* 0x000000ff0300720b */ /* 0x000fe20003f06000 */
[----:B------:R-:W-:Y:S03]  /*21d0*/  F2F.F64.F32 R12, R9 ;  /* 0x00000009000c7310 */ /* 0x000fe60000201800 */
[----:B------:R-:W-:-:S04]  /*21e0*/  FSETP.GE.AND P0, PT, R9, RZ, P0 ;  /* 0x000000ff0900720b */ /* 0x000fc80000706000 */
[----:B------:R-:W-:Y:S01]  /*21f0*/  FSETP.GT.AND P0, PT, R8, -R11, P0 ;  /* 0x8000000b0800720b */ /* 0x000fe20000704000 */
[----:B------:R-:W-:Y:S08]  /*2200*/  F2F.F64.F32 R4, R15 ;  /* 0x0000000f00047310 */ /* 0x000ff00000201800 */
[----:B------:R-:W-:Y:S08]  /*2210*/  F2F.F64.F32 R10, R3 ;  /* 0x00000003000a7310 */ /* 0x000ff00000201800 */
[----:B--2---:R-:W0:Y:S08]  /*2220*/  I2F.F64 R20, R14 ;  /* 0x0000000e00147312 */ /* 0x004e300000201c00 */
[----:B---3--:R-:W2:Y:S01]  /*2230*/  I2F.F64 R28, R27 ;  /* 0x0000001b001c7312 */ /* 0x008ea20000201c00 */
[----:B0-----:R-:W-:-:S07]  /*2240*/  DADD R20, R20, -1 ;  /* 0xbff0000014147429 */ /* 0x001fce0000000000 */
[----:B----4-:R-:W0:Y:S01]  /*2250*/  I2F.F64 R30, R34 ;  /* 0x00000022001e7312 */ /* 0x010e220000201c00 */
[----:B--2---:R-:W-:Y:S02]  /*2260*/  DADD R28, R28, -1 ;  /* 0xbff000001c1c7429 */ /* 0x004fe40000000000 */
[----:B------:R-:W-:Y:S02]  /*2270*/  DSETP.GE.AND P0, PT, R20, R12, P0 ;  /* 0x0000000c1400722a */ /* 0x000fe40000706000 */
[----:B0-----:R-:W-:-:S04]  /*2280*/  DADD R30, R30, -1 ;  /* 0xbff000001e1e7429 */ /* 0x001fc80000000000 */
[----:B------:R-:W-:-:S06]  /*2290*/  DSETP.GE.AND P0, PT, R28, R4, P0 ;  /* 0x000000041c00722a */ /* 0x000fcc0000706000 */
[----:B------:R-:W-:-:S14]  /*22a0*/  DSETP.GE.AND P0, PT, R30, R10, P0 ;  /* 0x0000000a1e00722a */ /* 0x000fdc0000706000 */
[----:B------:R-:W0:Y:S01]  /*22b0*/  @!P0 LDC.64 R4, c[0x0][0x3a8] ;  /* 0x0000ea00ff048b82 */ /* 0x000e220000000a00 */
[C---:B------:R-:W-:Y:S02]  /*22c0*/  @!P0 R2UR UR4, R24.reuse ;  /* 0x00000000180482ca */ /* 0x040fe400000e0000 */
[C---:B------:R-:W-:Y:S02]  /*22d0*/  @!P0 R2UR UR5, R25.reuse ;  /* 0x00000000190582ca */ /* 0x040fe400000e0000 */
[----:B------:R-:W-:Y:S02]  /*22e0*/  @!P0 R2UR UR6, R24 ;  /* 0x00000000180682ca */ /* 0x000fe400000e0000 */
[----:B------:R-:W-:-:S09]  /*22f0*/  @!P0 R2UR UR7, R25 ;  /* 0x00000000190782ca */ /* 0x000fd200000e0000 */
[----:B0-----:R0:W-:Y:S04]  /*2300*/  @!P0 STG.E desc[UR4][R4.64], R9 ;  /* 0x0000000904008986 */ /* 0x0011e8000c101904 */
[----:B------:R-:W2:Y:S04]  /*2310*/  @!P0 LD.E R11, desc[UR6][R22.64+0x4] ;  /* 0x00000406160b8980 */ /* 0x000ea8000c101900 */
[----:B--2---:R2:W-:Y:S04]  /*2320*/  @!P0 STG.E desc[UR4][R4.64+0x4], R11 ;  /* 0x0000040b04008986 */ /* 0x0045e8000c101904 */
[----:B-1----:R-:W3:Y:S01]  /*2330*/  @!P0 LD.E R3, desc[UR6][R22.64+0x8] ;  /* 0x0000080616038980 */ /* 0x002ee2000c101900 */
[C---:B------:R-:W-:Y:S01]  /*2340*/  IMAD.SHL.U32 R8, R0.reuse, 0x4, RZ ;  /* 0x0000000400087824 */ /* 0x040fe200078e00ff */
[----:B------:R-:W-:-:S02]  /*2350*/  SHF.L.U64.HI R12, R0, 0x2, R7 ;  /* 0x00000002000c7819 */ /* 0x000fc40000010207 */
[----:B---3--:R1:W-:Y:S01]  /*2360*/  @!P0 STG.E desc[UR4][R4.64+0x8], R3 ;  /* 0x0000080304008986 */ /* 0x0083e2000c101904 */
[----:B------:R-:W3:Y:S03]  /*2370*/  LDCU.64 UR4, c[0x0][0x3c8] ;  /* 0x00007900ff0477ac */ /* 0x000ee60008000a00 */
[----:B0-----:R-:W4:Y:S01]  /*2380*/  @!P0 LD.E R9, desc[UR6][R22.64] ;  /* 0x0000000616098980 */ /* 0x001f22000c101900 */
[----:B------:R-:W-:Y:S02]  /*2390*/  R2UR UR6, R24 ;  /* 0x00000000180672ca */ /* 0x000fe400000e0000 */
[----:B------:R-:W-:Y:S02]  /*23a0*/  R2UR UR7, R25 ;  /* 0x00000000190772ca */ /* 0x000fe400000e0000 */
[----:B---3--:R-:W-:-:S04]  /*23b0*/  IADD3 R10, P1, PT, R8, UR4, RZ ;  /* 0x00000004080a7c10 */ /* 0x008fc8000ff3e0ff */
[----:B--2---:R-:W-:-:S07]  /*23c0*/  IADD3.X R11, PT, PT, R12, UR5, RZ, P1, !PT ;  /* 0x000000050c0b7c10 */ /* 0x004fce0008ffe4ff */
[----:B----4-:R0:W-:Y:S01]  /*23d0*/  STG.E desc[UR6][R10.64], R9 ;  /* 0x000000090a007986 */ /* 0x0101e2000c101906 */
[----:B------:R-:W1:Y:S03]  /*23e0*/  LDCU.128 UR4, c[0x0][0x3d0] ;  /* 0x00007a00ff0477ac */ /* 0x000e660008000c00 */
[----:B------:R-:W2:Y:S01]  /*23f0*/  LD.E R13, desc[UR8][R22.64+0x4] ;  /* 0x00000408160d7980 */ /* 0x000ea2000c101900 */
[----:B-1----:R-:W-:-:S04]  /*2400*/  IADD3 R4, P1, PT, R8, UR4, RZ ;  /* 0x0000000408047c10 */ /* 0x002fc8000ff3e0ff */
[----:B------:R-:W-:-:S05]  /*2410*/  IADD3.X R5, PT, PT, R12, UR5, RZ, P1, !PT ;  /* 0x000000050c057c10 */ /* 0x000fca0008ffe4ff */
[----:B--2---:R1:W-:Y:S04]  /*2420*/  STG.E desc[UR8][R4.64], R13 ;  /* 0x0000000d04007986 */ /* 0x0043e8000c101908 */
[----:B------:R-:W2:Y:S01]  /*2430*/  LD.E R3, desc[UR10][R22.64+0x8] ;  /* 0x0000080a16037980 */ /* 0x000ea2000c101900 */
[----:B------:R-:W-:Y:S02]  /*2440*/  R2UR UR4, R24 ;  /* 0x00000000180472ca */ /* 0x000fe400000e0000 */
[----:B------:R-:W-:Y:S02]  /*2450*/  R2UR UR5, R25 ;  /* 0x00000000190572ca */ /* 0x000fe400000e0000 */
[----:B------:R-:W-:-:S04]  /*2460*/  IADD3 R8, P1, PT, R8, UR6, RZ ;  /* 0x0000000608087c10 */ /* 0x000fc8000ff3e0ff */
[----:B0-----:R-:W-:Y:S02]  /*2470*/  IADD3.X R9, PT, PT, R12, UR7, RZ, P1, !PT ;  /* 0x000000070c097c10 */ /* 0x001fe40008ffe4ff */
[----:B------:R-:W-:-:S05]  /*2480*/  R2UR UR6, R24 ;  /* 0x00000000180672ca */ /* 0x000fca00000e0000 */
[----:B--2---:R0:W-:Y:S04]  /*2490*/  STG.E desc[UR4][R8.64], R3 ;  /* 0x0000000308007986 */ /* 0x0041e8000c101904 */
[----:B------:R-:W2:Y:S01]  /*24a0*/  LD.E R11, desc[UR8][R16.64] ;  /* 0x00000008100b7980 */ /* 0x000ea2000c101900 */
[----:B------:R-:W-:-:S03]  /*24b0*/  R2UR UR7, R25 ;  /* 0x00000000190772ca */ /* 0x000fc600000e0000 */
[----:B--2---:R2:W-:Y:S10]  /*24c0*/  ST.E desc[UR4][R18.64], R11 ;  /* 0x0000000b12007985 */ /* 0x0045f4000c101904 */
[----:B-1----:R-:W3:Y:S04]  /*24d0*/  LD.E R5, desc[UR6][R16.64+0x4] ;  /* 0x0000040610057980 */ /* 0x002ee8000c101900 */
[----:B---3--:R1:W-:Y:S04]  /*24e0*/  ST.E desc[UR4][R18.64+0x4], R5 ;  /* 0x0000040512007985 */ /* 0x0083e8000c101904 */
[----:B------:R-:W3:Y:S04]  /*24f0*/  LD.E R13, desc[UR6][R16.64+0x8] ;  /* 0x00000806100d7980 */ /* 0x000ee8000c101900 */
[----:B---3--:R1:W-:Y:S04]  /*2500*/  ST.E desc[UR4][R18.64+0x8], R13 ;  /* 0x0000080d12007985 */ /* 0x0083e8000c101904 */
[----:B0-----:R-:W3:Y:S04]  /*2510*/  LD.E R3, desc[UR6][R22.64] ;  /* 0x0000000616037980 */ /* 0x001ee8000c101900 */
[----:B---3--:R1:W-:Y:S04]  /*2520*/  ST.E desc[UR4][R16.64], R3 ;  /* 0x0000000310007985 */ /* 0x0083e8000c101904 */
[----:B------:R-:W3:Y:S01]  /*2530*/  LD.E R9, desc[UR6][R22.64+0x4] ;  /* 0x0000040616097980 */ /* 0x000ee2000c101900 */
[----:B------:R-:W-:-:S04]  /*2540*/  ISETP.LT.U32.AND P1, PT, R0, 0x270e, PT ;  /* 0x0000270e0000780c */ /* 0x000fc80003f21070 */
[----:B------:R-:W-:Y:S01]  /*2550*/  ISETP.LT.U32.AND.EX P1, PT, R7, RZ, PT, P1 ;  /* 0x000000ff0700720c */ /* 0x000fe20003f21110 */
[----:B---3--:R1:W-:Y:S04]  /*2560*/  ST.E desc[UR4][R16.64+0x4], R9 ;  /* 0x0000040910007985 */ /* 0x0083e8000c101904 */
[----:B--2---:R-:W2:Y:S01]  /*2570*/  LD.E R11, desc[UR6][R22.64+0x8] ;  /* 0x00000806160b7980 */ /* 0x004ea2000c101900 */
[----:B------:R-:W-:-:S04]  /*2580*/  IADD3 R28, P2, PT, R0, 0x1, RZ ;  /* 0x00000001001c7810 */ /* 0x000fc80007f5e0ff */
[----:B------:R-:W-:Y:S01]  /*2590*/  MOV R0, R28 ;  /* 0x0000001c00007202 */ /* 0x000fe20000000f00 */
[----:B------:R-:W-:-:S04]  /*25a0*/  IMAD.X R29, RZ, RZ, R7, P2 ;  /* 0x000000ffff1d7224 */ /* 0x000fc800010e0607 */
[----:B------:R-:W-:Y:S01]  /*25b0*/  IMAD.MOV.U32 R7, RZ, RZ, R29 ;  /* 0x000000ffff077224 */ /* 0x000fe200078e001d */
[----:B--2---:R1:W-:Y:S01]  /*25c0*/  ST.E desc[UR4][R16.64+0x8], R11 ;  /* 0x0000080b10007985 */ /* 0x0043e2000c101904 */
[----:B------:R-:W-:Y:S05]  /*25d0*/  @P0 BRA P1, `(.L_x_13) ;  /* 0xffffffe000f00947 */ /* 0x000fea000083ffff */
[----:B------:R-:W-:Y:S05]  /*25e0*/  BSYNC.RECONVERGENT B0 ;  /* 0x0000000000007941 */ /* 0x000fea0003800200 */
.L_x_3:
[----:B-1----:R0:W1:Y:S01]  /*25f0*/  F2F.F64.F32 R12, R6 ;  /* 0x00000006000c7310 */ /* 0x0020620000201800 */
[----:B------:R-:W-:Y:S01]  /*2600*/  MOV R0, 0x0 ;  /* 0x0000000000007802 */ /* 0x000fe20000000f00 */
[----:B------:R2:W-:Y:S01]  /*2610*/  STL.64 [R1], R28 ;  /* 0x0000001c01007387 */ /* 0x0005e20000100a00 */
[----:B------:R-:W3:Y:S01]  /*2620*/  LDCU.64 UR4, c[0x4][0x20] ;  /* 0x01000400ff0477ac */ /* 0x000ee20008000a00 */
[----:B------:R-:W-:Y:S01]  /*2630*/  IMAD.MOV.U32 R7, RZ, RZ, R26 ;  /* 0x000000ffff077224 */ /* 0x000fe200078e001a */
[----:B------:R2:W4:Y:S01]  /*2640*/  LDC.64 R30, c[0x4][R0] ;  /* 0x01000000001e7b82 */ /* 0x0005220000000a00 */
[----:B------:R-:W-:Y:S02]  /*2650*/  SEL R27, RZ, 0x2a, P0 ;  /* 0x0000002aff1b7807 */ /* 0x000fe40000000000 */
[----:B------:R-:W5:Y:S01]  /*2660*/  F2F.F64.F32 R14, R3 ;  /* 0x00000003000e7310 */ /* 0x000f620000201800 */
[----:B0-----:R-:W-:Y:S01]  /*2670*/  IMAD.MOV.U32 R6, RZ, RZ, R2 ;  /* 0x000000ffff067224 */ /* 0x001fe200078e0002 */
[----:B-1----:R2:W-:Y:S06]  /*2680*/  STL.64 [R1+0x8], R12 ;  /* 0x0000080c01007387 */ /* 0x0025ec0000100a00 */
[----:B------:R-:W0:Y:S01]  /*2690*/  F2F.F64.F32 R8, R9 ;  /* 0x0000000900087310 */ /* 0x000e220000201800 */
[----:B---3--:R-:W-:Y:S01]  /*26a0*/  IMAD.U32 R4, RZ, RZ, UR4 ;  /* 0x00000004ff047e24 */ /* 0x008fe2000f8e00ff */
[----:B------:R-:W-:Y:S01]  /*26b0*/  MOV R5, UR5 ;  /* 0x0000000500057c02 */ /* 0x000fe20008000f00 */
[----:B-----5:R2:W-:Y:S05]  /*26c0*/  STL.64 [R1+0x10], R14 ;  /* 0x0000100e01007387 */ /* 0x0205ea0000100a00 */
[----:B------:R-:W1:Y:S01]  /*26d0*/  F2F.F64.F32 R10, R11 ;  /* 0x0000000b000a7310 */ /* 0x000e620000201800 */
[----:B0-----:R2:W-:Y:S04]  /*26e0*/  STL.64 [R1+0x18], R8 ;  /* 0x0000180801007387 */ /* 0x0015e80000100a00 */
[----:B-1----:R2:W-:Y:S02]  /*26f0*/  STL.64 [R1+0x20], R10 ;  /* 0x0000200a01007387 */ /* 0x0025e40000100a00 */
[----:B------:R-:W-:-:S07]  /*2700*/  LEPC R20, `(.L_x_14) ;  /* 0x000000001014794e */ /* 0x000fce0000000000 */
[----:B--2-4-:R-:W-:Y:S05]  /*2710*/  CALL.ABS.NOINC R30 ;  /* 0x000000001e007343 */ /* 0x014fea0003c00000 */
.L_x_14:
[----:B------:R-:W0:Y:S01]  /*2720*/  LDC.64 R2, c[0x0][0x3c0] ;  /* 0x0000f000ff027b82 */ /* 0x000e220000000a00 */
[C---:B------:R-:W-:Y:S01]  /*2730*/  R2UR UR4, R24.reuse ;  /* 0x00000000180472ca */ /* 0x040fe200000e0000 */
[----:B------:R-:W-:Y:S01]  /*2740*/  IMAD.MOV.U32 R5, RZ, RZ, R19 ;  /* 0x000000ffff057224 */ /* 0x000fe200078e0013 */
[C---:B------:R-:W-:Y:S02]  /*2750*/  R2UR UR5, R25.reuse ;  /* 0x00000000190572ca */ /* 0x040fe400000e0000 */
[----:B------:R-:W-:Y:S02]  /*2760*/  R2UR UR6, R24 ;  /* 0x00000000180672ca */ /* 0x000fe400000e0000 */
[----:B------:R-:W-:Y:S01]  /*2770*/  R2UR UR7, R25 ;  /* 0x00000000190772ca */ /* 0x000fe200000e0000 */
[----:B------:R-:W1:Y:S01]  /*2780*/  LDC.64 R6, c[0x0][0x3b8] ;  /* 0x0000ee00ff067b82 */ /* 0x000e620000000a00 */
[----:B------:R-:W-:Y:S02]  /*2790*/  MOV R24, 0x10 ;  /* 0x0000001000187802 */ /* 0x000fe40000000f00 */
[----:B------:R-:W-:-:S05]  /*27a0*/  MOV R4, R18 ;  /* 0x0000001200047202 */ /* 0x000fca0000000f00 */
[----:B------:R2:W3:Y:S01]  /*27b0*/  LDC.64 R8, c[0x4][R24] ;  /* 0x0100000018087b82 */ /* 0x0004e20000000a00 */
[----:B0-----:R2:W-:Y:S04]  /*27c0*/  STG.E.64 desc[UR4][R2.64], R28 ;  /* 0x0000001c02007986 */ /* 0x0015e8000c101b04 */
[----:B-1----:R2:W-:Y:S02]  /*27d0*/  STG.E desc[UR6][R6.64], R27 ;  /* 0x0000001b06007986 */ /* 0x0025e4000c101906 */
[----:B------:R-:W-:-:S07]  /*27e0*/  LEPC R20, `(.L_x_15) ;  /* 0x000000001014794e */ /* 0x000fce0000000000 */
[----:B--23--:R-:W-:Y:S05]  /*27f0*/  CALL.ABS.NOINC R8 ;  /* 0x0000000008007343 */ /* 0x00cfea0003c00000 */
.L_x_15:
[----:B------:R0:W1:Y:S01]  /*2800*/  LDC.64 R2, c[0x4][R24] ;  /* 0x0100000018027b82 */ /* 0x0000620000000a00 */
[----:B------:R-:W-:Y:S01]  /*2810*/  IMAD.MOV.U32 R4, RZ, RZ, R16 ;  /* 0x000000ffff047224 */ /* 0x000fe200078e0010 */
[----:B------:R-:W-:-:S07]  /*2820*/  MOV R5, R17 ;  /* 0x0000001100057202 */ /* 0x000fce0000000f00 */
[----:B------:R-:W-:-:S07]  /*2830*/  LEPC R20, `(.L_x_16) ;  /* 0x000000001014794e */ /* 0x000fce0000000000 */
[----:B01----:R-:W-:Y:S05]  /*2840*/  CALL.ABS.NOINC R2 ;  /* 0x0000000002007343 */ /* 0x003fea0003c00000 */
.L_x_16:
[----:B------:R-:W0:Y:S01]  /*2850*/  LDC.64 R24, c[0x4][R24] ;  /* 0x0100000018187b82 */ /* 0x000e220000000a00 */
[----:B------:R-:W-:Y:S02]  /*2860*/  IMAD.MOV.U32 R4, RZ, RZ, R22 ;  /* 0x000000ffff047224 */ /* 0x000fe400078e0016 */
[----:B------:R-:W-:-:S07]  /*2870*/  IMAD.MOV.U32 R5, RZ, RZ, R23 ;  /* 0x000000ffff057224 */ /* 0x000fce00078e0017 */
[----:B------:R-:W-:-:S07]  /*2880*/  LEPC R20, `(.L_x_17) ;  /* 0x000000001014794e */ /* 0x000fce0000000000 */
[----:B0-----:R-:W-:Y:S05]  /*2890*/  CALL.ABS.NOINC R24 ;  /* 0x0000000018007343 */ /* 0x001fea0003c00000 */
.L_x_17:
[----:B------:R-:W-:Y:S05]  /*28a0*/  EXIT ;  /* 0x000000000000794d */ /* 0x000fea0003800000 */
        .weak           $__internal_0_$__cuda_sm20_sqrt_rn_f32_slowpath
        .type           $__internal_0_$__cuda_sm20_sqrt_rn_f32_slowpath,@function
        .size           $__internal_0_$__cuda_sm20_sqrt_rn_f32_slowpath,($__internal_1_$__cuda_sm3x_div_rn_noftz_f32_slowpath - $__internal_0_$__cuda_sm20_sqrt_rn_f32_slowpath)
$__internal_0_$__cuda_sm20_sqrt_rn_f32_slowpath:
[----:B------:R-:W-:-:S13]  /*28b0*/  LOP3.LUT P0, RZ, R14, 0x7fffffff, RZ, 0xc0, !PT ;  /* 0x7fffffff0eff7812 */ /* 0x000fda000780c0ff */
[----:B------:R-:W-:Y:S01]  /*28c0*/  @!P0 MOV R5, R14 ;  /* 0x0000000e00058202 */ /* 0x000fe20000000f00 */
[----:B------:R-:W-:Y:S06]  /*28d0*/  @!P0 BRA `(.L_x_18) ;  /* 0x0000000000448947 */ /* 0x000fec0003800000 */
[----:B------:R-:W-:Y:S01]  /*28e0*/  FSETP.GEU.FTZ.AND P0, PT, R14, RZ, PT ;  /* 0x000000ff0e00720b */ /* 0x000fe20003f1e000 */
[----:B------:R-:W-:-:S12]  /*28f0*/  IMAD.MOV.U32 R4, RZ, RZ, R14 ;  /* 0x000000ffff047224 */ /* 0x000fd800078e000e */
[----:B------:R-:W-:Y:S01]  /*2900*/  @!P0 IMAD.MOV.U32 R5, RZ, RZ, 0x7fffffff ;  /* 0x7fffffffff058424 */ /* 0x000fe200078e00ff */
[----:B------:R-:W-:Y:S06]  /*2910*/  @!P0 BRA `(.L_x_18) ;  /* 0x0000000000348947 */ /* 0x000fec0003800000 */
[----:B------:R-:W-:-:S13]  /*2920*/  FSETP.GTU.FTZ.AND P0, PT, |R4|, +INF , PT ;  /* 0x7f8000000400780b */ /* 0x000fda0003f1c200 */
[----:B------:R-:W-:Y:S01]  /*2930*/  @P0 FADD.FTZ R5, R4, 1 ;  /* 0x3f80000004050421 */ /* 0x000fe20000010000 */
[----:B------:R-:W-:Y:S06]  /*2940*/  @P0 BRA `(.L_x_18) ;  /* 0x0000000000280947 */ /* 0x000fec0003800000 */
[----:B------:R-:W-:-:S13]  /*2950*/  FSETP.NEU.FTZ.AND P0, PT, |R4|, +INF , PT ;  /* 0x7f8000000400780b */ /* 0x000fda0003f1d200 */
[----:B------:R-:W-:-:S04]  /*2960*/  @P0 FFMA R9, R4, 1.84467440737095516160e+19, RZ ;  /* 0x5f80000004090823 */ /* 0x000fc800000000ff */
[----:B------:R-:W0:Y:S02]  /*2970*/  @P0 MUFU.RSQ R12, R9 ;  /* 0x00000009000c0308 */ /* 0x000e240000001400 */
[----:B0-----:R-:W-:Y:S01]  /*2980*/  @P0 FMUL.FTZ R14, R9, R12 ;  /* 0x0000000c090e0220 */ /* 0x001fe20000410000 */
[----:B------:R-:W-:-:S03]  /*2990*/  @P0 FMUL.FTZ R12, R12, 0.5 ;  /* 0x3f0000000c0c0820 */ /* 0x000fc60000410000 */
[----:B------:R-:W-:-:S04]  /*29a0*/  @P0 FADD.FTZ R5, -R14, -RZ ;  /* 0x800000ff0e050221 */ /* 0x000fc80000010100 */
[----:B------:R-:W-:Y:S01]  /*29b0*/  @P0 FFMA R11, R14, R5, R9 ;  /* 0x000000050e0b0223 */ /* 0x000fe20000000009 */
[----:B------:R-:W-:-:S03]  /*29c0*/  @!P0 MOV R5, R4 ;  /* 0x0000000400058202 */ /* 0x000fc60000000f00 */
[----:B------:R-:W-:-:S04]  /*29d0*/  @P0 FFMA R11, R11, R12, R14 ;  /* 0x0000000c0b0b0223 */ /* 0x000fc8000000000e */
[----:B------:R-:W-:-:S07]  /*29e0*/  @P0 FMUL.FTZ R5, R11, 2.3283064365386962891e-10 ;  /* 0x2f8000000b050820 */ /* 0x000fce0000410000 */
.L_x_18:
[----:B------:R-:W-:Y:S02]  /*29f0*/  IMAD.MOV.U32 R9, RZ, RZ, R5 ;  /* 0x000000ffff097224 */ /* 0x000fe400078e0005 */
[----:B------:R-:W-:Y:S02]  /*2a00*/  HFMA2 R5, -RZ, RZ, 0, 0 ;  /* 0x00000000ff057431 */ /* 0x000fe400000001ff */
[----:B------:R-:W-:-:S04]  /*2a10*/  IMAD.MOV.U32 R4, RZ, RZ, R13 ;  /* 0x000000ffff047224 */ /* 0x000fc800078e000d */
[----:B------:R-:W-:Y:S05]  /*2a20*/  RET.REL.NODEC R4 `(_Z15TraceBline_testPfS_S_PiS_S_S_S0_PyS_S_S_) ;  /* 0xffffffd404747950 */ /* 0x000fea0003c3ffff */
        .weak           $__internal_1_$__cuda_sm3x_div_rn_noftz_f32_slowpath
        .type           $__internal_1_$__cuda_sm3x_div_rn_noftz_f32_slowpath,@function
        .size           $__internal_1_$__cuda_sm3x_div_rn_noftz_f32_slowpath,(.L_x_126 - $__internal_1_$__cuda_sm3x_div_rn_noftz_f32_slowpath)
$__internal_1_$__cuda_sm3x_div_rn_noftz_f32_slowpath:
[----:B------:R-:W-:Y:S01]  /*2a30*/  SHF.R.U32.HI R20, RZ, 0x17, R5 ;  /* 0x00000017ff147819 */ /* 0x000fe20000011605 */
[----:B------:R-:W-:Y:S01]  /*2a40*/  BSSY.RECONVERGENT B2, `(.L_x_19) ;  /* 0x0000063000027945 */ /* 0x000fe20003800200 */
[----:B------:R-:W-:Y:S02]  /*2a50*/  SHF.R.U32.HI R13, RZ, 0x17, R4 ;  /* 0x00000017ff0d7819 */ /* 0x000fe40000011604 */
[----:B------:R-:W-:Y:S02]  /*2a60*/  LOP3.LUT R20, R20, 0xff, RZ, 0xc0, !PT ;  /* 0x000000ff14147812 */ /* 0x000fe400078ec0ff */
[----:B------:R-:W-:Y:S02]  /*2a70*/  LOP3.LUT R30, R13, 0xff, RZ, 0xc0, !PT ;  /* 0x000000ff0d1e7812 */ /* 0x000fe400078ec0ff */
[----:B------:R-:W-:Y:S01]  /*2a80*/  MOV R21, R5 ;  /* 0x0000000500157202 */ /* 0x000fe20000000f00 */
[----:B------:R-:W-:Y:S02]  /*2a90*/  VIADD R28, R20, 0xffffffff ;  /* 0xffffffff141c7836 */ /* 0x000fe40000000000 */
[----:B------:R-:W-:-:S03]  /*2aa0*/  VIADD R27, R30, 0xffffffff ;  /* 0xffffffff1e1b7836 */ /* 0x000fc60000000000 */
[----:B------:R-:W-:-:S04]  /*2ab0*/  ISETP.GT.U32.AND P0, PT, R28, 0xfd, PT ;  /* 0x000000fd1c00780c */ /* 0x000fc80003f04070 */
[----:B------:R-:W-:-:S13]  /*2ac0*/  ISETP.GT.U32.OR P0, PT, R27, 0xfd, P0 ;  /* 0x000000fd1b00780c */ /* 0x000fda0000704470 */
[----:B------:R-:W-:Y:S01]  /*2ad0*/  @!P0 IMAD.MOV.U32 R13, RZ, RZ, RZ ;  /* 0x000000ffff0d8224 */ /* 0x000fe200078e00ff */
[----:B------:R-:W-:Y:S06]  /*2ae0*/  @!P0 BRA `(.L_x_20) ;  /* 0x00000000005c8947 */ /* 0x000fec0003800000 */
[----:B------:R-:W-:Y:S02]  /*2af0*/  FSETP.GTU.FTZ.AND P0, PT, |R4|, +INF , PT ;  /* 0x7f8000000400780b */ /* 0x000fe40003f1c200 */
[----:B------:R-:W-:-:S04]  /*2b00*/  FSETP.GTU.FTZ.AND P1, PT, |R5|, +INF , PT ;  /* 0x7f8000000500780b */ /* 0x000fc80003f3c200 */
[----:B------:R-:W-:-:S13]  /*2b10*/  PLOP3.LUT P0, PT, P0, P1, PT, 0xf8, 0x8f ;  /* 0x00000000008f781c */ /* 0x000fda0000703f70 */
[----:B------:R-:W-:Y:S05]  /*2b20*/  @P0 BRA `(.L_x_21) ;  /* 0x00000004004c0947 */ /* 0x000fea0003800000 */
[----:B------:R-:W-:-:S13]  /*2b30*/  LOP3.LUT P0, RZ, R21, 0x7fffffff, R4, 0xc8, !PT ;  /* 0x7fffffff15ff7812 */ /* 0x000fda000780c804 */
[----:B------:R-:W-:Y:S05]  /*2b40*/  @!P0 BRA `(.L_x_22) ;  /* 0x00000004003c8947 */ /* 0x000fea0003800000 */
[C---:B------:R-:W-:Y:S02]  /*2b50*/  FSETP.NEU.FTZ.AND P2, PT, |R4|.reuse, +INF , PT ;  /* 0x7f8000000400780b */ /* 0x040fe40003f5d200 */
[----:B------:R-:W-:Y:S02]  /*2b60*/  FSETP.NEU.FTZ.AND P1, PT, |R5|, +INF , PT ;  /* 0x7f8000000500780b */ /* 0x000fe40003f3d200 */
[----:B------:R-:W-:-:S11]  /*2b70*/  FSETP.NEU.FTZ.AND P0, PT, |R4|, +INF , PT ;  /* 0x7f8000000400780b */ /* 0x000fd60003f1d200 */
[----:B------:R-:W-:Y:S05]  /*2b80*/  @!P1 BRA !P2, `(.L_x_22) ;  /* 0x00000004002c9947 */ /* 0x000fea0005000000 */
[----:B------:R-:W-:-:S04]  /*2b90*/  LOP3.LUT P2, RZ, R4, 0x7fffffff, RZ, 0xc0, !PT ;  /* 0x7fffffff04ff7812 */ /* 0x000fc8000784c0ff */
[----:B------:R-:W-:-:S13]  /*2ba0*/  PLOP3.LUT P1, PT, P1, P2, PT, 0x2f, 0xf2 ;  /* 0x0000000000f2781c */ /* 0x000fda0000f24577 */
[----:B------:R-:W-:Y:S05]  /*2bb0*/  @P1 BRA `(.L_x_23) ;  /* 0x0000000400181947 */ /* 0x000fea0003800000 */
[----:B------:R-:W-:-:S04]  /*2bc0*/  LOP3.LUT P1, RZ, R21, 0x7fffffff, RZ, 0xc0, !PT ;  /* 0x7fffffff15ff7812 */ /* 0x000fc8000782c0ff */
[----:B------:R-:W-:-:S13]  /*2bd0*/  PLOP3.LUT P0, PT, P0, P1, PT, 0x2f, 0xf2 ;  /* 0x0000000000f2781c */ /* 0x000fda0000702577 */
[----:B------:R-:W-:Y:S05]  /*2be0*/  @P0 BRA `(.L_x_24) ;  /* 0x0000000400000947 */ /* 0x000fea0003800000 */
[----:B------:R-:W-:Y:S02]  /*2bf0*/  ISETP.GE.AND P0, PT, R27, RZ, PT ;  /* 0x000000ff1b00720c */ /* 0x000fe40003f06270 */
[----:B------:R-:W-:-:S11]  /*2c00*/  ISETP.GE.AND P1, PT, R28, RZ, PT ;  /* 0x000000ff1c00720c */ /* 0x000fd60003f26270 */
[----:B------:R-:W-:Y:S01]  /*2c10*/  @P0 IMAD.MOV.U32 R13, RZ, RZ, RZ ;  /* 0x000000ffff0d0224 */ /* 0x000fe200078e00ff */
[----:B------:R-:W-:Y:S01]  /*2c20*/  @!P0 MOV R13, 0xffffffc0 ;  /* 0xffffffc0000d8802 */ /* 0x000fe20000000f00 */
[----:B------:R-:W-:Y:S01]  /*2c30*/  @!P0 FFMA R4, R4, 1.84467440737095516160e+19, RZ ;  /* 0x5f80000004048823 */ /* 0x000fe200000000ff */
[----:B------:R-:W-:-:S03]  /*2c40*/  @!P1 FFMA R21, R5, 1.84467440737095516160e+19, RZ ;  /* 0x5f80000005159823 */ /* 0x000fc600000000ff */
[----:B------:R-:W-:-:S07]  /*2c50*/  @!P1 VIADD R13, R13, 0x40 ;  /* 0x000000400d0d9836 */ /* 0x000fce0000000000 */
.L_x_20:
[----:B------:R-:W-:Y:S01]  /*2c60*/  LEA R28, R20, 0xc0800000, 0x17 ;  /* 0xc0800000141c7811 */ /* 0x000fe200078eb8ff */
[----:B------:R-:W-:Y:S03]  /*2c70*/  BSSY.RECONVERGENT B3, `(.L_x_25) ;  /* 0x0000036000037945 */ /* 0x000fe60003800200 */
[----:B------:R-:W-:Y:S01]  /*2c80*/  IADD3 R28, PT, PT, -R28, R21, RZ ;  /* 0x000000151c1c7210 */ /* 0x000fe20007ffe1ff */
[----:B------:R-:W-:-:S03]  /*2c90*/  VIADD R21, R30, 0xffffff81 ;  /* 0xffffff811e157836 */ /* 0x000fc60000000000 */
[----:B------:R0:W1:Y:S01]  /*2ca0*/  MUFU.RCP R27, R28 ;  /* 0x0000001c001b7308 */ /* 0x0000620000001000 */
[----:B------:R-:W-:Y:S01]  /*2cb0*/  FADD.FTZ R29, -R28, -RZ ;  /* 0x800000ff1c1d7221 */ /* 0x000fe20000010100 */
[C---:B------:R-:W-:Y:S01]  /*2cc0*/  IMAD R4, R21.reuse, -0x800000, R4 ;  /* 0xff80000015047824 */ /* 0x040fe200078e0204 */
[----:B0-----:R-:W-:-:S04]  /*2cd0*/  IADD3 R28, PT, PT, R21, 0x7f, -R20 ;  /* 0x0000007f151c7810 */ /* 0x001fc80007ffe814 */
[----:B------:R-:W-:Y:S01]  /*2ce0*/  IADD3 R13, PT, PT, R28, R13, RZ ;  /* 0x0000000d1c0d7210 */ /* 0x000fe20007ffe0ff */
[----:B-1----:R-:W-:-:S04]  /*2cf0*/  FFMA R30, R27, R29, 1 ;  /* 0x3f8000001b1e7423 */ /* 0x002fc8000000001d */
[----:B------:R-:W-:-:S04]  /*2d00*/  FFMA R32, R27, R30, R27 ;  /* 0x0000001e1b207223 */ /* 0x000fc8000000001b */
[----:B------:R-:W-:-:S04]  /*2d10*/  FFMA R27, R4, R32, RZ ;  /* 0x00000020041b7223 */ /* 0x000fc800000000ff */
[----:B------:R-:W-:-:S04]  /*2d20*/  FFMA R30, R29, R27, R4 ;  /* 0x0000001b1d1e7223 */ /* 0x000fc80000000004 */
[----:B------:R-:W-:-:S04]  /*2d30*/  FFMA R27, R32, R30, R27 ;  /* 0x0000001e201b7223 */ /* 0x000fc8000000001b */
[----:B------:R-:W-:-:S04]  /*2d40*/  FFMA R30, R29, R27, R4 ;  /* 0x0000001b1d1e7223 */ /* 0x000fc80000000004 */
[----:B------:R-:W-:-:S05]  /*2d50*/  FFMA R4, R32, R30, R27 ;  /* 0x0000001e20047223 */ /* 0x000fca000000001b */
[----:B------:R-:W-:-:S04]  /*2d60*/  SHF.R.U32.HI R20, RZ, 0x17, R4 ;  /* 0x00000017ff147819 */ /* 0x000fc80000011604 */
[----:B------:R-:W-:-:S05]  /*2d70*/  LOP3.LUT R20, R20, 0xff, RZ, 0xc0, !PT ;  /* 0x000000ff14147812 */ /* 0x000fca00078ec0ff */
[----:B------:R-:W-:-:S05]  /*2d80*/  IMAD.IADD R29, R20, 0x1, R13 ;  /* 0x00000001141d7824 */ /* 0x000fca00078e020d */
[----:B------:R-:W-:-:S04]  /*2d90*/  IADD3 R20, PT, PT, R29, -0x1, RZ ;  /* 0xffffffff1d147810 */ /* 0x000fc80007ffe0ff */
[----:B------:R-:W-:-:S13]  /*2da0*/  ISETP.GE.U32.AND P0, PT, R20, 0xfe, PT ;  /* 0x000000fe1400780c */ /* 0x000fda0003f06070 */
[----:B------:R-:W-:Y:S05]  /*2db0*/  @!P0 BRA `(.L_x_26) ;  /* 0x0000000000808947 */ /* 0x000fea0003800000 */
[----:B------:R-:W-:-:S13]  /*2dc0*/  ISETP.GT.AND P0, PT, R29, 0xfe, PT ;  /* 0x000000fe1d00780c */ /* 0x000fda0003f04270 */
[----:B------:R-:W-:Y:S05]  /*2dd0*/  @P0 BRA `(.L_x_27) ;  /* 0x00000000006c0947 */ /* 0x000fea0003800000 */
[----:B------:R-:W-:-:S13]  /*2de0*/  ISETP.GE.AND P0, PT, R29, 0x1, PT ;  /* 0x000000011d00780c */ /* 0x000fda0003f06270 */
[----:B------:R-:W-:Y:S05]  /*2df0*/  @P0 BRA `(.L_x_28) ;  /* 0x0000000000740947 */ /* 0x000fea0003800000 */
[----:B------:R-:W-:Y:S02]  /*2e00*/  ISETP.GE.AND P0, PT, R29, -0x18, PT ;  /* 0xffffffe81d00780c */ /* 0x000fe40003f06270 */
[----:B------:R-:W-:-:S11]  /*2e10*/  LOP3.LUT R4, R4, 0x80000000, RZ, 0xc0, !PT ;  /* 0x8000000004047812 */ /* 0x000fd600078ec0ff */
[----:B------:R-:W-:Y:S05]  /*2e20*/  @!P0 BRA `(.L_x_28) ;  /* 0x0000000000688947 */ /* 0x000fea0003800000 */
[CCC-:B------:R-:W-:Y:S01]  /*2e30*/  FFMA.RZ R13, R32.reuse, R30.reuse, R27.reuse ;  /* 0x0000001e200d7223 */ /* 0x1c0fe2000000c01b */
[C---:B------:R-:W-:Y:S02]  /*2e40*/  VIADD R28, R29.reuse, 0x20 ;  /* 0x000000201d1c7836 */ /* 0x040fe40000000000 */
[CCC-:B------:R-:W-:Y:S01]  /*2e50*/  FFMA.RM R20, R32.reuse, R30.reuse, R27.reuse ;  /* 0x0000001e20147223 */ /* 0x1c0fe2000000401b */
[----:B------:R-:W-:Y:S02]  /*2e60*/  ISETP.NE.AND P2, PT, R29, RZ, PT ;  /* 0x000000ff1d00720c */ /* 0x000fe40003f45270 */
[----:B------:R-:W-:Y:S01]  /*2e70*/  LOP3.LUT R21, R13, 0x7fffff, RZ, 0xc0, !PT ;  /* 0x007fffff0d157812 */ /* 0x000fe200078ec0ff */
[----:B------:R-:W-:Y:S01]  /*2e80*/  FFMA.RP R13, R32, R30, R27 ;  /* 0x0000001e200d7223 */ /* 0x000fe2000000801b */
[----:B------:R-:W-:Y:S02]  /*2e90*/  ISETP.NE.AND P1, PT, R29, RZ, PT ;  /* 0x000000ff1d00720c */ /* 0x000fe40003f25270 */
[----:B------:R-:W-:-:S02]  /*2ea0*/  LOP3.LUT R21, R21, 0x800000, RZ, 0xfc, !PT ;  /* 0x0080000015157812 */ /* 0x000fc400078efcff */
[----:B------:R-:W-:Y:S02]  /*2eb0*/  IADD3 R27, PT, PT, -R29, RZ, RZ ;  /* 0x000000ff1d1b7210 */ /* 0x000fe40007ffe1ff */
[----:B------:R-:W-:Y:S02]  /*2ec0*/  SHF.L.U32 R28, R21, R28, RZ ;  /* 0x0000001c151c7219 */ /* 0x000fe400000006ff */
[----:B------:R-:W-:Y:S02]  /*2ed0*/  FSETP.NEU.FTZ.AND P0, PT, R13, R20, PT ;  /* 0x000000140d00720b */ /* 0x000fe40003f1d000 */
[----:B------:R-:W-:Y:S02]  /*2ee0*/  SEL R20, R27, RZ, P2 ;  /* 0x000000ff1b147207 */ /* 0x000fe40001000000 */
[----:B------:R-:W-:Y:S02]  /*2ef0*/  ISETP.NE.AND P1, PT, R28, RZ, P1 ;  /* 0x000000ff1c00720c */ /* 0x000fe40000f25270 */
[----:B------:R-:W-:-:S02]  /*2f00*/  SHF.R.U32.HI R20, RZ, R20, R21 ;  /* 0x00000014ff147219 */ /* 0x000fc40000011615 */
[----:B------:R-:W-:Y:S02]  /*2f10*/  PLOP3.LUT P0, PT, P0, P1, PT, 0xf8, 0x8f ;  /* 0x00000000008f781c */ /* 0x000fe40000703f70 */
[----:B------:R-:W-:Y:S02]  /*2f20*/  SHF.R.U32.HI R28, RZ, 0x1, R20 ;  /* 0x00000001ff1c7819 */ /* 0x000fe40000011614 */
[----:B------:R-:W-:-:S04]  /*2f30*/  SEL R13, RZ, 0x1, !P0 ;  /* 0x00000001ff0d7807 */ /* 0x000fc80004000000 */
[----:B------:R-:W-:-:S04]  /*2f40*/  LOP3.LUT R13, R13, 0x1, R28, 0xf8, !PT ;  /* 0x000000010d0d7812 */ /* 0x000fc800078ef81c */
[----:B------:R-:W-:-:S05]  /*2f50*/  LOP3.LUT R13, R13, R20, RZ, 0xc0, !PT ;  /* 0x000000140d0d7212 */ /* 0x000fca00078ec0ff */
[----:B------:R-:W-:-:S05]  /*2f60*/  IMAD.IADD R13, R28, 0x1, R13 ;  /* 0x000000011c0d7824 */ /* 0x000fca00078e020d */
[----:B------:R-:W-:Y:S01]  /*2f70*/  LOP3.LUT R4, R13, R4, RZ, 0xfc, !PT ;  /* 0x000000040d047212 */ /* 0x000fe200078efcff */
[----:B------:R-:W-:Y:S06]  /*2f80*/  BRA `(.L_x_28) ;  /* 0x0000000000107947 */ /* 0x000fec0003800000 */
.L_x_27:
[----:B------:R-:W-:-:S04]  /*2f90*/  LOP3.LUT R4, R4, 0x80000000, RZ, 0xc0, !PT ;  /* 0x8000000004047812 */ /* 0x000fc800078ec0ff */
[----:B------:R-:W-:Y:S01]  /*2fa0*/  LOP3.LUT R4, R4, 0x7f800000, RZ, 0xfc, !PT ;  /* 0x7f80000004047812 */ /* 0x000fe200078efcff */
[----:B------:R-:W-:Y:S06]  /*2fb0*/  BRA `(.L_x_28) ;  /* 0x0000000000047947 */ /* 0x000fec0003800000 */
.L_x_26:
[----:B------:R-:W-:-:S07]  /*2fc0*/  LEA R4, R13, R4, 0x17 ;  /* 0x000000040d047211 */ /* 0x000fce00078eb8ff */
.L_x_28:
[----:B------:R-:W-:Y:S05]  /*2fd0*/  BSYNC.RECONVERGENT B3 ;  /* 0x0000000000037941 */ /* 0x000fea0003800200 */
.L_x_25:
[----:B------:R-:W-:Y:S05]  /*2fe0*/  BRA `(.L_x_29) ;  /* 0x0000000000207947 */ /* 0x000fea0003800000 */
.L_x_24:
[----:B------:R-:W-:-:S04]  /*2ff0*/  LOP3.LUT R4, R21, 0x80000000, R4, 0x48, !PT ;  /* 0x8000000015047812 */ /* 0x000fc800078e4804 */
[----:B------:R-:W-:Y:S01]  /*3000*/  LOP3.LUT R4, R4, 0x7f800000, RZ, 0xfc, !PT ;  /* 0x7f80000004047812 */ /* 0x000fe200078efcff */
[----:B------:R-:W-:Y:S06]  /*3010*/  BRA `(.L_x_29) ;  /* 0x0000000000147947 */ /* 0x000fec0003800000 */
.L_x_23:
[----:B------:R-:W-:Y:S01]  /*3020*/  LOP3.LUT R4, R21, 0x80000000, R4, 0x48, !PT ;  /* 0x8000000015047812 */ /* 0x000fe200078e4804 */
[----:B------:R-:W-:Y:S06]  /*3030*/  BRA `(.L_x_29) ;  /* 0x00000000000c7947 */ /* 0x000fec0003800000 */
.L_x_22:
[----:B------:R-:W0:Y:S01]  /*3040*/  MUFU.RSQ R4, -QNAN ;  /* 0xffc0000000047908 */ /* 0x000e220000001400 */
[----:B------:R-:W-:Y:S05]  /*3050*/  BRA `(.L_x_29) ;  /* 0x0000000000047947 */ /* 0x000fea0003800000 */
.L_x_21:
[----:B------:R-:W-:-:S07]  /*3060*/  FADD.FTZ R4, R4, R5 ;  /* 0x0000000504047221 */ /* 0x000fce0000010000 */
.L_x_29:
[----:B------:R-:W-:Y:S05]  /*3070*/  BSYNC.RECONVERGENT B2 ;  /* 0x0000000000027941 */ /* 0x000fea0003800200 */
.L_x_19:
[----:B------:R-:W-:Y:S02]  /*3080*/  HFMA2 R21, -RZ, RZ, 0, 0 ;  /* 0x00000000ff157431 */ /* 0x000fe400000001ff */
[----:B------:R-:W-:-:S04]  /*3090*/  IMAD.MOV.U32 R20, RZ, RZ, R14 ;  /* 0x000000ffff147224 */ /* 0x000fc800078e000e */
[----:B0-----:R-:W-:Y:S05]  /*30a0*/  RET.REL.NODEC R20 `(_Z15TraceBline_testPfS_S_PiS_S_S_S0_PyS_S_S_) ;  /* 0xffffffcc14d47950 */ /* 0x001fea0003c3ffff */
.L_x_30:
[----:B------:R-:W-:-:S00]  /*30b0*/  BRA `(.L_x_30) ;  /* 0xfffffffc00fc7947 */ /* 0x000fc0000383ffff */
[----:B------:R-:W-:-:S00]  /*30c0*/  NOP ;  /* 0x0000000000007918 */ /* 0x000fc00000000000 */
        /* <DEDUP_REMOVED lines=11> */
.L_x_126:


//--------------------- .text._Z7TestMemPi        --------------------------
	.section	.text._Z7TestMemPi,"ax",@progbits
	.align	128
        .global         _Z7TestMemPi
        .type           _Z7TestMemPi,@function
        .size           _Z7TestMemPi,(.L_x_131 - _Z7TestMemPi)
        .other          _Z7TestMemPi,@"STO_CUDA_ENTRY STV_DEFAULT"
_Z7TestMemPi:
.text._Z7TestMemPi:
[----:B------:R-:W-:Y:S01]  /*0000*/  LDC R1, c[0x0][0x37c] ;  /* 0x0000df00ff017b82 */ /* 0x000fe20000000800 */
[----:B------:R-:W-:Y:S05]  /*0010*/  EXIT ;  /* 0x000000000000794d */ /* 0x000fea0003800000 */
.L_x_31:
        /* <DEDUP_REMOVED lines=14> */
.L_x_131:


//--------------------- .text._Z13TraceAllBlinePfS_S_PiS_S_S_S_S_S_S_S0_PyS1_ --------------------------
	.section	.text._Z13TraceAllBlinePfS_S_PiS_S_S_S_S_S_S_S0_PyS1_,"ax",@progbits
	.align	128
        .global         _Z13TraceAllBlinePfS_S_PiS_S_S_S_S_S_S_S0_PyS1_
        .type           _Z13TraceAllBlinePfS_S_PiS_S_S_S_S_S_S_S0_PyS1_,@function
        .size           _Z13TraceAllBlinePfS_S_PiS_S_S_S_S_S_S_S0_PyS1_,(.L_x_129 - _Z13TraceAllBlinePfS_S_PiS_S_S_S_S_S_S_S0_PyS1_)
        .other          _Z13TraceAllBlinePfS_S_PiS_S_S_S_S_S_S_S0_PyS1_,@"STO_CUDA_ENTRY STV_DEFAULT"
_Z13TraceAllBlinePfS_S_PiS_S_S_S_S_S_S_S0_PyS1_:
.text._Z13TraceAllBlinePfS_S_PiS_S_S_S_S_S_S_S0_PyS1_:
[----:B------:R-:W0:Y:S01]  /*0000*/  LDC R1, c[0x0][0x37c] ;  /* 0x0000df00ff017b82 */ /* 0x000e220000000800 */
[----:B------:R-:W1:Y:S07]  /*0010*/  S2R R35, SR_TID.X ;  /* 0x0000000000237919 */ /* 0x000e6e0000002100 */
[----:B------:R-:W1:Y:S01]  /*0020*/  S2UR UR4, SR_CTAID.X ;  /* 0x00000000000479c3 */ /* 0x000e620000002500 */
[----:B------:R-:W-:Y:S01]  /*0030*/  MOV R2, 0x8 ;  /* 0x0000000800027802 */ /* 0x000fe20000000f00 */
[----:B------:R-:W2:Y:S01]  /*0040*/  S2R R4, SR_TID.Y ;  /* 0x0000000000047919 */ /* 0x000ea20000002200 */
[----:B------:R-:W-:-:S05]  /*0050*/  MOV R5, RZ ;  /* 0x000000ff00057202 */ /* 0x000fca0000000f00 */
[----:B------:R-:W1:Y:S08]  /*0060*/  LDC R0, c[0x0][0x360] ;  /* 0x0000d800ff007b82 */ /* 0x000e700000000800 */
[----:B------:R-:W2:Y:S08]  /*0070*/  S2UR UR5, SR_CTAID.Y ;  /* 0x00000000000579c3 */ /* 0x000eb00000002600 */
[----:B------:R-:W2:Y:S01]  /*0080*/  LDC R3, c[0x0][0x364] ;  /* 0x0000d900ff037b82 */ /* 0x000ea20000000800 */
[----:B------:R-:W3:Y:S07]  /*0090*/  LDCU UR6, c[0x0][0x370] ;  /* 0x00006e00ff0677ac */ /* 0x000eee0008000800 */
[----:B------:R4:W0:Y:S01]  /*00a0*/  LDC.64 R6, c[0x4][R2] ;  /* 0x0100000002067b82 */ /* 0x0008220000000a00 */
[----:B-1----:R-:W-:-:S02]  /*00b0*/  IMAD R34, R0, UR4, R35 ;  /* 0x0000000400227c24 */ /* 0x002fc4000f8e0223 */
[----:B------:R-:W-:Y:S02]  /*00c0*/  IMAD.MOV.U32 R35, RZ, RZ, RZ ;  /* 0x000000ffff237224 */ /* 0x000fe400078e00ff */
[----:B---3--:R-:W-:Y:S02]  /*00d0*/  IMAD R0, R0, UR6, RZ ;  /* 0x0000000600007c24 */ /* 0x008fe4000f8e02ff */
[----:B--2---:R-:W-:Y:S02]  /*00e0*/  IMAD R3, R3, UR5, R4 ;  /* 0x0000000503037c24 */ /* 0x004fe4000f8e0204 */
[----:B------:R-:W-:Y:S02]  /*00f0*/  HFMA2 R4, -RZ, RZ, 0, 7.152557373046875e-07 ;  /* 0x0000000cff047431 */ /* 0x000fe400000001ff */
[----:B----4-:R-:W-:-:S07]  /*0100*/  IMAD.WIDE.U32 R34, R3, R0, R34 ;  /* 0x0000000003227225 */ /* 0x010fce00078e0022 */
[----:B------:R-:W-:-:S07]  /*0110*/  LEPC R20, `(.L_x_32) ;  /* 0x000000001014794e */ /* 0x000fce0000000000 */
[----:B0-----:R-:W-:Y:S05]  /*0120*/  CALL.ABS.NOINC R6 ;  /* 0x0000000006007343 */ /* 0x001fea0003c00000 */
.L_x_32:
[----:B------:R0:W1:Y:S01]  /*0130*/  LDC.64 R6, c[0x4][R2] ;  /* 0x0100000002067b82 */ /* 0x0000620000000a00 */
[----:B------:R-:W-:Y:S01]  /*0140*/  MOV R27, R5 ;  /* 0x00000005001b7202 */ /* 0x000fe20000000f00 */
[----:B------:R-:W-:Y:S02]  /*0150*/  HFMA2 R5, -RZ, RZ, 0, 0 ;  /* 0x00000000ff057431 */ /* 0x000fe400000001ff */
[----:B------:R-:W-:Y:S02]  /*0160*/  IMAD.MOV.U32 R26, RZ, RZ, R4 ;  /* 0x000000ffff1a7224 */ /* 0x000fe400078e0004 */
[----:B------:R-:W-:-:S07]  /*0170*/  IMAD.MOV.U32 R4, RZ, RZ, 0xc ;  /* 0x0000000cff047424 */ /* 0x000fce00078e00ff */
[----:B------:R-:W-:-:S07]  /*0180*/  LEPC R20, `(.L_x_33) ;  /* 0x000000001014794e */ /* 0x000fce0000000000 */
[----:B01----:R-:W-:Y:S05]  /*0190*/  CALL.ABS.NOINC R6 ;  /* 0x0000000006007343 */ /* 0x003fea0003c00000 */
.L_x_33:
[----:B------:R0:W1:Y:S01]  /*01a0*/  LDC.64 R6, c[0x4][R2] ;  /* 0x0100000002067b82 */ /* 0x0000620000000a00 */
[----:B------:R-:W-:Y:S01]  /*01b0*/  MOV R25, R5 ;  /* 0x0000000500197202 */ /* 0x000fe20000000f00 */
[----:B------:R-:W-:Y:S02]  /*01c0*/  HFMA2 R5, -RZ, RZ, 0, 0 ;  /* 0x00000000ff057431 */ /* 0x000fe400000001ff */
[----:B------:R-:W-:Y:S02]  /*01d0*/  IMAD.MOV.U32 R24, RZ, RZ, R4 ;  /* 0x000000ffff187224 */ /* 0x000fe400078e0004 */
[----:B------:R-:W-:-:S07]  /*01e0*/  IMAD.MOV.U32 R4, RZ, RZ, 0x4 ;  /* 0x00000004ff047424 */ /* 0x000fce00078e00ff */
[----:B------:R-:W-:-:S07]  /*01f0*/  LEPC R20, `(.L_x_34) ;  /* 0x000000001014794e */ /* 0x000fce0000000000 */
[----:B01----:R-:W-:Y:S05]  /*0200*/  CALL.ABS.NOINC R6 ;  /* 0x0000000006007343 */ /* 0x003fea0003c00000 */
.L_x_34:
[----:B------:R0:W1:Y:S01]  /*0210*/  LDC.64 R6, c[0x4][R2] ;  /* 0x0100000002067b82 */ /* 0x0000620000000a00 */
[----:B------:R-:W-:Y:S01]  /*0220*/  MOV R23, R5 ;  /* 0x0000000500177202 */ /* 0x000fe20000000f00 */
[----:B------:R-:W-:Y:S02]  /*0230*/  HFMA2 R5, -RZ, RZ, 0, 0 ;  /* 0x00000000ff057431 */ /* 0x000fe400000001ff */
[----:B------:R-:W-:Y:S02]  /*0240*/  IMAD.MOV.U32 R22, RZ, RZ, R4 ;  /* 0x000000ffff167224 */ /* 0x000fe400078e0004 */
[----:B------:R-:W-:Y:S02]  /*0250*/  IMAD.MOV.U32 R4, RZ, RZ, 0x8 ;  /* 0x00000008ff047424 */ /* 0x000fe400078e00ff */
[----:B0-----:R-:W2:Y:S05]  /*0260*/  LDC.64 R32, c[0x0][0x358] ;  /* 0x0000d600ff207b82 */ /* 0x001eaa0000000a00 */
[----:B------:R-:W-:-:S07]  /*0270*/  LEPC R20, `(.L_x_35) ;  /* 0x000000001014794e */ /* 0x000fce0000000000 */
[----:B-12---:R-:W-:Y:S05]  /*0280*/  CALL.ABS.NOINC R6 ;  /* 0x0000000006007343 */ /* 0x006fea0003c00000 */
.L_x_35:
[----:B------:R-:W0:Y:S01]  /*0290*/  LDC.64 R6, c[0x0][0x3e0] ;  /* 0x0000f800ff067b82 */ /* 0x000e220000000a00 */
[----:B------:R-:W-:Y:S02]  /*02a0*/  R2UR UR4, R32 ;  /* 0x00000000200472ca */ /* 0x000fe400000e0000 */
[----:B------:R-:W-:-:S13]  /*02b0*/  R2UR UR5, R33 ;  /* 0x00000000210572ca */ /* 0x000fda00000e0000 */
[----:B0-----:R-:W2:Y:S01]  /*02c0*/  LDG.E.64 R6, desc[UR4][R6.64] ;  /* 0x0000000406067981 */ /* 0x001ea2000c1e1b00 */
[----:B------:R-:W-:Y:S01]  /*02d0*/  BSSY.RECONVERGENT B6, `(.L_x_36) ;  /* 0x0000733000067945 */ /* 0x000fe20003800200 */
[----:B------:R-:W-:Y:S01]  /*02e0*/  IMAD.MOV.U32 R18, RZ, RZ, R4 ;  /* 0x000000ffff127224 */ /* 0x000fe200078e0004 */
[----:B------:R-:W-:Y:S02]  /*02f0*/  MOV R19, R5 ;  /* 0x0000000500137202 */ /* 0x000fe40000000f00 */
[----:B--2---:R-:W-:-:S04]  /*0300*/  ISETP.GE.U32.AND P0, PT, R34, R6, PT ;  /* 0x000000062200720c */ /* 0x004fc80003f06070 */
[----:B------:R-:W-:-:S13]  /*0310*/  ISETP.GE.U32.AND.EX P0, PT, R35, R7, PT, P0 ;  /* 0x000000072300720c */ /* 0x000fda0003f06100 */
[----:B------:R-:W-:Y:S05]  /*0320*/  @P0 BRA `(.L_x_37) ;  /* 0x0000007000b40947 */ /* 0x000fea0003800000 */
[----:B------:R-:W0:Y:S01]  /*0330*/  LDCU.64 UR4, c[0x0][0x3a0] ;  /* 0x00007400ff0477ac */ /* 0x000e220008000a00 */
[----:B------:R-:W-:Y:S01]  /*0340*/  IMAD.SHL.U32 R6, R34, 0x4, RZ ;  /* 0x0000000422067824 */ /* 0x000fe200078e00ff */
[----:B------:R-:W-:Y:S02]  /*0350*/  R2UR UR6, R32 ;  /* 0x00000000200672ca */ /* 0x000fe400000e0000 */
[----:B------:R-:W-:Y:S02]  /*0360*/  R2UR UR7, R33 ;  /* 0x00000000210772ca */ /* 0x000fe400000e0000 */
[----:B------:R-:W-:Y:S02]  /*0370*/  SHF.L.U64.HI R0, R34, 0x2, R35 ;  /* 0x0000000222007819 */ /* 0x000fe40000010223 */
[----:B0-----:R-:W-:-:S04]  /*0380*/  IADD3 R4, P0, PT, R6, UR4, RZ ;  /* 0x0000000406047c10 */ /* 0x001fc8000ff1e0ff */
[----:B------:R-:W-:Y:S01]  /*0390*/  IADD3.X R5, PT, PT, R0, UR5, RZ, P0, !PT ;  /* 0x0000000500057c10 */ /* 0x000fe200087fe4ff */
[----:B------:R-:W0:Y:S05]  /*03a0*/  LDCU.64 UR4, c[0x0][0x3a8] ;  /* 0x00007500ff0477ac */ /* 0x000e2a0008000a00 */
[----:B------:R-:W2:Y:S01]  /*03b0*/  LDG.E R5, desc[UR6][R4.64] ;  /* 0x0000000604057981 */ /* 0x000ea2000c1e1900 */
[----:B------:R-:W-:Y:S02]  /*03c0*/  R2UR UR8, R32 ;  /* 0x00000000200872ca */ /* 0x000fe400000e0000 */
[----:B------:R-:W-:Y:S02]  /*03d0*/  R2UR UR9, R33 ;  /* 0x00000000210972ca */ /* 0x000fe400000e0000 */
[----:B0-----:R-:W-:-:S04]  /*03e0*/  IADD3 R8, P0, PT, R6, UR4, RZ ;  /* 0x0000000406087c10 */ /* 0x001fc8000ff1e0ff */
[----:B------:R-:W-:Y:S01]  /*03f0*/  IADD3.X R9, PT, PT, R0, UR5, RZ, P0, !PT ;  /* 0x0000000500097c10 */ /* 0x000fe200087fe4ff */
[----:B------:R-:W0:Y:S01]  /*0400*/  LDCU.64 UR4, c[0x0][0x3b0] ;  /* 0x00007600ff0477ac */ /* 0x000e220008000a00 */
[----:B--2---:R1:W-:Y:S05]  /*0410*/  ST.E desc[UR6][R26.64], R5 ;  /* 0x000000051a007985 */ /* 0x0043ea000c101906 */
[----:B------:R-:W2:Y:S01]  /*0420*/  LDG.E R3, desc[UR8][R8.64] ;  /* 0x0000000808037981 */ /* 0x000ea2000c1e1900 */
[----:B0-----:R-:W-:-:S04]  /*0430*/  IADD3 R6, P0, PT, R6, UR4, RZ ;  /* 0x0000000406067c10 */ /* 0x001fc8000ff1e0ff */
[----:B------:R-:W-:Y:S01]  /*0440*/  IADD3.X R7, PT, PT, R0, UR5, RZ, P0, !PT ;  /* 0x0000000500077c10 */ /* 0x000fe200087fe4ff */
[----:B------:R-:W0:Y:S01]  /*0450*/  LDC.64 R36, c[0x0][0x3d0] ;  /* 0x0000f400ff247b82 */ /* 0x000e220000000a00 */
[----:B------:R-:W-:Y:S02]  /*0460*/  R2UR UR4, R32 ;  /* 0x00000000200472ca */ /* 0x000fe400000e0000 */
[----:B------:R-:W-:Y:S01]  /*0470*/  R2UR UR5, R33 ;  /* 0x00000000210572ca */ /* 0x000fe200000e0000 */
[----:B--2---:R2:W-:Y:S04]  /*0480*/  ST.E desc[UR6][R26.64+0x4], R3 ;  /* 0x000004031a007985 */ /* 0x0045e8000c101906 */
[----:B------:R-:W3:Y:S01]  /*0490*/  LDG.E R7, desc[UR8][R6.64] ;  /* 0x0000000806077981 */ /* 0x000ee2000c1e1900 */
[----:B------:R2:W4:Y:S01]  /*04a0*/  LDC.64 R8, c[0x4][R2] ;  /* 0x0100000002087b82 */ /* 0x0005220000000a00 */
[----:B------:R-:W-:-:S02]  /*04b0*/  HFMA2 R4, -RZ, RZ, 0, 7.152557373046875e-07 ;  /* 0x0000000cff047431 */ /* 0x000fc400000001ff */
[----:B-1----:R-:W-:-:S04]  /*04c0*/  IMAD.MOV.U32 R5, RZ, RZ, RZ ;  /* 0x000000ffff057224 */ /* 0x002fc800078e00ff */
[----:B---3--:R2:W-:Y:S04]  /*04d0*/  ST.E desc[UR4][R26.64+0x8], R7 ;  /* 0x000008071a007985 */ /* 0x0085e8000c101904 */
[----:B0---4-:R2:W5:Y:S02]  /*04e0*/  LDG.E R36, desc[UR6][R36.64] ;  /* 0x0000000624247981 */ /* 0x011564000c1e1900 */
[----:B------:R-:W-:-:S07]  /*04f0*/  LEPC R20, `(.L_x_38) ;  /* 0x000000001014794e */ /* 0x000fce0000000000 */
[----:B--2--5:R-:W-:Y:S05]  /*0500*/  CALL.ABS.NOINC R8 ;  /* 0x0000000008007343 */ /* 0x024fea0003c00000 */
.L_x_38:
[----:B------:R0:W1:Y:S01]  /*0510*/  LDC.64 R6, c[0x4][R2] ;  /* 0x0100000002067b82 */ /* 0x0000620000000a00 */
[----:B------:R-:W-:Y:S01]  /*0520*/  MOV R30, R4 ;  /* 0x00000004001e7202 */ /* 0x000fe20000000f00 */
[----:B------:R-:W-:Y:S02]  /*0530*/  HFMA2 R4, -RZ, RZ, 0, 7.152557373046875e-07 ;  /* 0x0000000cff047431 */ /* 0x000fe400000001ff */
[----:B------:R-:W-:Y:S02]  /*0540*/  IMAD.MOV.U32 R31, RZ, RZ, R5 ;  /* 0x000000ffff1f7224 */ /* 0x000fe400078e0005 */
[----:B------:R-:W-:-:S07]  /*0550*/  IMAD.MOV.U32 R5, RZ, RZ, RZ ;  /* 0x000000ffff057224 */ /* 0x000fce00078e00ff */
[----:B------:R-:W-:-:S07]  /*0560*/  LEPC R20, `(.L_x_39) ;  /* 0x000000001014794e */ /* 0x000fce0000000000 */
[----:B01----:R-:W-:Y:S05]  /*0570*/  CALL.ABS.NOINC R6 ;  /* 0x0000000006007343 */ /* 0x003fea0003c00000 */
.L_x_39:
[----:B------:R-:W0:Y:S01]  /*0580*/  LDC.64 R2, c[0x4][R2] ;  /* 0x0100000002027b82 */ /* 0x000e220000000a00 */
[----:B------:R-:W-:Y:S01]  /*0590*/  MOV R16, R4 ;  /* 0x0000000400107202 */ /* 0x000fe20000000f00 */
[----:B------:R-:W-:Y:S02]  /*05a0*/  HFMA2 R4, -RZ, RZ, 0, 7.152557373046875e-07 ;  /* 0x0000000cff047431 */ /* 0x000fe400000001ff */
[----:B------:R-:W-:Y:S02]  /*05b0*/  IMAD.MOV.U32 R17, RZ, RZ, R5 ;  /* 0x000000ffff117224 */ /* 0x000fe400078e0005 */
[----:B------:R-:W-:-:S07]  /*05c0*/  IMAD.MOV.U32 R5, RZ, RZ, RZ ;  /* 0x000000ffff057224 */ /* 0x000fce00078e00ff */
[----:B------:R-:W-:-:S07]  /*05d0*/  LEPC R20, `(.L_x_40) ;  /* 0x000000001014794e */ /* 0x000fce0000000000 */
[----:B0-----:R-:W-:Y:S05]  /*05e0*/  CALL.ABS.NOINC R2 ;  /* 0x0000000002007343 */ /* 0x001fea0003c00000 */
.L_x_40:
[----:B------:R-:W-:Y:S02]  /*05f0*/  R2UR UR4, R32 ;  /* 0x00000000200472ca */ /* 0x000fe400000e0000 */
[----:B------:R-:W-:-:S13]  /*0600*/  R2UR UR5, R33 ;  /* 0x00000000210572ca */ /* 0x000fda00000e0000 */
[----:B------:R-:W2:Y:S01]  /*0610*/  LD.E R42, desc[UR4][R26.64] ;  /* 0x000000041a2a7980 */ /* 0x000ea2000c101900 */
[----:B------:R-:W-:Y:S02]  /*0620*/  R2UR UR6, R32 ;  /* 0x00000000200672ca */ /* 0x000fe400000e0000 */
[----:B------:R-:W-:Y:S01]  /*0630*/  R2UR UR7, R33 ;  /* 0x00000000210772ca */ /* 0x000fe200000e0000 */
[----:B--2---:R0:W-:-:S12]  /*0640*/  ST.E desc[UR4][R16.64], R42 ;  /* 0x0000002a10007985 */ /* 0x0041d8000c101904 */
[----:B------:R-:W2:Y:S01]  /*0650*/  LD.E R53, desc[UR6][R26.64+0x4] ;  /* 0x000004061a357980 */ /* 0x000ea2000c101900 */
[----:B------:R-:W1:Y:S03]  /*0660*/  LDC.64 R6, c[0x0][0x398] ;  /* 0x0000e600ff067b82 */ /* 0x000e660000000a00 */
[----:B--2---:R0:W-:Y:S04]  /*0670*/  ST.E desc[UR4][R16.64+0x4], R53 ;  /* 0x0000043510007985 */ /* 0x0041e8000c101904 */
[----:B------:R-:W2:Y:S04]  /*0680*/  LD.E R52, desc[UR6][R26.64+0x8] ;  /* 0x000008061a347980 */ /* 0x000ea8000c101900 */
[----:B--2---:R0:W-:Y:S04]  /*0690*/  ST.E desc[UR4][R16.64+0x8], R52 ;  /* 0x0000083410007985 */ /* 0x0041e8000c101904 */
[----:B-1----:R-:W2:Y:S01]  /*06a0*/  LDG.E R43, desc[UR6][R6.64] ;  /* 0x00000006062b7981 */ /* 0x002ea2000c1e1900 */
[----:B------:R-:W-:-:S02]  /*06b0*/  HFMA2 R3, -RZ, RZ, 0, 0 ;  /* 0x00000000ff037431 */ /* 0x000fc400000001ff */
[----:B------:R-:W-:Y:S01]  /*06c0*/  IMAD.MOV.U32 R10, RZ, RZ, RZ ;  /* 0x000000ffff0a7224 */ /* 0x000fe200078e00ff */
[----:B------:R-:W-:Y:S01]  /*06d0*/  MOV R9, RZ ;  /* 0x000000ff00097202 */ /* 0x000fe20000000f00 */
[----:B------:R-:W-:Y:S01]  /*06e0*/  IMAD.MOV.U32 R28, RZ, RZ, R4 ;  /* 0x000000ffff1c7224 */ /* 0x000fe200078e0004 */
[----:B------:R-:W-:Y:S02]  /*06f0*/  MOV R29, R5 ;  /* 0x00000005001d7202 */ /* 0x000fe40000000f00 */
[----:B--2---:R-:W-:-:S13]  /*0700*/  ISETP.NE.AND P0, PT, R43, RZ, PT ;  /* 0x000000ff2b00720c */ /* 0x004fda0003f05270 */
[----:B0-----:R-:W-:Y:S05]  /*0710*/  @!P0 BRA `(.L_x_41) ;  /* 0x0000006800c48947 */ /* 0x001fea0003800000 */
[----:B------:R-:W0:Y:S01]  /*0720*/  F2F.F64.F32 R44, R36 ;  /* 0x00000024002c7310 */ /* 0x000e220000201800 */
[----:B------:R-:W-:Y:S01]  /*0730*/  UMOV UR4, 0x55555555 ;  /* 0x5555555500047882 */ /* 0x000fe20000000000 */
[----:B------:R-:W-:Y:S01]  /*0740*/  UMOV UR5, 0x3fc55555 ;  /* 0x3fc5555500057882 */ /* 0x000fe20000000000 */
[----:B------:R-:W-:Y:S01]  /*0750*/  BSSY.RECONVERGENT B0, `(.L_x_42) ;  /* 0x00006ac000007945 */ /* 0x000fe20003800200 */
[----:B------:R-:W-:Y:S01]  /*0760*/  IMAD.MOV.U32 R10, RZ, RZ, RZ ;  /* 0x000000ffff0a7224 */ /* 0x000fe200078e00ff */
[----:B------:R-:W-:Y:S01]  /*0770*/  MOV R9, RZ ;  /* 0x000000ff00097202 */ /* 0x000fe20000000f00 */
[----:B0-----:R-:W-:-:S11]  /*0780*/  DMUL R44, R44, -UR4 ;  /* 0x800000042c2c7c28 */ /* 0x001fd60008000000 */
.L_x_97:
[----:B------:R-:W0:Y:S01]  /*0790*/  LDC.64 R4, c[0x0][0x398] ;  /* 0x0000e600ff047b82 */ /* 0x000e220000000a00 */
[C---:B------:R-:W-:Y:S02]  /*07a0*/  R2UR UR4, R32.reuse ;  /* 0x00000000200472ca */ /* 0x040fe400000e0000 */
[C---:B------:R-:W-:Y:S02]  /*07b0*/  R2UR UR5, R33.reuse ;  /* 0x00000000210572ca */ /* 0x040fe400000e0000 */
[----:B------:R-:W-:Y:S02]  /*07c0*/  R2UR UR6, R32 ;  /* 0x00000000200672ca */ /* 0x000fe400000e0000 */
[----:B------:R-:W-:Y:S02]  /*07d0*/  R2UR UR7, R33 ;  /* 0x00000000210772ca */ /* 0x000fe400000e0000 */
[----:B------:R-:W-:Y:S02]  /*07e0*/  FSETP.GT.AND P0, PT, R53, RZ, PT ;  /* 0x000000ff3500720b */ /* 0x000fe40003f04000 */
[----:B------:R-:W-:Y:S01]  /*07f0*/  FSETP.GT.AND P1, PT, R52, RZ, PT ;  /* 0x000000ff3400720b */ /* 0x000fe20003f24000 */
[----:B------:R-:W-:Y:S01]  /*0800*/  VIADD R3, R43, 0xffffffff ;  /* 0xffffffff2b037836 */ /* 0x000fe20000000000 */
[----:B------:R-:W-:Y:S01]  /*0810*/  FSETP.GT.AND P2, PT, R42, RZ, PT ;  /* 0x000000ff2a00720b */ /* 0x000fe20003f44000 */
[----:B------:R-:W1:Y:S02]  /*0820*/  LDC.64 R54, c[0x0][0x380] ;  /* 0x0000e000ff367b82 */ /* 0x000e640000000a00 */
[----:B0-----:R-:W2:Y:S04]  /*0830*/  LDG.E R7, desc[UR4][R4.64+0x4] ;  /* 0x0000040404077981 */ /* 0x001ea8000c1e1900 */
[----:B------:R0:W3:Y:S01]  /*0840*/  LDG.E R6, desc[UR6][R4.64+0x8] ;  /* 0x0000080604067981 */ /* 0x0000e2000c1e1900 */
[----:B------:R-:W-:-:S02]  /*0850*/  FSEL R0, R53, 9.9999997473787516356e-06, P0 ;  /* 0x3727c5ac35007808 */ /* 0x000fc40000000000 */
[----:B------:R-:W-:Y:S02]  /*0860*/  FSEL R2, R52, 9.9999997473787516356e-06, P1 ;  /* 0x3727c5ac34027808 */ /* 0x000fe40000800000 */
[----:B------:R-:W-:Y:S02]  /*0870*/  FSEL R20, R42, 9.9999997473787516356e-06, P2 ;  /* 0x3727c5ac2a147808 */ /* 0x000fe40001000000 */
[----:B------:R-:W-:Y:S02]  /*0880*/  MOV R21, R0 ;  /* 0x0000000000157202 */ /* 0x000fe40000000f00 */
[----:B0-----:R-:W-:-:S04]  /*0890*/  I2FP.F32.S32 R5, R3 ;  /* 0x0000000300057245 */ /* 0x001fc80000201400 */
[----:B------:R-:W-:-:S13]  /*08a0*/  FSETP.GEU.AND P2, PT, R20, R5, PT ;  /* 0x000000051400720b */ /* 0x000fda0003f4e000 */
[----:B------:R-:W-:Y:S01]  /*08b0*/  @P2 MOV R48, 0x88e368f1 ;  /* 0x88e368f100302802 */ /* 0x000fe20000000f00 */
[----:B------:R-:W-:Y:S02]  /*08c0*/  @P2 IMAD.MOV.U32 R49, RZ, RZ, 0x3ee4f8b5 ;  /* 0x3ee4f8b5ff312424 */ /* 0x000fe400078e00ff */
[----:B--2---:R-:W-:Y:S01]  /*08d0*/  VIADD R51, R7, 0xffffffff ;  /* 0xffffffff07337836 */ /* 0x004fe20000000000 */
[----:B---3--:R-:W-:-:S04]  /*08e0*/  IADD3 R47, PT, PT, R6, -0x1, RZ ;  /* 0xffffffff062f7810 */ /* 0x008fc80007ffe0ff */
[----:B------:R-:W-:Y:S02]  /*08f0*/  I2FP.F32.S32 R51, R51 ;  /* 0x0000003300337245 */ /* 0x000fe40000201400 */
[----:B------:R-:W-:Y:S02]  /*0900*/  I2FP.F32.S32 R47, R47 ;  /* 0x0000002f002f7245 */ /* 0x000fe40000201400 */
[----:B------:R-:W-:Y:S02]  /*0910*/  FSETP.GEU.AND P0, PT, R0, R51, PT ;  /* 0x000000330000720b */ /* 0x000fe40003f0e000 */
[----:B------:R-:W-:-:S11]  /*0920*/  FSETP.GEU.AND P1, PT, R2, R47, PT ;  /* 0x0000002f0200720b */ /* 0x000fd60003f2e000 */
[----:B------:R-:W-:Y:S01]  /*0930*/  @P0 I2FP.F32.S32 R3, R7 ;  /* 0x0000000700030245 */ /* 0x000fe20000201400 */
[----:B------:R-:W-:Y:S01]  /*0940*/  @P0 IMAD.MOV.U32 R39, RZ, RZ, 0x3ee4f8b5 ;  /* 0x3ee4f8b5ff270424 */ /* 0x000fe200078e00ff */
[----:B------:R-:W-:-:S03]  /*0950*/  @P0 MOV R38, 0x88e368f1 ;  /* 0x88e368f100260802 */ /* 0x000fc60000000f00 */
[----:B------:R-:W-:Y:S01]  /*0960*/  @P0 FADD R8, R3, -1 ;  /* 0xbf80000003080421 */ /* 0x000fe20000000000 */
[----:B------:R-:W-:-:S03]  /*0970*/  @P1 I2FP.F32.S32 R3, R6 ;  /* 0x0000000600031245 */ /* 0x000fc60000201400 */
[----:B------:R-:W0:Y:S02]  /*0980*/  @P0 F2F.F64.F32 R14, R8 ;  /* 0x00000008000e0310 */ /* 0x000e240000201800 */
[----:B------:R-:W-:Y:S01]  /*0990*/  @P1 FADD R11, R3, -1 ;  /* 0xbf800000030b1421 */ /* 0x000fe20000000000 */
[----:B------:R-:W-:-:S05]  /*09a0*/  @P2 I2FP.F32.S32 R3, R43 ;  /* 0x0000002b00032245 */ /* 0x000fca0000201400 */
[----:B------:R-:W2:Y:S01]  /*09b0*/  @P1 F2F.F64.F32 R40, R11 ;  /* 0x0000000b00281310 */ /* 0x000ea20000201800 */
[----:B------:R-:W-:Y:S01]  /*09c0*/  @P2 FADD R4, R3, -1 ;  /* 0xbf80000003042421 */ /* 0x000fe20000000000 */
[----:B------:R-:W-:Y:S01]  /*09d0*/  MOV R3, R20 ;  /* 0x0000001400037202 */ /* 0x000fe20000000f00 */
[----:B0-----:R-:W-:-:S05]  /*09e0*/  @P0 DADD R38, R14, -R38 ;  /* 0x000000000e260229 */ /* 0x001fca0000000826 */
[----:B------:R-:W0:Y:S01]  /*09f0*/  @P2 F2F.F64.F32 R12, R4 ;  /* 0x00000004000c2310 */ /* 0x000e220000201800 */
[----:B------:R-:W-:Y:S01]  /*0a00*/  @P1 MOV R14, 0x88e368f1 ;  /* 0x88e368f1000e1802 */ /* 0x000fe20000000f00 */
[----:B------:R-:W-:-:S06]  /*0a10*/  @P1 IMAD.MOV.U32 R15, RZ, RZ, 0x3ee4f8b5 ;  /* 0x3ee4f8b5ff0f1424 */ /* 0x000fcc00078e00ff */
[----:B--2---:R-:W-:Y:S01]  /*0a20*/  @P1 DADD R40, R40, -R14 ;  /* 0x0000000028281229 */ /* 0x004fe2000000080e */
[----:B------:R-:W2:Y:S01]  /*0a30*/  @P0 F2F.F32.F64 R21, R38 ;  /* 0x0000002600150310 */ /* 0x000ea20000301000 */
[----:B------:R-:W-:Y:S01]  /*0a40*/  IMAD.MOV.U32 R14, RZ, RZ, R2 ;  /* 0x000000ffff0e7224 */ /* 0x000fe200078e0002 */
[----:B0-----:R-:W-:-:S06]  /*0a50*/  @P2 DADD R12, R12, -R48 ;  /* 0x000000000c0c2229 */ /* 0x001fcc0000000830 */
[----:B------:R-:W0:Y:S08]  /*0a60*/  @P1 F2F.F32.F64 R14, R40 ;  /* 0x00000028000e1310 */ /* 0x000e300000301000 */
[----:B------:R-:W3:Y:S08]  /*0a70*/  @P2 F2F.F32.F64 R20, R12 ;  /* 0x0000000c00142310 */ /* 0x000ef00000301000 */
[----:B--2---:R-:W-:Y:S08]  /*0a80*/  F2I.FLOOR.NTZ R8, R21 ;  /* 0x0000001500087305 */ /* 0x004ff00000207100 */
[----:B0-----:R-:W0:Y:S08]  /*0a90*/  F2I.FLOOR.NTZ R11, R14 ;  /* 0x0000000e000b7305 */ /* 0x001e300000207100 */
[----:B---3--:R-:W2:Y:S01]  /*0aa0*/  F2I.FLOOR.NTZ R4, R20 ;  /* 0x0000001400047305 */ /* 0x008ea20000207100 */
[----:B0-----:R-:W-:-:S04]  /*0ab0*/  IMAD R8, R7, R11, R8 ;  /* 0x0000000b07087224 */ /* 0x001fc800078e0208 */
[----:B------:R-:W-:-:S04]  /*0ac0*/  IMAD.IADD R11, R7, 0x1, R8 ;  /* 0x00000001070b7824 */ /* 0x000fc800078e0208 */
[----:B--2---:R-:W-:-:S04]  /*0ad0*/  IMAD R11, R11, R43, R4 ;  /* 0x0000002b0b0b7224 */ /* 0x004fc800078e0204 */
[----:B-1----:R-:W-:-:S04]  /*0ae0*/  IMAD.WIDE R48, R11, 0x4, R54 ;  /* 0x000000040b307825 */ /* 0x002fc800078e0236 */
[----:B------:R-:W-:Y:S01]  /*0af0*/  IMAD R11, R8, R43, R4 ;  /* 0x0000002b080b7224 */ /* 0x000fe200078e0204 */
[----:B------:R-:W2:Y:S03]  /*0b00*/  LDG.E R39, desc[UR6][R48.64] ;  /* 0x0000000630277981 */ /* 0x000ea6000c1e1900 */
[----:B------:R-:W-:-:S05]  /*0b10*/  IMAD.WIDE R54, R11, 0x4, R54 ;  /* 0x000000040b367825 */ /* 0x000fca00078e0236 */
[----:B------:R-:W3:Y:S01]  /*0b20*/  LDG.E R38, desc[UR4][R54.64] ;  /* 0x0000000436267981 */ /* 0x000ee2000c1e1900 */
[----:B------:R-:W-:-:S05]  /*0b30*/  IMAD.WIDE R58, R43, 0x4, R54 ;  /* 0x000000042b3a7825 */ /* 0x000fca00078e0236 */
[----:B------:R-:W4:Y:S01]  /*0b40*/  LDG.E R37, desc[UR4][R58.64] ;  /* 0x000000043a257981 */ /* 0x000f22000c1e1900 */
[----:B------:R-:W0:Y:S01]  /*0b50*/  FRND.FLOOR R11, R20 ;  /* 0x00000014000b7307 */ /* 0x000e220000205000 */
[----:B------:R-:W-:Y:S01]  /*0b60*/  MOV R46, R0 ;  /* 0x00000000002e7202 */ /* 0x000fe20000000f00 */
[----:B------:R-:W-:Y:S01]  /*0b70*/  IMAD.WIDE R60, R43, 0x4, R48 ;  /* 0x000000042b3c7825 */ /* 0x000fe200078e0230 */
[----:B------:R-:W-:-:S04]  /*0b80*/  FSETP.GEU.AND P2, PT, R3, R5, PT ;  /* 0x000000050300720b */ /* 0x000fc80003f4e000 */
[----:B------:R-:W5:Y:S01]  /*0b90*/  LDG.E R15, desc[UR4][R60.64] ;  /* 0x000000043c0f7981 */ /* 0x000f62000c1e1900 */
[----:B------:R-:W1:Y:S03]  /*0ba0*/  FRND.FLOOR R8, R21 ;  /* 0x0000001500087307 */ /* 0x000e660000205000 */
[----:B------:R-:W5:Y:S01]  /*0bb0*/  LDG.E R58, desc[UR4][R58.64+0x4] ;  /* 0x000004043a3a7981 */ /* 0x000f62000c1e1900 */
[----:B0-----:R-:W-:-:S04]  /*0bc0*/  FADD R4, -R11, R20 ;  /* 0x000000140b047221 */ /* 0x001fc80000000100 */
[----:B------:R-:W0:Y:S01]  /*0bd0*/  FRND.FLOOR R11, R14 ;  /* 0x0000000e000b7307 */ /* 0x000e220000205000 */
[----:B-1----:R-:W-:-:S07]  /*0be0*/  FADD R8, -R8, R21 ;  /* 0x0000001508087221 */ /* 0x002fce0000000100 */
[----:B------:R-:W1:Y:S01]  /*0bf0*/  F2F.F64.F32 R68, R4 ;  /* 0x0000000400447310 */ /* 0x000e620000201800 */
[----:B0-----:R-:W-:-:S07]  /*0c00*/  FADD R11, -R11, R14 ;  /* 0x0000000e0b0b7221 */ /* 0x001fce0000000100 */
[----:B------:R-:W0:Y:S01]  /*0c10*/  F2F.F64.F32 R12, R8 ;  /* 0x00000008000c7310 */ /* 0x000e220000201800 */
[----:B------:R-:W-:-:S05]  /*0c20*/  @P0 I2FP.F32.S32 R14, R7 ;  /* 0x00000007000e0245 */ /* 0x000fca0000201400 */
[----:B------:R-:W-:Y:S01]  /*0c30*/  @P0 FADD R14, R14, -1 ;  /* 0xbf8000000e0e0421 */ /* 0x000fe20000000000 */
[----:B-1----:R-:W-:Y:S01]  /*0c40*/  DADD R68, -R68, 1 ;  /* 0x3ff0000044447429 */ /* 0x002fe20000000100 */
[----:B------:R-:W1:Y:S01]  /*0c50*/  F2F.F64.F32 R40, R11 ;  /* 0x0000000b00287310 */ /* 0x000e620000201800 */
[----:B0-----:R-:W-:Y:S02]  /*0c60*/  DADD R56, -R12, 1 ;  /* 0x3ff000000c387429 */ /* 0x001fe40000000100 */
[----:B-1----:R-:W-:-:S05]  /*0c70*/  DADD R20, -R40, 1 ;  /* 0x3ff0000028147429 */ /* 0x002fca0000000100 */
[----:B--2---:R-:W0:Y:S08]  /*0c80*/  F2F.F64.F32 R66, R39 ;  /* 0x0000002700427310 */ /* 0x004e300000201800 */
[----:B---3--:R-:W1:Y:S01]  /*0c90*/  F2F.F64.F32 R62, R38 ;  /* 0x00000026003e7310 */ /* 0x008e620000201800 */
[----:B0-----:R-:W-:-:S07]  /*0ca0*/  DMUL R66, R68, R66 ;  /* 0x0000004244427228 */ /* 0x001fce0000000000 */
[----:B------:R0:W2:Y:S01]  /*0cb0*/  @P0 F2F.F64.F32 R38, R14 ;  /* 0x0000000e00260310 */ /* 0x0000a20000201800 */
[----:B-1----:R-:W-:Y:S01]  /*0cc0*/  DMUL R62, R62, R68 ;  /* 0x000000443e3e7228 */ /* 0x002fe20000000000 */
[----:B0-----:R-:W-:Y:S01]  /*0cd0*/  @P2 I2FP.F32.S32 R14, R43 ;  /* 0x0000002b000e2245 */ /* 0x001fe20000201400 */
[----:B------:R-:W-:-:S06]  /*0ce0*/  DMUL R66, R56, R66 ;  /* 0x0000004238427228 */ /* 0x000fcc0000000000 */
[----:B------:R-:W-:Y:S02]  /*0cf0*/  DMUL R62, R62, R56 ;  /* 0x000000383e3e7228 */ /* 0x000fe40000000000 */
[----:B------:R-:W-:-:S08]  /*0d00*/  DMUL R66, R40, R66 ;  /* 0x0000004228427228 */ /* 0x000fd00000000000 */
[----:B------:R-:W-:Y:S01]  /*0d10*/  DFMA R66, R62, R20, R66 ;  /* 0x000000143e42722b */ /* 0x000fe20000000042 */
[----:B------:R-:W-:Y:S01]  /*0d20*/  @P0 MOV R62, 0x88e368f1 ;  /* 0x88e368f1003e0802 */ /* 0x000fe20000000f00 */
[----:B------:R-:W-:-:S06]  /*0d30*/  @P0 IMAD.MOV.U32 R63, RZ, RZ, 0x3ee4f8b5 ;  /* 0x3ee4f8b5ff3f0424 */ /* 0x000fcc00078e00ff */
[----:B--2---:R-:W-:Y:S01]  /*0d40*/  @P0 DADD R62, R38, -R62 ;  /* 0x00000000263e0229 */ /* 0x004fe2000000083e */
[----:B------:R-:W-:-:S05]  /*0d50*/  @P1 I2FP.F32.S32 R38, R6 ;  /* 0x0000000600261245 */ /* 0x000fca0000201400 */
[----:B------:R0:W-:Y:S01]  /*0d60*/  @P0 F2F.F32.F64 R46, R62 ;  /* 0x0000003e002e0310 */ /* 0x0001e20000301000 */
[----:B------:R-:W-:-:S07]  /*0d70*/  @P1 FADD R50, R38, -1 ;  /* 0xbf80000026321421 */ /* 0x000fce0000000000 */
[----:B------:R1:W2:Y:S01]  /*0d80*/  @P1 F2F.F64.F32 R38, R50 ;  /* 0x0000003200261310 */ /* 0x0002a20000201800 */
[----:B0-----:R-:W-:Y:S01]  /*0d90*/  @P1 IMAD.MOV.U32 R62, RZ, RZ, -0x771c970f ;  /* 0x88e368f1ff3e1424 */ /* 0x001fe200078e00ff */
[----:B------:R-:W-:Y:S01]  /*0da0*/  @P1 MOV R63, 0x3ee4f8b5 ;  /* 0x3ee4f8b5003f1802 */ /* 0x000fe20000000f00 */
[----:B-1----:R0:W3:Y:S05]  /*0db0*/  LDG.E R50, desc[UR6][R48.64+0x4] ;  /* 0x0000040630327981 */ /* 0x0020ea000c1e1900 */
[----:B--2---:R-:W-:Y:S01]  /*0dc0*/  @P1 DADD R62, R38, -R62 ;  /* 0x00000000263e1229 */ /* 0x004fe2000000083e */
[----:B------:R-:W-:Y:S02]  /*0dd0*/  IMAD.MOV.U32 R38, RZ, RZ, R2 ;  /* 0x000000ffff267224 */ /* 0x000fe400078e0002 */
[----:B------:R-:W-:-:S02]  /*0de0*/  @P2 FADD R39, R14, -1 ;  /* 0xbf8000000e272421 */ /* 0x000fc40000000000 */
[----:B------:R4:W2:Y:S02]  /*0df0*/  LDG.E R14, desc[UR4][R54.64+0x4] ;  /* 0x00000404360e7981 */ /* 0x0008a4000c1e1900 */
[----:B------:R-:W-:Y:S08]  /*0e00*/  @P1 F2F.F32.F64 R38, R62 ;  /* 0x0000003e00261310 */ /* 0x000ff00000301000 */
[----:B------:R-:W1:Y:S01]  /*0e10*/  @P2 F2F.F64.F32 R62, R39 ;  /* 0x00000027003e2310 */ /* 0x000e620000201800 */
[----:B0-----:R-:W-:Y:S01]  /*0e20*/  @P2 MOV R48, 0x88e368f1 ;  /* 0x88e368f100302802 */ /* 0x001fe20000000f00 */
[----:B------:R-:W-:-:S06]  /*0e30*/  @P2 IMAD.MOV.U32 R49, RZ, RZ, 0x3ee4f8b5 ;  /* 0x3ee4f8b5ff312424 */ /* 0x000fcc00078e00ff */
[----:B----4-:R0:W4:Y:S01]  /*0e40*/  F2F.F64.F32 R54, R37 ;  /* 0x0000002500367310 */ /* 0x0101220000201800 */
[----:B-1----:R-:W-:Y:S01]  /*0e50*/  @P2 DADD R48, R62, -R48 ;  /* 0x000000003e302229 */ /* 0x002fe20000000830 */
[----:B0-----:R-:W-:-:S06]  /*0e60*/  MOV R37, R3 ;  /* 0x0000000300257202 */ /* 0x001fcc0000000f00 */
[----:B------:R-:W-:Y:S01]  /*0e70*/  F2I.FLOOR.NTZ R64, R46 ;  /* 0x0000002e00407305 */ /* 0x000fe20000207100 */
[----:B------:R-:W0:Y:S01]  /*0e80*/  LDC.64 R62, c[0x0][0x388] ;  /* 0x0000e200ff3e7b82 */ /* 0x000e220000000a00 */
[----:B----4-:R-:W-:-:S06]  /*0e90*/  DMUL R54, R68, R54 ;  /* 0x0000003644367228 */ /* 0x010fcc0000000000 */
[----:B------:R-:W1:Y:S02]  /*0ea0*/  @P2 F2F.F32.F64 R37, R48 ;  /* 0x0000003000252310 */ /* 0x000e640000301000 */
[----:B------:R-:W-:-:S06]  /*0eb0*/  DMUL R54, R12, R54 ;  /* 0x000000360c367228 */ /* 0x000fcc0000000000 */
[----:B------:R-:W4:Y:S02]  /*0ec0*/  F2I.FLOOR.NTZ R39, R38 ;  /* 0x0000002600277305 */ /* 0x000f240000207100 */
[----:B------:R-:W-:-:S06]  /*0ed0*/  DFMA R66, R20, R54, R66 ;  /* 0x000000361442722b */ /* 0x000fcc0000000042 */
[----:B-1----:R-:W1:Y:S01]  /*0ee0*/  F2I.FLOOR.NTZ R54, R37 ;  /* 0x0000002500367305 */ /* 0x002e620000207100 */
[----:B----4-:R-:W-:-:S04]  /*0ef0*/  IMAD R64, R7, R39, R64 ;  /* 0x0000002707407224 */ /* 0x010fc800078e0240 */
[----:B------:R-:W-:-:S04]  /*0f00*/  IMAD.IADD R48, R7, 0x1, R64 ;  /* 0x0000000107307824 */ /* 0x000fc800078e0240 */
[-CC-:B-1----:R-:W-:Y:S02]  /*0f10*/  IMAD R65, R48, R43.reuse, R54.reuse ;  /* 0x0000002b30417224 */ /* 0x182fe400078e0236 */
[----:B------:R-:W-:Y:S02]  /*0f20*/  IMAD R39, R64, R43, R54 ;  /* 0x0000002b40277224 */ /* 0x000fe400078e0236 */
[----:B0-----:R-:W-:-:S05]  /*0f30*/  IMAD.WIDE R64, R65, 0x4, R62 ;  /* 0x0000000441407825 */ /* 0x001fca00078e023e */
[----:B------:R-:W4:Y:S01]  /*0f40*/  LDG.E R54, desc[UR6][R64.64] ;  /* 0x0000000640367981 */ /* 0x000f22000c1e1900 */
[----:B------:R-:W-:-:S05]  /*0f50*/  IMAD.WIDE R62, R39, 0x4, R62 ;  /* 0x00000004273e7825 */ /* 0x000fca00078e023e */
[----:B------:R-:W4:Y:S01]  /*0f60*/  LDG.E R39, desc[UR4][R62.64] ;  /* 0x000000043e277981 */ /* 0x000f22000c1e1900 */
[----:B-----5:R-:W0:Y:S02]  /*0f70*/  F2F.F64.F32 R48, R15 ;  /* 0x0000000f00307310 */ /* 0x020e240000201800 */
[----:B0-----:R-:W-:-:S08]  /*0f80*/  DMUL R48, R68, R48 ;  /* 0x0000003044307228 */ /* 0x001fd00000000000 */
[----:B------:R-:W-:Y:S01]  /*0f90*/  DMUL R48, R12, R48 ;  /* 0x000000300c307228 */ /* 0x000fe20000000000 */
[----:B------:R-:W0:Y:S07]  /*0fa0*/  FRND.FLOOR R59, R37 ;  /* 0x00000025003b7307 */ /* 0x000e2e0000205000 */
[----:B------:R-:W-:Y:S01]  /*0fb0*/  DFMA R48, R40, R48, R66 ;  /* 0x000000302830722b */ /* 0x000fe20000000042 */
[----:B------:R-:W1:Y:S01]  /*0fc0*/  FRND.FLOOR R55, R46 ;  /* 0x0000002e00377307 */ /* 0x000e620000205000 */
[----:B0-----:R-:W-:Y:S01]  /*0fd0*/  FADD R37, -R59, R37 ;  /* 0x000000253b257221 */ /* 0x001fe20000000100 */
[----:B-1----:R-:W-:Y:S01]  /*0fe0*/  FADD R46, -R55, R46 ;  /* 0x0000002e372e7221 */ /* 0x002fe20000000100 */
[C---:B---3--:R-:W-:Y:S01]  /*0ff0*/  FMUL R69, R4.reuse, R50 ;  /* 0x0000003204457220 */ /* 0x048fe20000400000 */
[----:B--2---:R-:W-:-:S04]  /*1000*/  FMUL R68, R4, R14 ;  /* 0x0000000e04447220 */ /* 0x004fc80000400000 */
[----:B------:R-:W0:Y:S08]  /*1010*/  F2F.F64.F32 R14, R68 ;  /* 0x00000044000e7310 */ /* 0x000e300000201800 */
[----:B------:R-:W1:Y:S01]  /*1020*/  F2F.F64.F32 R12, R69 ;  /* 0x00000045000c7310 */ /* 0x000e620000201800 */
[C---:B0-----:R-:W-:Y:S02]  /*1030*/  DMUL R14, R56.reuse, R14 ;  /* 0x0000000e380e7228 */ /* 0x041fe40000000000 */
[----:B-1----:R-:W-:-:S06]  /*1040*/  DMUL R12, R56, R12 ;  /* 0x0000000c380c7228 */ /* 0x002fcc0000000000 */
[----:B------:R-:W-:-:S08]  /*1050*/  DFMA R14, R20, R14, R48 ;  /* 0x0000000e140e722b */ /* 0x000fd00000000030 */
[----:B------:R-:W-:Y:S01]  /*1060*/  DFMA R12, R40, R12, R14 ;  /* 0x0000000c280c722b */ /* 0x000fe2000000000e */
[----:B------:R-:W-:-:S04]  /*1070*/  FMUL R15, R4, R58 ;  /* 0x0000003a040f7220 */ /* 0x000fc80000400000 */
[----:B------:R-:W-:Y:S01]  /*1080*/  FMUL R58, R8, R15 ;  /* 0x0000000f083a7220 */ /* 0x000fe20000400000 */
[----:B------:R-:W0:Y:S08]  /*1090*/  F2F.F64.F32 R56, R37 ;  /* 0x0000002500387310 */ /* 0x000e300000201800 */
[----:B------:R-:W1:Y:S08]  /*10a0*/  F2F.F64.F32 R40, R58 ;  /* 0x0000003a00287310 */ /* 0x000e700000201800 */
[----:B------:R-:W2:Y:S01]  /*10b0*/  FRND.FLOOR R50, R38 ;  /* 0x0000002600327307 */ /* 0x000ea20000205000 */
[----:B0-----:R-:W-:-:S07]  /*10c0*/  DADD R56, -R56, 1 ;  /* 0x3ff0000038387429 */ /* 0x001fce0000000100 */
[----:B------:R-:W0:Y:S01]  /*10d0*/  F2F.F64.F32 R48, R46 ;  /* 0x0000002e00307310 */ /* 0x000e220000201800 */
[----:B-1----:R-:W-:-:S07]  /*10e0*/  DFMA R40, R20, R40, R12 ;  /* 0x000000281428722b */ /* 0x002fce000000000c */
[----:B----4-:R0:W1:Y:S01]  /*10f0*/  F2F.F64.F32 R14, R54 ;  /* 0x00000036000e7310 */ /* 0x0100620000201800 */
[----:B------:R-:W-:-:S04]  /*1100*/  IMAD.WIDE R20, R43, 0x4, R62 ;  /* 0x000000042b147825 */ /* 0x000fc800078e023e */
[----:B--2---:R-:W-:Y:S01]  /*1110*/  FADD R50, -R50, R38 ;  /* 0x0000002632327221 */ /* 0x004fe20000000100 */
[----:B------:R-:W2:Y:S04]  /*1120*/  LDG.E R62, desc[UR6][R62.64+0x4] ;  /* 0x000004063e3e7981 */ /* 0x000ea8000c1e1900 */
[----:B------:R-:W3:Y:S01]  /*1130*/  LDG.E R66, desc[UR4][R20.64] ;  /* 0x0000000414427981 */ /* 0x000ee2000c1e1900 */
[----:B------:R-:W4:Y:S01]  /*1140*/  F2F.F64.F32 R12, R39 ;  /* 0x00000027000c7310 */ /* 0x000f220000201800 */
[----:B0-----:R-:W-:Y:S02]  /*1150*/  DADD R54, -R48, 1 ;  /* 0x3ff0000030367429 */ /* 0x001fe40000000100 */
[----:B------:R-:W5:Y:S01]  /*1160*/  LDG.E R63, desc[UR6][R64.64+0x4] ;  /* 0x00000406403f7981 */ /* 0x000f62000c1e1900 */
[----:B-1----:R-:W-:-:S04]  /*1170*/  DMUL R58, R56, R14 ;  /* 0x0000000e383a7228 */ /* 0x002fc80000000000 */
[----:B------:R-:W0:Y:S01]  /*1180*/  F2F.F64.F32 R14, R50 ;  /* 0x00000032000e7310 */ /* 0x000e220000201800 */
[----:B----4-:R-:W-:-:S03]  /*1190*/  DMUL R12, R12, R56 ;  /* 0x000000380c0c7228 */ /* 0x010fc60000000000 */
[----:B------:R-:W-:-:S05]  /*11a0*/  DMUL R58, R54, R58 ;  /* 0x0000003a363a7228 */ /* 0x000fca0000000000 */
[----:B------:R-:W-:-:S03]  /*11b0*/  DMUL R38, R12, R54 ;  /* 0x000000360c267228 */ /* 0x000fc60000000000 */
[C---:B0-----:R-:W-:Y:S02]  /*11c0*/  DMUL R58, R14.reuse, R58 ;  /* 0x0000003a0e3a7228 */ /* 0x041fe40000000000 */
[----:B------:R-:W-:-:S08]  /*11d0*/  DADD R12, -R14, 1 ;  /* 0x3ff000000e0c7429 */ /* 0x000fd00000000100 */
[----:B------:R-:W-:Y:S01]  /*11e0*/  DFMA R58, R38, R12, R58 ;  /* 0x0000000c263a722b */ /* 0x000fe2000000003a */
[----:B------:R-:W-:Y:S02]  /*11f0*/  IMAD.WIDE R38, R43, 0x4, R64 ;  /* 0x000000042b267825 */ /* 0x000fe400078e0240 */
[----:B------:R3:W4:Y:S04]  /*1200*/  LDG.E R65, desc[UR4][R60.64+0x4] ;  /* 0x000004043c417981 */ /* 0x000728000c1e1900 */
[----:B------:R-:W5:Y:S01]  /*1210*/  LDG.E R64, desc[UR4][R38.64] ;  /* 0x0000000426407981 */ /* 0x000f62000c1e1900 */
[----:B---3--:R-:W0:Y:S02]  /*1220*/  F2F.F64.F32 R60, R66 ;  /* 0x00000042003c7310 */ /* 0x008e240000201800 */
[----:B0-----:R-:W-:-:S08]  /*1230*/  DMUL R60, R56, R60 ;  /* 0x0000003c383c7228 */ /* 0x001fd00000000000 */
[----:B------:R-:W-:-:S08]  /*1240*/  DMUL R60, R48, R60 ;  /* 0x0000003c303c7228 */ /* 0x000fd00000000000 */
[----:B------:R-:W-:Y:S01]  /*1250*/  DFMA R58, R12, R60, R58 ;  /* 0x0000003c0c3a722b */ /* 0x000fe2000000003a */
[C---:B--2---:R-:W-:Y:S01]  /*1260*/  FMUL R68, R37.reuse, R62 ;  /* 0x0000003e25447220 */ /* 0x044fe20000400000 */
[----:B-----5:R-:W0:Y:S01]  /*1270*/  F2F.F64.F32 R60, R64 ;  /* 0x00000040003c7310 */ /* 0x020e220000201800 */
[----:B------:R-:W-:-:S07]  /*1280*/  FMUL R69, R37, R63 ;  /* 0x0000003f25457220 */ /* 0x000fce0000400000 */
[----:B------:R-:W-:Y:S01]  /*1290*/  F2F.F64.F32 R62, R69 ;  /* 0x00000045003e7310 */ /* 0x000fe20000201800 */
[----:B0-----:R-:W-:-:S07]  /*12a0*/  DMUL R56, R56, R60 ;  /* 0x0000003c38387228 */ /* 0x001fce0000000000 */
[----:B------:R-:W0:Y:S02]  /*12b0*/  F2F.F64.F32 R60, R68 ;  /* 0x00000044003c7310 */ /* 0x000e240000201800 */
[C---:B0-----:R-:W-:Y:S02]  /*12c0*/  DMUL R60, R54.reuse, R60 ;  /* 0x0000003c363c7228 */ /* 0x041fe40000000000 */
[----:B------:R-:W-:Y:S01]  /*12d0*/  DMUL R54, R54, R62 ;  /* 0x0000003e36367228 */ /* 0x000fe20000000000 */
[----:B------:R-:W-:-:S05]  /*12e0*/  @P2 I2FP.F32.S32 R62, R43 ;  /* 0x0000002b003e2245 */ /* 0x000fca0000201400 */
[----:B------:R-:W-:-:S06]  /*12f0*/  @P2 FADD R62, R62, -1 ;  /* 0xbf8000003e3e2421 */ /* 0x000fcc0000000000 */
[----:B------:R-:W0:Y:S01]  /*1300*/  @P2 F2F.F64.F32 R62, R62 ;  /* 0x0000003e003e2310 */ /* 0x000e220000201800 */
[----:B------:R-:W-:Y:S01]  /*1310*/  DMUL R66, R48, R56 ;  /* 0x0000003830427228 */ /* 0x000fe20000000000 */
[----:B------:R-:W-:Y:S01]  /*1320*/  @P2 MOV R48, 0x88e368f1 ;  /* 0x88e368f100302802 */ /* 0x000fe20000000f00 */
[----:B------:R-:W-:-:S06]  /*1330*/  @P2 IMAD.MOV.U32 R49, RZ, RZ, 0x3ee4f8b5 ;  /* 0x3ee4f8b5ff312424 */ /* 0x000fcc00078e00ff */
[----:B0-----:R-:W-:Y:S01]  /*1340*/  @P2 DADD R62, R62, -R48 ;  /* 0x000000003e3e2229 */ /* 0x001fe20000000830 */
[----:B------:R-:W-:-:S05]  /*1350*/  @P0 I2FP.F32.S32 R48, R7 ;  /* 0x0000000700300245 */ /* 0x000fca0000201400 */
[----:B------:R-:W-:-:S04]  /*1360*/  @P0 FADD R64, R48, -1 ;  /* 0xbf80000030400421 */ /* 0x000fc80000000000 */
[----:B------:R-:W0:Y:S01]  /*1370*/  @P0 F2F.F64.F32 R56, R64 ;  /* 0x0000004000380310 */ /* 0x000e220000201800 */
[----:B------:R-:W-:Y:S01]  /*1380*/  @P0 MOV R48, 0x88e368f1 ;  /* 0x88e368f100300802 */ /* 0x000fe20000000f00 */
[----:B------:R-:W-:-:S06]  /*1390*/  @P0 IMAD.MOV.U32 R49, RZ, RZ, 0x3ee4f8b5 ;  /* 0x3ee4f8b5ff310424 */ /* 0x000fcc00078e00ff */
[----:B0-----:R-:W-:Y:S01]  /*13a0*/  @P0 DADD R48, R56, -R48 ;  /* 0x0000000038300229 */ /* 0x001fe20000000830 */
[----:B------:R-:W-:-:S05]  /*13b0*/  @P1 I2FP.F32.S32 R56, R6 ;  /* 0x0000000600381245 */ /* 0x000fca0000201400 */
[----:B------:R-:W-:-:S04]  /*13c0*/  @P1 FADD R68, R56, -1 ;  /* 0xbf80000038441421 */ /* 0x000fc80000000000 */
[----:B------:R-:W0:Y:S08]  /*13d0*/  @P1 F2F.F64.F32 R56, R68 ;  /* 0x0000004400381310 */ /* 0x000e300000201800 */
[----:B------:R1:W2:Y:S02]  /*13e0*/  @P0 F2F.F32.F64 R0, R48 ;  /* 0x0000003000000310 */ /* 0x0002a40000301000 */
[----:B-1----:R-:W-:Y:S01]  /*13f0*/  @P1 MOV R48, 0x88e368f1 ;  /* 0x88e368f100301802 */ /* 0x002fe20000000f00 */
[----:B------:R-:W-:-:S06]  /*1400*/  @P1 IMAD.MOV.U32 R49, RZ, RZ, 0x3ee4f8b5 ;  /* 0x3ee4f8b5ff311424 */ /* 0x000fcc00078e00ff */
[----:B0-----:R-:W-:Y:S01]  /*1410*/  @P1 DADD R48, R56, -R48 ;  /* 0x0000000038301229 */ /* 0x001fe20000000830 */
[----:B------:R-:W-:Y:S01]  /*1420*/  @P2 F2F.F32.F64 R3, R62 ;  /* 0x0000003e00032310 */ /* 0x000fe20000301000 */
[----:B------:R-:W0:Y:S07]  /*1430*/  LDC.64 R56, c[0x0][0x390] ;  /* 0x0000e400ff387b82 */ /* 0x000e2e0000000a00 */
[----:B------:R-:W1:Y:S08]  /*1440*/  @P1 F2F.F32.F64 R2, R48 ;  /* 0x0000003000021310 */ /* 0x000e700000301000 */
[----:B--2---:R-:W-:Y:S08]  /*1450*/  F2I.FLOOR.NTZ R64, R0 ;  /* 0x0000000000407305 */ /* 0x004ff00000207100 */
[----:B-1----:R-:W1:Y:S08]  /*1460*/  F2I.FLOOR.NTZ R63, R2 ;  /* 0x00000002003f7305 */ /* 0x002e700000207100 */
[----:B------:R-:W2:Y:S01]  /*1470*/  F2I.FLOOR.NTZ R62, R3 ;  /* 0x00000003003e7305 */ /* 0x000ea20000207100 */
[----:B------:R-:W-:Y:S01]  /*1480*/  DFMA R66, R14, R66, R58 ;  /* 0x000000420e42722b */ /* 0x000fe2000000003a */
[----:B-1----:R-:W-:-:S05]  /*1490*/  IMAD R64, R7, R63, R64 ;  /* 0x0000003f07407224 */ /* 0x002fca00078e0240 */
[----:B------:R-:W-:-:S05]  /*14a0*/  IADD3 R58, PT, PT, R7, R64, RZ ;  /* 0x00000040073a7210 */ /* 0x000fca0007ffe0ff */
[----:B--2---:R-:W-:-:S04]  /*14b0*/  IMAD R63, R58, R43, R62 ;  /* 0x0000002b3a3f7224 */ /* 0x004fc800078e023e */
[----:B0-----:R-:W-:-:S04]  /*14c0*/  IMAD.WIDE R48, R63, 0x4, R56 ;  /* 0x000000043f307825 */ /* 0x001fc800078e0238 */
[----:B------:R-:W-:Y:S01]  /*14d0*/  IMAD R59, R64, R43, R62 ;  /* 0x0000002b403b7224 */ /* 0x000fe200078e023e */
[----:B------:R-:W2:Y:S03]  /*14e0*/  LDG.E R58, desc[UR6][R48.64] ;  /* 0x00000006303a7981 */ /* 0x000ea6000c1e1900 */
[----:B------:R-:W-:-:S05]  /*14f0*/  IMAD.WIDE R56, R59, 0x4, R56 ;  /* 0x000000043b387825 */ /* 0x000fca00078e0238 */
[----:B------:R-:W3:Y:S01]  /*1500*/  LDG.E R62, desc[UR4][R56.64] ;  /* 0x00000004383e7981 */ /* 0x000ee2000c1e1900 */
[----:B------:R-:W0:Y:S01]  /*1510*/  FRND.FLOOR R64, R3 ;  /* 0x0000000300407307 */ /* 0x000e220000205000 */
[----:B------:R-:W-:-:S07]  /*1520*/  DFMA R60, R12, R60, R66 ;  /* 0x0000003c0c3c722b */ /* 0x000fce0000000042 */
[----:B------:R-:W1:Y:S01]  /*1530*/  FRND.FLOOR R59, R0 ;  /* 0x00000000003b7307 */ /* 0x000e620000205000 */
[----:B------:R-:W-:Y:S01]  /*1540*/  DFMA R54, R14, R54, R60 ;  /* 0x000000360e36722b */ /* 0x000fe2000000003c */
[----:B0-----:R-:W-:-:S06]  /*1550*/  FADD R3, -R64, R3 ;  /* 0x0000000340037221 */ /* 0x001fcc0000000100 */
[----:B------:R-:W0:Y:S01]  /*1560*/  F2F.F64.F32 R14, R3 ;  /* 0x00000003000e7310 */ /* 0x000e220000201800 */
[----:B----4-:R-:W-:Y:S01]  /*1570*/  FMUL R65, R4, R65 ;  /* 0x0000004104417220 */ /* 0x010fe20000400000 */
[----:B-1----:R-:W-:-:S06]  /*1580*/  FADD R0, -R59, R0 ;  /* 0x000000003b007221 */ /* 0x002fcc0000000100 */
[----:B------:R-:W1:Y:S01]  /*1590*/  FRND.FLOOR R4, R2 ;  /* 0x0000000200047307 */ /* 0x000e620000205000 */
[----:B------:R-:W-:-:S07]  /*15a0*/  FMUL R8, R8, R65 ;  /* 0x0000004108087220 */ /* 0x000fce0000400000 */
[----:B------:R-:W4:Y:S01]  /*15b0*/  F2F.F64.F32 R60, R0 ;  /* 0x00000000003c7310 */ /* 0x000f220000201800 */
[----:B0-----:R-:W-:Y:S01]  /*15c0*/  DADD R14, -R14, 1 ;  /* 0x3ff000000e0e7429 */ /* 0x001fe20000000100 */
[----:B------:R-:W-:Y:S01]  /*15d0*/  FMUL R8, R11, R8 ;  /* 0x000000080b087220 */ /* 0x000fe20000400000 */
[----:B------:R-:W-:Y:S01]  /*15e0*/  R2UR UR8, R32 ;  /* 0x00000000200872ca */ /* 0x000fe200000e0000 */
[----:B------:R-:W-:Y:S01]  /*15f0*/  IMAD.WIDE R66, R43, 0x4, R56 ;  /* 0x000000042b427825 */ /* 0x000fe200078e0238 */
[----:B------:R-:W-:Y:S01]  /*1600*/  R2UR UR9, R33 ;  /* 0x00000000210972ca */ /* 0x000fe200000e0000 */
[----:B------:R-:W5:Y:S02]  /*1610*/  LDG.E R11, desc[UR6][R56.64+0x4] ;  /* 0x00000406380b7981 */ /* 0x000f64000c1e1900 */
[----:B-1----:R-:W-:Y:S01]  /*1620*/  FADD R4, -R4, R2 ;  /* 0x0000000204047221 */ /* 0x002fe20000000100 */
[----:B------:R0:W1:Y:S01]  /*1630*/  F2F.F64.F32 R64, R8 ;  /* 0x0000000800407310 */ /* 0x0000620000201800 */
[----:B------:R4:W5:Y:S04]  /*1640*/  LDG.E R2, desc[UR4][R20.64+0x4] ;  /* 0x0000040414027981 */ /* 0x000968000c1e1900 */
[----:B0-----:R0:W5:Y:S01]  /*1650*/  LDG.E R8, desc[UR6][R38.64+0x4] ;  /* 0x0000040626087981 */ /* 0x001162000c1e1900 */
[----:B----4-:R-:W-:-:S02]  /*1660*/  DADD R20, -R60, 1 ;  /* 0x3ff000003c147429 */ /* 0x010fc40000000100 */
[----:B0-----:R-:W0:Y:S01]  /*1670*/  F2F.F64.F32 R38, R4 ;  /* 0x0000000400267310 */ /* 0x001e220000201800 */
[----:B-1----:R-:W-:Y:S01]  /*1680*/  DADD R40, R40, R64 ;  /* 0x0000000028287229 */ /* 0x002fe20000000040 */
[----:B------:R-:W4:Y:S04]  /*1690*/  LDG.E R65, desc[UR4][R66.64] ;  /* 0x0000000442417981 */ /* 0x000f28000c1e1900 */
[----:B------:R-:W4:Y:S01]  /*16a0*/  LDG.E R64, desc[UR8][R66.64+0x4] ;  /* 0x0000040842407981 */ /* 0x000f22000c1e1900 */
[----:B0-----:R-:W-:-:S03]  /*16b0*/  DADD R56, -R38, 1 ;  /* 0x3ff0000026387429 */ /* 0x001fc60000000100 */
[----:B------:R-:W4:Y:S01]  /*16c0*/  LDG.E R66, desc[UR6][R48.64+0x4] ;  /* 0x0000040630427981 */ /* 0x000f22000c1e1900 */
[----:B--2---:R-:W0:Y:S08]  /*16d0*/  F2F.F64.F32 R58, R58 ;  /* 0x0000003a003a7310 */ /* 0x004e300000201800 */
[----:B---3--:R-:W1:Y:S01]  /*16e0*/  F2F.F64.F32 R62, R62 ;  /* 0x0000003e003e7310 */ /* 0x008e620000201800 */
[----:B0-----:R-:W-:-:S02]  /*16f0*/  DMUL R58, R14, R58 ;  /* 0x0000003a0e3a7228 */ /* 0x001fc40000000000 */
[----:B-1----:R-:W-:-:S06]  /*1700*/  DMUL R62, R62, R14 ;  /* 0x0000000e3e3e7228 */ /* 0x002fcc0000000000 */
[----:B------:R-:W-:Y:S02]  /*1710*/  DMUL R58, R20, R58 ;  /* 0x0000003a143a7228 */ /* 0x000fe40000000000 */
[----:B------:R-:W-:-:S06]  /*1720*/  DMUL R62, R62, R20 ;  /* 0x000000143e3e7228 */ /* 0x000fcc0000000000 */
[----:B------:R-:W-:-:S08]  /*1730*/  DMUL R58, R38, R58 ;  /* 0x0000003a263a7228 */ /* 0x000fd00000000000 */
[----:B------:R-:W-:Y:S01]  /*1740*/  DFMA R58, R62, R56, R58 ;  /* 0x000000383e3a722b */ /* 0x000fe2000000003a */
[----:B------:R-:W-:-:S05]  /*1750*/  IMAD.WIDE R62, R43, 0x4, R48 ;  /* 0x000000042b3e7825 */ /* 0x000fca00078e0230 */
[----:B------:R-:W2:Y:S04]  /*1760*/  LDG.E R48, desc[UR4][R62.64] ;  /* 0x000000043e307981 */ /* 0x000ea8000c1e1900 */
[----:B------:R4:W3:Y:S01]  /*1770*/  LDG.E R67, desc[UR4][R62.64+0x4] ;  /* 0x000004043e437981 */ /* 0x0008e2000c1e1900 */
[C---:B-----5:R-:W-:Y:S01]  /*1780*/  FMUL R2, R37.reuse, R2 ;  /* 0x0000000225027220 */ /* 0x060fe20000400000 */
[----:B----4-:R-:W0:Y:S01]  /*1790*/  F2F.F64.F32 R62, R65 ;  /* 0x00000041003e7310 */ /* 0x010e220000201800 */
[----:B------:R-:W-:Y:S01]  /*17a0*/  FMUL R8, R37, R8 ;  /* 0x0000000825087220 */ /* 0x000fe20000400000 */
[----:B------:R-:W-:Y:S01]  /*17b0*/  FMUL R37, R3, R11 ;  /* 0x0000000b03257220 */ /* 0x000fe20000400000 */
[----:B0-----:R-:W-:-:S08]  /*17c0*/  DMUL R62, R14, R62 ;  /* 0x0000003e0e3e7228 */ /* 0x001fd00000000000 */
[----:B------:R-:W-:Y:S01]  /*17d0*/  DMUL R62, R60, R62 ;  /* 0x0000003e3c3e7228 */ /* 0x000fe20000000000 */
[----:B------:R-:W-:-:S07]  /*17e0*/  FMUL R2, R46, R2 ;  /* 0x000000022e027220 */ /* 0x000fce0000400000 */
[----:B------:R-:W-:Y:S01]  /*17f0*/  DFMA R58, R56, R62, R58 ;  /* 0x0000003e383a722b */ /* 0x000fe2000000003a */
[----:B------:R-:W-:Y:S01]  /*1800*/  FMUL R65, R3, R64 ;  /* 0x0000004003417220 */ /* 0x000fe20000400000 */
[----:B------:R-:W-:Y:S01]  /*1810*/  FMUL R11, R46, R8 ;  /* 0x000000082e0b7220 */ /* 0x000fe20000400000 */
[----:B------:R-:W0:Y:S02]  /*1820*/  F2F.F64.F32 R62, R2 ;  /* 0x00000002003e7310 */ /* 0x000e240000201800 */
[----:B------:R-:W-:Y:S01]  /*1830*/  FMUL R65, R0, R65 ;  /* 0x0000004100417220 */ /* 0x000fe20000400000 */
[----:B------:R-:W-:Y:S01]  /*1840*/  FMUL R11, R50, R11 ;  /* 0x0000000b320b7220 */ /* 0x000fe20000400000 */
[----:B0-----:R-:W-:Y:S01]  /*1850*/  DFMA R54, R12, R62, R54 ;  /* 0x0000003e0c36722b */ /* 0x001fe20000000036 */
[----:B------:R-:W-:Y:S03]  /*1860*/  BSSY.RECONVERGENT B1, `(.L_x_43) ;  /* 0x0000028000017945 */ /* 0x000fe60003800200 */
[----:B--2---:R-:W0:Y:S02]  /*1870*/  F2F.F64.F32 R48, R48 ;  /* 0x0000003000307310 */ /* 0x004e240000201800 */
[----:B0-----:R-:W-:-:S06]  /*1880*/  DMUL R48, R14, R48 ;  /* 0x000000300e307228 */ /* 0x001fcc0000000000 */
[----:B------:R-:W0:Y:S02]  /*1890*/  F2F.F64.F32 R14, R37 ;  /* 0x00000025000e7310 */ /* 0x000e240000201800 */
[----:B------:R-:W-:Y:S01]  /*18a0*/  DMUL R48, R60, R48 ;  /* 0x000000303c307228 */ /* 0x000fe20000000000 */
[----:B------:R-:W-:-:S06]  /*18b0*/  FMUL R60, R3, R66 ;  /* 0x00000042033c7220 */ /* 0x000fcc0000400000 */
[----:B------:R-:W1:Y:S01]  /*18c0*/  F2F.F64.F32 R60, R60 ;  /* 0x0000003c003c7310 */ /* 0x000e620000201800 */
[----:B------:R-:W-:Y:S02]  /*18d0*/  DFMA R58, R38, R48, R58 ;  /* 0x00000030263a722b */ /* 0x000fe4000000003a */
[----:B0-----:R-:W-:Y:S01]  /*18e0*/  DMUL R14, R20, R14 ;  /* 0x0000000e140e7228 */ /* 0x001fe20000000000 */
[----:B---3--:R-:W-:-:S04]  /*18f0*/  FMUL R67, R3, R67 ;  /* 0x0000004303437220 */ /* 0x008fc80000400000 */
[----:B------:R-:W0:Y:S01]  /*1900*/  F2F.F64.F32 R48, R65 ;  /* 0x0000004100307310 */ /* 0x000e220000201800 */
[----:B------:R-:W-:Y:S02]  /*1910*/  FMUL R67, R0, R67 ;  /* 0x0000004300437220 */ /* 0x000fe40000400000 */
[----:B------:R-:W-:Y:S02]  /*1920*/  DFMA R14, R56, R14, R58 ;  /* 0x0000000e380e722b */ /* 0x000fe4000000003a */
[----:B-1----:R-:W-:-:S03]  /*1930*/  DMUL R60, R20, R60 ;  /* 0x0000003c143c7228 */ /* 0x002fc60000000000 */
[----:B------:R-:W1:Y:S01]  /*1940*/  F2F.F64.F32 R20, R11 ;  /* 0x0000000b00147310 */ /* 0x000e620000201800 */
[----:B------:R-:W-:-:S04]  /*1950*/  FMUL R67, R4, R67 ;  /* 0x0000004304437220 */ /* 0x000fc80000400000 */
[----:B------:R-:W-:-:S03]  /*1960*/  DFMA R14, R38, R60, R14 ;  /* 0x0000003c260e722b */ /* 0x000fc6000000000e */
[----:B------:R-:W2:Y:S05]  /*1970*/  F2F.F64.F32 R12, R67 ;  /* 0x00000043000c7310 */ /* 0x000eaa0000201800 */
[----:B0-----:R-:W-:Y:S02]  /*1980*/  DFMA R14, R56, R48, R14 ;  /* 0x00000030380e722b */ /* 0x001fe4000000000e */
[----:B-1----:R-:W-:Y:S01]  /*1990*/  DADD R20, R54, R20 ;  /* 0x0000000036147229 */ /* 0x002fe20000000014 */
[----:B------:R-:W-:Y:S05]  /*19a0*/  F2F.F32.F64 R3, R40 ;  /* 0x0000002800037310 */ /* 0x000fea0000301000 */
[----:B--2---:R-:W-:-:S03]  /*19b0*/  DADD R12, R14, R12 ;  /* 0x000000000e0c7229 */ /* 0x004fc6000000000c */
[----:B------:R-:W0:Y:S08]  /*19c0*/  F2F.F32.F64 R2, R20 ;  /* 0x0000001400027310 */ /* 0x000e300000301000 */
[----:B------:R-:W1:Y:S01]  /*19d0*/  F2F.F32.F64 R0, R12 ;  /* 0x0000000c00007310 */ /* 0x000e620000301000 */
[----:B0-----:R-:W-:-:S04]  /*19e0*/  FMUL R4, R2, R2 ;  /* 0x0000000202047220 */ /* 0x001fc80000400000 */
[----:B------:R-:W-:-:S04]  /*19f0*/  FFMA R11, R3, R3, R4 ;  /* 0x00000003030b7223 */ /* 0x000fc80000000004 */
[----:B-1----:R-:W-:-:S04]  /*1a00*/  FFMA R14, R0, R0, R11 ;  /* 0x00000000000e7223 */ /* 0x002fc8000000000b */
[----:B------:R-:W-:Y:S01]  /*1a10*/  VIADD R4, R14, 0xf3000000 ;  /* 0xf30000000e047836 */ /* 0x000fe20000000000 */
[----:B------:R0:W1:Y:S04]  /*1a20*/  MUFU.RSQ R11, R14 ;  /* 0x0000000e000b7308 */ /* 0x0000680000001400 */
[----:B------:R-:W-:-:S13]  /*1a30*/  ISETP.GT.U32.AND P0, PT, R4, 0x727fffff, PT ;  /* 0x727fffff0400780c */ /* 0x000fda0003f04070 */
[----:B01----:R-:W-:Y:S05]  /*1a40*/  @!P0 BRA `(.L_x_44) ;  /* 0x0000000000148947 */ /* 0x003fea0003800000 */
[----:B------:R-:W-:Y:S02]  /*1a50*/  MOV R4, R14 ;  /* 0x0000000e00047202 */ /* 0x000fe40000000f00 */
[----:B------:R-:W-:-:S07]  /*1a60*/  MOV R48, 0x1a80 ;  /* 0x00001a8000307802 */ /* 0x000fce0000000f00 */
[----:B------:R-:W-:Y:S05]  /*1a70*/  CALL.REL.NOINC `($__internal_3_$__cuda_sm20_sqrt_rn_f32_slowpath) ;  /* 0x0000006000a07944 */ /* 0x000fea0003c00000 */
[----:B------:R-:W-:Y:S01]  /*1a80*/  IMAD.MOV.U32 R37, RZ, RZ, R8 ;  /* 0x000000ffff257224 */ /* 0x000fe200078e0008 */
[----:B------:R-:W-:Y:S06]  /*1a90*/  BRA `(.L_x_45) ;  /* 0x0000000000107947 */ /* 0x000fec0003800000 */
.L_x_44:
[----:B------:R-:W-:Y:S01]  /*1aa0*/  FMUL.FTZ R37, R14, R11 ;  /* 0x0000000b0e257220 */ /* 0x000fe20000410000 */
[----:B------:R-:W-:-:S03]  /*1ab0*/  FMUL.FTZ R8, R11, 0.5 ;  /* 0x3f0000000b087820 */ /* 0x000fc60000410000 */
[----:B------:R-:W-:-:S04]  /*1ac0*/  FFMA R4, -R37, R37, R14 ;  /* 0x0000002525047223 */ /* 0x000fc8000000010e */
[----:B------:R-:W-:-:S07]  /*1ad0*/  FFMA R37, R4, R8, R37 ;  /* 0x0000000804257223 */ /* 0x000fce0000000025 */
.L_x_45:
[----:B------:R-:W-:Y:S05]  /*1ae0*/  BSYNC.RECONVERGENT B1 ;  /* 0x0000000000017941 */ /* 0x000fea0003800200 */
.L_x_43:
[----:B------:R-:W0:Y:S01]  /*1af0*/  MUFU.RCP R4, R37 ;  /* 0x0000002500047308 */ /* 0x000e220000001000 */
[----:B------:R-:W-:Y:S01]  /*1b00*/  FMUL R8, R36, -R3 ;  /* 0x8000000324087220 */ /* 0x000fe20000400000 */
        /* <DEDUP_REMOVED lines=8> */
[----:B------:R-:W-:Y:S02]  /*1b90*/  MOV R4, R37 ;  /* 0x0000002500047202 */ /* 0x000fe40000000f00 */
[----:B------:R-:W-:-:S07]  /*1ba0*/  MOV R38, 0x1bc0 ;  /* 0x00001bc000267802 */ /* 0x000fce0000000f00 */
[----:B------:R-:W-:Y:S05]  /*1bb0*/  CALL.REL.NOINC `($__internal_4_$__cuda_sm3x_div_rn_noftz_f32_slowpath) ;  /* 0x0000006000a87944 */ /* 0x000fea0003c00000 */
[----:B------:R-:W-:-:S07]  /*1bc0*/  IMAD.MOV.U32 R11, RZ, RZ, R4 ;  /* 0x000000ffff0b7224 */ /* 0x000fce00078e0004 */
.L_x_47:
[----:B------:R-:W-:Y:S05]  /*1bd0*/  BSYNC.RECONVERGENT B3 ;  /* 0x0000000000037941 */ /* 0x000fea0003800200 */
.L_x_46:
[----:B------:R-:W0:Y:S01]  /*1be0*/  MUFU.RCP R4, R37 ;  /* 0x0000002500047308 */ /* 0x000e220000001000 */
[----:B------:R-:W-:Y:S01]  /*1bf0*/  FMUL R15, R36, -R2 ;  /* 0x80000002240f7220 */ /* 0x000fe20000400000 */
[----:B------:R-:W-:Y:S01]  /*1c00*/  BSSY.RECONVERGENT B3, `(.L_x_48) ;  /* 0x000000e000037945 */ /* 0x000fe20003800200 */
[----:B------:R-:W-:-:S05]  /*1c10*/  FFMA R11, R11, 0.5, R42 ;  /* 0x3f0000000b0b7823 */ /* 0x000fca000000002a */
[----:B------:R-:W1:Y:S01]  /*1c20*/  FCHK P0, R15, R37 ;  /* 0x000000250f007302 */ /* 0x000e620000000000 */
[----:B0-----:R-:W-:-:S04]  /*1c30*/  FFMA R13, R4, -R37, 1 ;  /* 0x3f800000040d7423 */ /* 0x001fc80000000825 */
[----:B------:R-:W-:-:S04]  /*1c40*/  FFMA R4, R4, R13, R4 ;  /* 0x0000000d04047223 */ /* 0x000fc80000000004 */
[----:B------:R-:W-:-:S04]  /*1c50*/  FFMA R8, R4, R15, RZ ;  /* 0x0000000f04087223 */ /* 0x000fc800000000ff */
[----:B------:R-:W-:-:S04]  /*1c60*/  FFMA R13, R8, -R37, R15 ;  /* 0x80000025080d7223 */ /* 0x000fc8000000000f */
[----:B------:R-:W-:Y:S01]  /*1c70*/  FFMA R12, R4, R13, R8 ;  /* 0x0000000d040c7223 */ /* 0x000fe20000000008 */
[----:B-1----:R-:W-:Y:S06]  /*1c80*/  @!P0 BRA `(.L_x_49) ;  /* 0x0000000000148947 */ /* 0x002fec0003800000 */
[----:B------:R-:W-:Y:S01]  /*1c90*/  MOV R8, R15 ;  /* 0x0000000f00087202 */ /* 0x000fe20000000f00 */
[----:B------:R-:W-:Y:S01]  /*1ca0*/  IMAD.MOV.U32 R4, RZ, RZ, R37 ;  /* 0x000000ffff047224 */ /* 0x000fe200078e0025 */
[----:B------:R-:W-:-:S07]  /*1cb0*/  MOV R38, 0x1cd0 ;  /* 0x00001cd000267802 */ /* 0x000fce0000000f00 */
[----:B------:R-:W-:Y:S05]  /*1cc0*/  CALL.REL.NOINC `($__internal_4_$__cuda_sm3x_div_rn_noftz_f32_slowpath) ;  /* 0x0000006000647944 */ /* 0x000fea0003c00000 */
[----:B------:R-:W-:-:S07]  /*1cd0*/  MOV R12, R4 ;  /* 0x00000004000c7202 */ /* 0x000fce0000000f00 */
.L_x_49:
[----:B------:R-:W-:Y:S05]  /*1ce0*/  BSYNC.RECONVERGENT B3 ;  /* 0x0000000000037941 */ /* 0x000fea0003800200 */
.L_x_48:
        /* <DEDUP_REMOVED lines=11> */
[----:B------:R-:W-:Y:S01]  /*1da0*/  IMAD.MOV.U32 R8, RZ, RZ, R15 ;  /* 0x000000ffff087224 */ /* 0x000fe200078e000f */
[----:B------:R-:W-:Y:S02]  /*1db0*/  MOV R4, R37 ;  /* 0x0000002500047202 */ /* 0x000fe40000000f00 */
[----:B------:R-:W-:-:S07]  /*1dc0*/  MOV R38, 0x1de0 ;  /* 0x00001de000267802 */ /* 0x000fce0000000f00 */
[----:B------:R-:W-:Y:S05]  /*1dd0*/  CALL.REL.NOINC `($__internal_4_$__cuda_sm3x_div_rn_noftz_f32_slowpath) ;  /* 0x0000006000207944 */ /* 0x000fea0003c00000 */
.L_x_51:
[----:B------:R-:W-:Y:S05]  /*1de0*/  BSYNC.RECONVERGENT B3 ;  /* 0x0000000000037941 */ /* 0x000fea0003800200 */
.L_x_50:
[----:B------:R-:W-:Y:S01]  /*1df0*/  FSETP.GT.AND P0, PT, R12, RZ, PT ;  /* 0x000000ff0c00720b */ /* 0x000fe20003f04000 */
[----:B------:R-:W-:Y:S01]  /*1e00*/  FFMA R4, R4, 0.5, R52 ;  /* 0x3f00000004047823 */ /* 0x000fe20000000034 */
[----:B------:R-:W-:Y:S02]  /*1e10*/  FSETP.GT.AND P2, PT, R11, RZ, PT ;  /* 0x000000ff0b00720b */ /* 0x000fe40003f44000 */
[----:B------:R-:W-:Y:S02]  /*1e20*/  FSEL R8, R12, 9.9999997473787516356e-06, P0 ;  /* 0x3727c5ac0c087808 */ /* 0x000fe40000000000 */
[----:B------:R-:W-:Y:S02]  /*1e30*/  FSETP.GT.AND P1, PT, R4, RZ, PT ;  /* 0x000000ff0400720b */ /* 0x000fe40003f24000 */
[----:B------:R-:W-:Y:S02]  /*1e40*/  FSETP.GEU.AND P0, PT, R8, R51, PT ;  /* 0x000000330800720b */ /* 0x000fe40003f0e000 */
[----:B------:R-:W-:-:S02]  /*1e50*/  FSEL R4, R4, 9.9999997473787516356e-06, P1 ;  /* 0x3727c5ac04047808 */ /* 0x000fc40000800000 */
[----:B------:R-:W-:Y:S02]  /*1e60*/  FSEL R66, R11, 9.9999997473787516356e-06, P2 ;  /* 0x3727c5ac0b427808 */ /* 0x000fe40001000000 */
[----:B------:R-:W-:Y:S02]  /*1e70*/  FSETP.GEU.AND P1, PT, R4, R47, PT ;  /* 0x0000002f0400720b */ /* 0x000fe40003f2e000 */
[----:B------:R-:W-:Y:S01]  /*1e80*/  FSETP.GEU.AND P2, PT, R66, R5, PT ;  /* 0x000000054200720b */ /* 0x000fe20003f4e000 */
[----:B------:R-:W-:Y:S01]  /*1e90*/  IMAD.MOV.U32 R62, RZ, RZ, R66 ;  /* 0x000000ffff3e7224 */ /* 0x000fe200078e0042 */
[----:B------:R-:W-:Y:S02]  /*1ea0*/  R2UR UR6, R32 ;  /* 0x00000000200672ca */ /* 0x000fe400000e0000 */
[----:B------:R-:W-:Y:S01]  /*1eb0*/  R2UR UR7, R33 ;  /* 0x00000000210772ca */ /* 0x000fe200000e0000 */
[----:B------:R-:W-:Y:S01]  /*1ec0*/  @P0 IMAD.MOV.U32 R20, RZ, RZ, -0x771c970f ;  /* 0x88e368f1ff140424 */ /* 0x000fe200078e00ff */
[----:B------:R-:W-:-:S02]  /*1ed0*/  @P0 I2FP.F32.S32 R11, R7 ;  /* 0x00000007000b0245 */ /* 0x000fc40000201400 */
[----:B------:R-:W-:Y:S02]  /*1ee0*/  @P0 MOV R21, 0x3ee4f8b5 ;  /* 0x3ee4f8b500150802 */ /* 0x000fe40000000f00 */
[C---:B------:R-:W-:Y:S01]  /*1ef0*/  R2UR UR4, R32.reuse ;  /* 0x00000000200472ca */ /* 0x040fe200000e0000 */
[----:B------:R-:W-:Y:S01]  /*1f00*/  @P0 FADD R38, R11, -1 ;  /* 0xbf8000000b260421 */ /* 0x000fe20000000000 */
[----:B------:R-:W-:Y:S02]  /*1f10*/  @P1 I2FP.F32.S32 R11, R6 ;  /* 0x00000006000b1245 */ /* 0x000fe40000201400 */
[----:B------:R-:W-:Y:S02]  /*1f20*/  R2UR UR5, R33 ;  /* 0x00000000210572ca */ /* 0x000fe400000e0000 */
[----:B------:R-:W-:Y:S01]  /*1f30*/  R2UR UR8, R32 ;  /* 0x00000000200872ca */ /* 0x000fe200000e0000 */
[----:B------:R-:W0:Y:S01]  /*1f40*/  @P0 F2F.F64.F32 R38, R38 ;  /* 0x0000002600260310 */ /* 0x000e220000201800 */
[----:B------:R-:W-:Y:S01]  /*1f50*/  @P1 FADD R46, R11, -1 ;  /* 0xbf8000000b2e1421 */ /* 0x000fe20000000000 */
[----:B------:R-:W-:-:S02]  /*1f60*/  @P2 I2FP.F32.S32 R11, R43 ;  /* 0x0000002b000b2245 */ /* 0x000fc40000201400 */
[----:B------:R-:W-:-:S03]  /*1f70*/  R2UR UR9, R33 ;  /* 0x00000000210972ca */ /* 0x000fc600000e0000 */
[----:B------:R-:W-:Y:S01]  /*1f80*/  @P2 FADD R11, R11, -1 ;  /* 0xbf8000000b0b2421 */ /* 0x000fe20000000000 */
[----:B------:R-:W1:Y:S01]  /*1f90*/  @P1 F2F.F64.F32 R14, R46 ;  /* 0x0000002e000e1310 */ /* 0x000e620000201800 */
[----:B0-----:R-:W-:-:S07]  /*1fa0*/  @P0 DADD R40, R38, -R20 ;  /* 0x0000000026280229 */ /* 0x001fce0000000814 */
[----:B------:R-:W0:Y:S01]  /*1fb0*/  @P2 F2F.F64.F32 R12, R11 ;  /* 0x0000000b000c2310 */ /* 0x000e220000201800 */
[----:B------:R-:W-:Y:S01]  /*1fc0*/  @P1 IMAD.MOV.U32 R20, RZ, RZ, -0x771c970f ;  /* 0x88e368f1ff141424 */ /* 0x000fe200078e00ff */
[----:B------:R-:W-:Y:S01]  /*1fd0*/  @P1 MOV R21, 0x3ee4f8b5 ;  /* 0x3ee4f8b500151802 */ /* 0x000fe20000000f00 */
[----:B------:R-:W-:Y:S01]  /*1fe0*/  IMAD.MOV.U32 R39, RZ, RZ, R8 ;  /* 0x000000ffff277224 */ /* 0x000fe200078e0008 */
[----:B------:R-:W-:-:S04]  /*1ff0*/  MOV R38, R4 ;  /* 0x0000000400267202 */ /* 0x000fc80000000f00 */
[----:B-1----:R-:W-:Y:S01]  /*2000*/  @P1 DADD R48, R14, -R20 ;  /* 0x000000000e301229 */ /* 0x002fe20000000814 */
[----:B------:R-:W1:Y:S01]  /*2010*/  @P0 F2F.F32.F64 R39, R40 ;  /* 0x0000002800270310 */ /* 0x000e620000301000 */
[----:B------:R-:W-:Y:S01]  /*2020*/  @P2 IMAD.MOV.U32 R14, RZ, RZ, -0x771c970f ;  /* 0x88e368f1ff0e2424 */ /* 0x000fe200078e00ff */
[----:B------:R-:W-:Y:S01]  /*2030*/  @P2 MOV R15, 0x3ee4f8b5 ;  /* 0x3ee4f8b5000f2802 */ /* 0x000fe20000000f00 */
[----:B------:R-:W2:Y:S05]  /*2040*/  LDC.64 R20, c[0x0][0x380] ;  /* 0x0000e000ff147b82 */ /* 0x000eaa0000000a00 */
[----:B------:R-:W3:Y:S01]  /*2050*/  @P1 F2F.F32.F64 R38, R48 ;  /* 0x0000003000261310 */ /* 0x000ee20000301000 */
[----:B0-----:R-:W-:-:S07]  /*2060*/  @P2 DADD R12, R12, -R14 ;  /* 0x000000000c0c2229 */ /* 0x001fce000000080e */
[----:B------:R-:W0:Y:S08]  /*2070*/  @P2 F2F.F32.F64 R66, R12 ;  /* 0x0000000c00422310 */ /* 0x000e300000301000 */
[----:B-1----:R-:W-:Y:S08]  /*2080*/  F2I.FLOOR.NTZ R14, R39 ;  /* 0x00000027000e7305 */ /* 0x002ff00000207100 */
[----:B---3--:R-:W1:Y:S08]  /*2090*/  F2I.FLOOR.NTZ R11, R38 ;  /* 0x00000026000b7305 */ /* 0x008e700000207100 */
[----:B0-----:R-:W0:Y:S01]  /*20a0*/  F2I.FLOOR.NTZ R40, R66 ;  /* 0x0000004200287305 */ /* 0x001e220000207100 */
[----:B-1----:R-:W-:-:S05]  /*20b0*/  IMAD R46, R7, R11, R14 ;  /* 0x0000000b072e7224 */ /* 0x002fca00078e020e */
[----:B------:R-:W-:-:S05]  /*20c0*/  IADD3 R11, PT, PT, R7, R46, RZ ;  /* 0x0000002e070b7210 */ /* 0x000fca0007ffe0ff */
[----:B0-----:R-:W-:-:S04]  /*20d0*/  IMAD R11, R11, R43, R40 ;  /* 0x0000002b0b0b7224 */ /* 0x001fc800078e0228 */
[----:B--2---:R-:W-:-:S04]  /*20e0*/  IMAD.WIDE R14, R11, 0x4, R20 ;  /* 0x000000040b0e7825 */ /* 0x004fc800078e0214 */
[----:B------:R-:W-:Y:S01]  /*20f0*/  IMAD R11, R46, R43, R40 ;  /* 0x0000002b2e0b7224 */ /* 0x000fe200078e0228 */
[----:B------:R-:W2:Y:S03]  /*2100*/  LDG.E R69, desc[UR6][R14.64] ;  /* 0x000000060e457981 */ /* 0x000ea6000c1e1900 */
[----:B------:R-:W-:Y:S01]  /*2110*/  IMAD.WIDE R20, R11, 0x4, R20 ;  /* 0x000000040b147825 */ /* 0x000fe200078e0214 */
[----:B------:R-:W3:Y:S04]  /*2120*/  LDG.E R65, desc[UR6][R14.64+0x4] ;  /* 0x000004060e417981 */ /* 0x000ee8000c1e1900 */
[----:B------:R-:W4:Y:S01]  /*2130*/  LDG.E R68, desc[UR4][R20.64] ;  /* 0x0000000414447981 */ /* 0x000f22000c1e1900 */
[----:B------:R-:W-:-:S03]  /*2140*/  IMAD.WIDE R56, R43, 0x4, R20 ;  /* 0x000000042b387825 */ /* 0x000fc600078e0214 */
[----:B------:R0:W5:Y:S04]  /*2150*/  LDG.E R50, desc[UR4][R20.64+0x4] ;  /* 0x0000040414327981 */ /* 0x000168000c1e1900 */
[----:B------:R-:W3:Y:S01]  /*2160*/  LDG.E R67, desc[UR8][R56.64] ;  /* 0x0000000838437981 */ /* 0x000ee2000c1e1900 */
[----:B------:R-:W-:-:S05]  /*2170*/  IMAD.WIDE R58, R43, 0x4, R14 ;  /* 0x000000042b3a7825 */ /* 0x000fca00078e020e */
[----:B------:R-:W5:Y:S01]  /*2180*/  LDG.E R46, desc[UR4][R58.64] ;  /* 0x000000043a2e7981 */ /* 0x000f62000c1e1900 */
[----:B------:R-:W1:Y:S08]  /*2190*/  FRND.FLOOR R63, R66 ;  /* 0x00000042003f7307 */ /* 0x000e700000205000 */
[----:B------:R-:W0:Y:S01]  /*21a0*/  FRND.FLOOR R64, R39 ;  /* 0x0000002700407307 */ /* 0x000e220000205000 */
[----:B------:R-:W-:Y:S01]  /*21b0*/  FSETP.GEU.AND P2, PT, R62, R5, PT ;  /* 0x000000053e00720b */ /* 0x000fe20003f4e000 */
[----:B------:R-:W5:Y:S01]  /*21c0*/  LDG.E R58, desc[UR4][R58.64+0x4] ;  /* 0x000004043a3a7981 */ /* 0x000f62000c1e1900 */
[----:B-1----:R-:W-:-:S05]  /*21d0*/  FADD R63, -R63, R66 ;  /* 0x000000423f3f7221 */ /* 0x002fca0000000100 */
[----:B------:R-:W1:Y:S01]  /*21e0*/  F2F.F64.F32 R54, R63 ;  /* 0x0000003f00367310 */ /* 0x000e620000201800 */
[----:B0-----:R-:W-:-:S07]  /*21f0*/  FADD R64, -R64, R39 ;  /* 0x0000002740407221 */ /* 0x001fce0000000100 */
[----:B------:R-:W0:Y:S08]  /*2200*/  FRND.FLOOR R11, R38 ;  /* 0x00000026000b7307 */ /* 0x000e300000205000 */
[----:B------:R-:W0:Y:S01]  /*2210*/  F2F.F64.F32 R12, R64 ;  /* 0x00000040000c7310 */ /* 0x000e220000201800 */
[----:B-1----:R-:W-:Y:S01]  /*2220*/  DADD R54, -R54, 1 ;  /* 0x3ff0000036367429 */ /* 0x002fe20000000100 */
[----:B0-----:R-:W-:-:S06]  /*2230*/  FADD R11, -R11, R38 ;  /* 0x000000260b0b7221 */ /* 0x001fcc0000000100 */
[----:B------:R-:W0:Y:S01]  /*2240*/  F2F.F64.F32 R20, R11 ;  /* 0x0000000b00147310 */ /* 0x000e220000201800 */
[----:B------:R-:W-:Y:S02]  /*2250*/  DADD R14, -R12, 1 ;  /* 0x3ff000000c0e7429 */ /* 0x000fe40000000100 */
[----:B0-----:R-:W-:-:S05]  /*2260*/  DADD R38, -R20, 1 ;  /* 0x3ff0000014267429 */ /* 0x001fca0000000100 */
[----:B--2---:R-:W0:Y:S08]  /*2270*/  F2F.F64.F32 R48, R69 ;  /* 0x0000004500307310 */ /* 0x004e300000201800 */
[----:B----4-:R-:W1:Y:S01]  /*2280*/  F2F.F64.F32 R60, R68 ;  /* 0x00000044003c7310 */ /* 0x010e620000201800 */
[----:B0-----:R-:W-:-:S07]  /*2290*/  DMUL R48, R54, R48 ;  /* 0x0000003036307228 */ /* 0x001fce0000000000 */
[----:B---3--:R-:W0:Y:S01]  /*22a0*/  F2F.F64.F32 R40, R67 ;  /* 0x0000004300287310 */ /* 0x008e220000201800 */
[----:B-1----:R-:W-:Y:S02]  /*22b0*/  DMUL R60, R60, R54 ;  /* 0x000000363c3c7228 */ /* 0x002fe40000000000 */
[----:B------:R-:W-:-:S06]  /*22c0*/  DMUL R48, R14, R48 ;  /* 0x000000300e307228 */ /* 0x000fcc0000000000 */
[----:B------:R-:W-:Y:S02]  /*22d0*/  DMUL R60, R60, R14 ;  /* 0x0000000e3c3c7228 */ /* 0x000fe40000000000 */
[----:B------:R-:W-:Y:S02]  /*22e0*/  DMUL R48, R20, R48 ;  /* 0x0000003014307228 */ /* 0x000fe40000000000 */
[----:B0-----:R-:W-:-:S06]  /*22f0*/  DMUL R40, R54, R40 ;  /* 0x0000002836287228 */ /* 0x001fcc0000000000 */
[----:B------:R-:W-:Y:S02]  /*2300*/  DFMA R48, R60, R38, R48 ;  /* 0x000000263c30722b */ /* 0x000fe40000000030 */
[----:B------:R-:W-:Y:S01]  /*2310*/  DMUL R40, R12, R40 ;  /* 0x000000280c287228 */ /* 0x000fe20000000000 */
[----:B------:R-:W-:-:S05]  /*2320*/  @P0 I2FP.F32.S32 R60, R7 ;  /* 0x00000007003c0245 */ /* 0x000fca0000201400 */
[----:B------:R-:W-:Y:S02]  /*2330*/  @P0 FADD R60, R60, -1 ;  /* 0xbf8000003c3c0421 */ /* 0x000fe40000000000 */
[----:B------:R-:W-:Y:S01]  /*2340*/  DFMA R40, R38, R40, R48 ;  /* 0x000000282628722b */ /* 0x000fe20000000030 */
[----:B-----5:R-:W0:Y:S08]  /*2350*/  F2F.F64.F32 R48, R46 ;  /* 0x0000002e00307310 */ /* 0x020e300000201800 */
[----:B------:R-:W1:Y:S01]  /*2360*/  @P0 F2F.F64.F32 R60, R60 ;  /* 0x0000003c003c0310 */ /* 0x000e620000201800 */
[----:B0-----:R-:W-:Y:S01]  /*2370*/  DMUL R48, R54, R48 ;  /* 0x0000003036307228 */ /* 0x001fe20000000000 */
[----:B------:R-:W-:Y:S01]  /*2380*/  @P0 IMAD.MOV.U32 R54, RZ, RZ, -0x771c970f ;  /* 0x88e368f1ff360424 */ /* 0x000fe200078e00ff */
[----:B------:R-:W-:-:S06]  /*2390*/  @P0 MOV R55, 0x3ee4f8b5 ;  /* 0x3ee4f8b500370802 */ /* 0x000fcc0000000f00 */
[----:B-1----:R-:W-:Y:S01]  /*23a0*/  @P0 DADD R54, R60, -R54 ;  /* 0x000000003c360229 */ /* 0x002fe20000000836 */
[----:B------:R-:W-:-:S05]  /*23b0*/  @P1 I2FP.F32.S32 R61, R6 ;  /* 0x00000006003d1245 */ /* 0x000fca0000201400 */
[----:B------:R-:W-:Y:S01]  /*23c0*/  @P1 FADD R66, R61, -1 ;  /* 0xbf8000003d421421 */ /* 0x000fe20000000000 */
[----:B------:R-:W-:-:S05]  /*23d0*/  IMAD.MOV.U32 R61, RZ, RZ, R8 ;  /* 0x000000ffff3d7224 */ /* 0x000fca00078e0008 */
[----:B------:R-:W0:Y:S08]  /*23e0*/  @P1 F2F.F64.F32 R66, R66 ;  /* 0x0000004200421310 */ /* 0x000e300000201800 */
[----:B------:R1:W2:Y:S01]  /*23f0*/  @P0 F2F.F32.F64 R61, R54 ;  /* 0x00000036003d0310 */ /* 0x0002a20000301000 */
[----:B------:R-:W-:Y:S02]  /*2400*/  @P2 I2FP.F32.S32 R60, R43 ;  /* 0x0000002b003c2245 */ /* 0x000fe40000201400 */
[----:B-1----:R-:W-:Y:S01]  /*2410*/  @P1 MOV R54, 0x88e368f1 ;  /* 0x88e368f100361802 */ /* 0x002fe20000000f00 */
[----:B------:R-:W-:Y:S01]  /*2420*/  @P1 IMAD.MOV.U32 R55, RZ, RZ, 0x3ee4f8b5 ;  /* 0x3ee4f8b5ff371424 */ /* 0x000fe200078e00ff */
[----:B------:R-:W-:-:S05]  /*2430*/  MOV R46, R4 ;  /* 0x00000004002e7202 */ /* 0x000fca0000000f00 */
[----:B0-----:R-:W-:Y:S01]  /*2440*/  @P1 DADD R54, R66, -R54 ;  /* 0x0000000042361229 */ /* 0x001fe20000000836 */
[----:B------:R-:W-:Y:S02]  /*2450*/  @P2 FADD R69, R60, -1 ;  /* 0xbf8000003c452421 */ /* 0x000fe40000000000 */
[----:B------:R0:W3:Y:S03]  /*2460*/  LDG.E R60, desc[UR4][R56.64+0x4] ;  /* 0x00000404383c7981 */ /* 0x0000e6000c1e1900 */
[----:B------:R-:W-:Y:S08]  /*2470*/  @P1 F2F.F32.F64 R46, R54 ;  /* 0x00000036002e1310 */ /* 0x000ff00000301000 */
[----:B------:R-:W1:Y:S01]  /*2480*/  @P2 F2F.F64.F32 R54, R69 ;  /* 0x0000004500362310 */ /* 0x000e620000201800 */
[----:B0-----:R-:W-:Y:S01]  /*2490*/  @P2 IMAD.MOV.U32 R56, RZ, RZ, -0x771c970f ;  /* 0x88e368f1ff382424 */ /* 0x001fe200078e00ff */
[----:B------:R-:W-:-:S06]  /*24a0*/  @P2 MOV R57, 0x3ee4f8b5 ;  /* 0x3ee4f8b500392802 */ /* 0x000fcc0000000f00 */
[----:B--2---:R-:W-:Y:S01]  /*24b0*/  F2I.FLOOR.NTZ R66, R61 ;  /* 0x0000003d00427305 */ /* 0x004fe20000207100 */
[----:B-1----:R-:W-:Y:S01]  /*24c0*/  @P2 DADD R54, R54, -R56 ;  /* 0x0000000036362229 */ /* 0x002fe20000000838 */
[----:B------:R-:W-:-:S06]  /*24d0*/  IMAD.MOV.U32 R56, RZ, RZ, R62 ;  /* 0x000000ffff387224 */ /* 0x000fcc00078e003e */
[----:B------:R-:W0:Y:S08]  /*24e0*/  F2I.FLOOR.NTZ R67, R46 ;  /* 0x0000002e00437305 */ /* 0x000e300000207100 */
[----:B------:R1:W2:Y:S02]  /*24f0*/  @P2 F2F.F32.F64 R56, R54 ;  /* 0x0000003600382310 */ /* 0x0002a40000301000 */
[----:B-1----:R-:W1:Y:S01]  /*2500*/  LDC.64 R54, c[0x0][0x388] ;  /* 0x0000e200ff367b82 */ /* 0x002e620000000a00 */
[----:B0-----:R-:W-:-:S05]  /*2510*/  IMAD R68, R7, R67, R66 ;  /* 0x0000004307447224 */ /* 0x001fca00078e0242 */
[----:B--2---:R-:W0:Y:S01]  /*2520*/  F2I.FLOOR.NTZ R66, R56 ;  /* 0x0000003800427305 */ /* 0x004e220000207100 */
[----:B------:R-:W-:Y:S01]  /*2530*/  DMUL R48, R12, R48 ;  /* 0x000000300c307228 */ /* 0x000fe20000000000 */
[----:B------:R-:W-:-:S05]  /*2540*/  IADD3 R12, PT, PT, R7, R68, RZ ;  /* 0x00000044070c7210 */ /* 0x000fca0007ffe0ff */
[----:B0-----:R-:W-:-:S04]  /*2550*/  IMAD R13, R12, R43, R66 ;  /* 0x0000002b0c0d7224 */ /* 0x001fc800078e0242 */
[----:B-1----:R-:W-:-:S04]  /*2560*/  IMAD.WIDE R12, R13, 0x4, R54 ;  /* 0x000000040d0c7825 */ /* 0x002fc800078e0236 */
[----:B------:R-:W-:Y:S01]  /*2570*/  IMAD R67, R68, R43, R66 ;  /* 0x0000002b44437224 */ /* 0x000fe200078e0242 */
[----:B------:R-:W2:Y:S03]  /*2580*/  LDG.E R57, desc[UR6][R12.64] ;  /* 0x000000060c397981 */ /* 0x000ea6000c1e1900 */
[----:B------:R-:W-:-:S04]  /*2590*/  IMAD.WIDE R54, R67, 0x4, R54 ;  /* 0x0000000443367825 */ /* 0x000fc800078e0236 */
[C---:B------:R-:W-:Y:S02]  /*25a0*/  FMUL R59, R63.reuse, R50 ;  /* 0x000000323f3b7220 */ /* 0x040fe40000400000 */
[----:B------:R-:W4:Y:S01]  /*25b0*/  LDG.E R50, desc[UR4][R54.64] ;  /* 0x0000000436327981 */ /* 0x000f22000c1e1900 */
[----:B------:R-:W-:Y:S01]  /*25c0*/  DFMA R40, R20, R48, R40 ;  /* 0x000000301428722b */ /* 0x000fe20000000028 */
[----:B------:R-:W-:Y:S01]  /*25d0*/  FMUL R65, R63, R65 ;  /* 0x000000413f417220 */ /* 0x000fe20000400000 */
[----:B------:R-:W0:Y:S08]  /*25e0*/  F2F.F64.F32 R48, R59 ;  /* 0x0000003b00307310 */ /* 0x000e300000201800 */
[----:B------:R-:W1:Y:S01]  /*25f0*/  F2F.F64.F32 R66, R65 ;  /* 0x0000004100427310 */ /* 0x000e620000201800 */
[----:B0-----:R-:W-:-:S02]  /*2600*/  DMUL R48, R14, R48 ;  /* 0x000000300e307228 */ /* 0x001fc40000000000 */
[----:B-1----:R-:W-:Y:S01]  /*2610*/  DMUL R66, R14, R66 ;  /* 0x000000420e427228 */ /* 0x002fe20000000000 */
[----:B------:R-:W-:-:S05]  /*2620*/  IMAD.WIDE R14, R43, 0x4, R54 ;  /* 0x000000042b0e7825 */ /* 0x000fca00078e0236 */
[----:B------:R-:W-:Y:S02]  /*2630*/  DFMA R40, R38, R48, R40 ;  /* 0x000000302628722b */ /* 0x000fe40000000028 */
[----:B------:R-:W5:Y:S06]  /*2640*/  LDG.E R48, desc[UR4][R14.64] ;  /* 0x000000040e307981 */ /* 0x000f6c000c1e1900 */
[----:B------:R-:W-:Y:S01]  /*2650*/  DFMA R40, R20, R66, R40 ;  /* 0x000000421428722b */ /* 0x000fe20000000028 */
[----:B------:R-:W-:-:S05]  /*2660*/  IMAD.WIDE R20, R43, 0x4, R12 ;  /* 0x000000042b147825 */ /* 0x000fca00078e020c */
[----:B------:R-:W5:Y:S01]  /*2670*/  LDG.E R49, desc[UR4][R20.64] ;  /* 0x0000000414317981 */ /* 0x000f62000c1e1900 */
[C---:B---3--:R-:W-:Y:S01]  /*2680*/  FMUL R59, R63.reuse, R60 ;  /* 0x0000003c3f3b7220 */ /* 0x048fe20000400000 */
[----:B------:R-:W-:-:S03]  /*2690*/  FMUL R63, R63, R58 ;  /* 0x0000003a3f3f7220 */ /* 0x000fc60000400000 */
[C---:B------:R-:W-:Y:S01]  /*26a0*/  FMUL R66, R64.reuse, R59 ;  /* 0x0000003b40427220 */ /* 0x040fe20000400000 */
[----:B------:R-:W-:Y:S02]  /*26b0*/  FMUL R64, R64, R63 ;  /* 0x0000003f40407220 */ /* 0x000fe40000400000 */
[----:B------:R-:W0:Y:S02]  /*26c0*/  FRND.FLOOR R63, R56 ;  /* 0x00000038003f7307 */ /* 0x000e240000205000 */
[----:B------:R-:W-:-:S06]  /*26d0*/  FMUL R65, R11, R64 ;  /* 0x000000400b417220 */ /* 0x000fcc0000400000 */
[----:B------:R-:W1:Y:S08]  /*26e0*/  F2F.F64.F32 R66, R66 ;  /* 0x0000004200427310 */ /* 0x000e700000201800 */
[----:B------:R-:W3:Y:S01]  /*26f0*/  F2F.F64.F32 R64, R65 ;  /* 0x0000004100407310 */ /* 0x000ee20000201800 */
[----:B0-----:R-:W-:-:S07]  /*2700*/  FADD R63, -R63, R56 ;  /* 0x000000383f3f7221 */ /* 0x001fce0000000100 */
[----:B------:R-:W0:Y:S01]  /*2710*/  FRND.FLOOR R59, R61 ;  /* 0x0000003d003b7307 */ /* 0x000e220000205000 */
[----:B-1----:R-:W-:-:S07]  /*2720*/  DFMA R40, R38, R66, R40 ;  /* 0x000000422628722b */ /* 0x002fce0000000028 */
[----:B------:R-:W1:Y:S01]  /*2730*/  F2F.F64.F32 R38, R63 ;  /* 0x0000003f00267310 */ /* 0x000e620000201800 */
[----:B---3--:R-:W-:Y:S01]  /*2740*/  DADD R40, R40, R64 ;  /* 0x0000000028287229 */ /* 0x008fe20000000040 */
[----:B------:R-:W3:Y:S01]  /*2750*/  LDG.E R65, desc[UR4][R12.64+0x4] ;  /* 0x000004040c417981 */ /* 0x000ee2000c1e1900 */
[----:B0-----:R-:W-:-:S05]  /*2760*/  FADD R64, -R59, R61 ;  /* 0x0000003d3b407221 */ /* 0x001fca0000000100 */
[----:B------:R-:W0:Y:S08]  /*2770*/  FRND.FLOOR R11, R46 ;  /* 0x0000002e000b7307 */ /* 0x000e300000205000 */
[----:B------:R-:W-:Y:S01]  /*2780*/  F2F.F64.F32 R58, R64 ;  /* 0x00000040003a7310 */ /* 0x000fe20000201800 */
[----:B-1----:R-:W-:Y:S01]  /*2790*/  DADD R38, -R38, 1 ;  /* 0x3ff0000026267429 */ /* 0x002fe20000000100 */
[----:B0-----:R-:W-:-:S02]  /*27a0*/  FADD R11, -R11, R46 ;  /* 0x0000002e0b0b7221 */ /* 0x001fc40000000100 */
[----:B------:R0:W3:Y:S04]  /*27b0*/  LDG.E R46, desc[UR4][R54.64+0x4] ;  /* 0x00000404362e7981 */ /* 0x0000e8000c1e1900 */
[----:B--2---:R-:W1:Y:S08]  /*27c0*/  F2F.F64.F32 R56, R57 ;  /* 0x0000003900387310 */ /* 0x004e700000201800 */
[----:B----4-:R2:W4:Y:S01]  /*27d0*/  F2F.F64.F32 R60, R50 ;  /* 0x00000032003c7310 */ /* 0x0105220000201800 */
[----:B-1----:R-:W-:-:S07]  /*27e0*/  DMUL R66, R38, R56 ;  /* 0x0000003826427228 */ /* 0x002fce0000000000 */
[----:B0-----:R-:W0:Y:S01]  /*27f0*/  F2F.F64.F32 R54, R11 ;  /* 0x0000000b00367310 */ /* 0x001e220000201800 */
[----:B------:R-:W-:Y:S01]  /*2800*/  DADD R56, -R58, 1 ;  /* 0x3ff000003a387429 */ /* 0x000fe20000000100 */
[----:B--2---:R1:W2:Y:S01]  /*2810*/  LDG.E R50, desc[UR6][R14.64+0x4] ;  /* 0x000004060e327981 */ /* 0x0042a2000c1e1900 */
[----:B----4-:R-:W-:-:S06]  /*2820*/  DMUL R68, R60, R38 ;  /* 0x000000263c447228 */ /* 0x010fcc0000000000 */
[----:B------:R-:W-:Y:S02]  /*2830*/  DMUL R60, R56, R66 ;  /* 0x00000042383c7228 */ /* 0x000fe40000000000 */
[----:B------:R-:W-:-:S06]  /*2840*/  DMUL R68, R68, R56 ;  /* 0x0000003844447228 */ /* 0x000fcc0000000000 */
[C---:B0-----:R-:W-:Y:S02]  /*2850*/  DMUL R60, R54.reuse, R60 ;  /* 0x0000003c363c7228 */ /* 0x041fe40000000000 */
[----:B------:R-:W-:-:S08]  /*2860*/  DADD R66, -R54, 1 ;  /* 0x3ff0000036427429 */ /* 0x000fd00000000100 */
[----:B------:R-:W-:Y:S01]  /*2870*/  DFMA R60, R68, R66, R60 ;  /* 0x00000042443c722b */ /* 0x000fe2000000003c */
[----:B-----5:R-:W0:Y:S08]  /*2880*/  F2F.F64.F32 R68, R48 ;  /* 0x0000003000447310 */ /* 0x020e300000201800 */
[----:B------:R-:W4:Y:S01]  /*2890*/  F2F.F64.F32 R48, R49 ;  /* 0x0000003100307310 */ /* 0x000f220000201800 */
[----:B0-----:R-:W-:-:S08]  /*28a0*/  DMUL R68, R38, R68 ;  /* 0x0000004426447228 */ /* 0x001fd00000000000 */
[----:B------:R-:W-:Y:S02]  /*28b0*/  DMUL R68, R58, R68 ;  /* 0x000000443a447228 */ /* 0x000fe40000000000 */
[----:B----4-:R-:W-:Y:S01]  /*28c0*/  DMUL R48, R38, R48 ;  /* 0x0000003026307228 */ /* 0x010fe20000000000 */
[----:B------:R-:W-:-:S05]  /*28d0*/  @P2 I2FP.F32.S32 R38, R43 ;  /* 0x0000002b00262245 */ /* 0x000fca0000201400 */
[----:B------:R-:W-:Y:S01]  /*28e0*/  DFMA R60, R66, R68, R60 ;  /* 0x00000044423c722b */ /* 0x000fe2000000003c */
[----:B------:R-:W-:Y:S01]  /*28f0*/  @P2 FADD R68, R38, -1 ;  /* 0xbf80000026442421 */ /* 0x000fe20000000000 */
[----:B------:R-:W-:-:S03]  /*2900*/  @P0 I2FP.F32.S32 R69, R7 ;  /* 0x0000000700450245 */ /* 0x000fc60000201400 */
[----:B------:R0:W4:Y:S02]  /*2910*/  @P2 F2F.F64.F32 R38, R68 ;  /* 0x0000004400262310 */ /* 0x0001240000201800 */
[----:B------:R-:W-:Y:S01]  /*2920*/  @P0 FADD R69, R69, -1 ;  /* 0xbf80000045450421 */ /* 0x000fe20000000000 */
[----:B------:R-:W-:Y:S01]  /*2930*/  @P2 IMAD.MOV.U32 R12, RZ, RZ, -0x771c970f ;  /* 0x88e368f1ff0c2424 */ /* 0x000fe200078e00ff */
[----:B------:R-:W-:-:S04]  /*2940*/  @P2 MOV R13, 0x3ee4f8b5 ;  /* 0x3ee4f8b5000d2802 */ /* 0x000fc80000000f00 */
[----:B-1----:R-:W1:Y:S01]  /*2950*/  @P0 F2F.F64.F32 R14, R69 ;  /* 0x00000045000e0310 */ /* 0x002e620000201800 */
[----:B0-----:R-:W-:Y:S01]  /*2960*/  @P1 I2FP.F32.S32 R68, R6 ;  /* 0x0000000600441245 */ /* 0x001fe20000201400 */
[----:B----4-:R-:W-:Y:S01]  /*2970*/  @P2 DADD R38, R38, -R12 ;  /* 0x0000000026262229 */ /* 0x010fe2000000080c */
[----:B------:R-:W-:Y:S01]  /*2980*/  @P0 IMAD.MOV.U32 R12, RZ, RZ, -0x771c970f ;  /* 0x88e368f1ff0c0424 */ /* 0x000fe200078e00ff */
[----:B------:R-:W-:Y:S02]  /*2990*/  @P0 MOV R13, 0x3ee4f8b5 ;  /* 0x3ee4f8b5000d0802 */ /* 0x000fe40000000f00 */
[----:B------:R-:W-:-:S04]  /*29a0*/  @P1 FADD R68, R68, -1 ;  /* 0xbf80000044441421 */ /* 0x000fc80000000000 */
[----:B-1----:R-:W-:Y:S01]  /*29b0*/  @P0 DADD R12, R14, -R12 ;  /* 0x000000000e0c0229 */ /* 0x002fe2000000080c */
[----:B------:R-:W0:Y:S08]  /*29c0*/  @P1 F2F.F64.F32 R14, R68 ;  /* 0x00000044000e1310 */ /* 0x000e300000201800 */
[----:B------:R1:W4:Y:S02]  /*29d0*/  @P0 F2F.F32.F64 R8, R12 ;  /* 0x0000000c00080310 */ /* 0x0003240000301000 */
[----:B-1----:R-:W-:Y:S01]  /*29e0*/  @P1 IMAD.MOV.U32 R12, RZ, RZ, -0x771c970f ;  /* 0x88e368f1ff0c1424 */ /* 0x002fe200078e00ff */
[----:B------:R-:W-:-:S06]  /*29f0*/  @P1 MOV R13, 0x3ee4f8b5 ;  /* 0x3ee4f8b5000d1802 */ /* 0x000fcc0000000f00 */
[----:B0-----:R-:W-:-:S06]  /*2a00*/  @P1 DADD R12, R14, -R12 ;  /* 0x000000000e0c1229 */ /* 0x001fcc000000080c */
[----:B------:R0:W1:Y:S08]  /*2a10*/  @P1 F2F.F32.F64 R4, R12 ;  /* 0x0000000c00041310 */ /* 0x0000700000301000 */
[----:B----4-:R-:W-:Y:S01]  /*2a20*/  F2I.FLOOR.NTZ R14, R8 ;  /* 0x00000008000e7305 */ /* 0x010fe20000207100 */
[----:B0-----:R-:W0:Y:S07]  /*2a30*/  LDC.64 R12, c[0x0][0x390] ;  /* 0x0000e400ff0c7b82 */ /* 0x001e2e0000000a00 */
[----:B-1----:R-:W1:Y:S08]  /*2a40*/  F2I.FLOOR.NTZ R15, R4 ;  /* 0x00000004000f7305 */ /* 0x002e700000207100 */
[----:B------:R1:W4:Y:S02]  /*2a50*/  @P2 F2F.F32.F64 R62, R38 ;  /* 0x00000026003e2310 */ /* 0x0003240000301000 */
[----:B-1----:R-:W-:-:S06]  /*2a60*/  IMAD R38, R7, R15, R14 ;  /* 0x0000000f07267224 */ /* 0x002fcc00078e020e */
[----:B----4-:R-:W1:Y:S01]  /*2a70*/  F2I.FLOOR.NTZ R14, R62 ;  /* 0x0000003e000e7305 */ /* 0x010e620000207100 */
[----:B------:R-:W-:-:S04]  /*2a80*/  IMAD.IADD R15, R7, 0x1, R38 ;  /* 0x00000001070f7824 */ /* 0x000fc800078e0226 */
[-CC-:B-1----:R-:W-:Y:S02]  /*2a90*/  IMAD R15, R15, R43.reuse, R14.reuse ;  /* 0x0000002b0f0f7224 */ /* 0x182fe400078e020e */
[----:B------:R-:W-:Y:S02]  /*2aa0*/  IMAD R39, R38, R43, R14 ;  /* 0x0000002b26277224 */ /* 0x000fe400078e020e */
[----:B0-----:R-:W-:-:S04]  /*2ab0*/  IMAD.WIDE R14, R15, 0x4, R12 ;  /* 0x000000040f0e7825 */ /* 0x001fc800078e020c */
[----:B------:R-:W-:Y:S02]  /*2ac0*/  IMAD.WIDE R12, R39, 0x4, R12 ;  /* 0x00000004270c7825 */ /* 0x000fe400078e020c */
[----:B------:R-:W4:Y:S04]  /*2ad0*/  LDG.E R39, desc[UR8][R14.64] ;  /* 0x000000080e277981 */ /* 0x000f28000c1e1900 */
[----:B------:R-:W5:Y:S01]  /*2ae0*/  LDG.E R38, desc[UR6][R12.64] ;  /* 0x000000060c267981 */ /* 0x000f62000c1e1900 */
[----:B------:R-:W-:-:S03]  /*2af0*/  DMUL R48, R58, R48 ;  /* 0x000000303a307228 */ /* 0x000fc60000000000 */
[----:B------:R0:W5:Y:S05]  /*2b00*/  LDG.E R58, desc[UR4][R20.64+0x4] ;  /* 0x00000404143a7981 */ /* 0x00016a000c1e1900 */
[----:B------:R-:W-:Y:S01]  /*2b10*/  DFMA R48, R54, R48, R60 ;  /* 0x000000303630722b */ /* 0x000fe2000000003c */
[----:B---3--:R-:W-:-:S04]  /*2b20*/  FMUL R65, R63, R65 ;  /* 0x000000413f417220 */ /* 0x008fc80000400000 */
[----:B------:R-:W1:Y:S01]  /*2b30*/  F2F.F64.F32 R60, R65 ;  /* 0x00000041003c7310 */ /* 0x000e620000201800 */
[----:B------:R-:W-:-:S07]  /*2b40*/  FMUL R59, R63, R46 ;  /* 0x0000002e3f3b7220 */ /* 0x000fce0000400000 */
[----:B0-----:R-:W0:Y:S01]  /*2b50*/  F2F.F64.F32 R20, R59 ;  /* 0x0000003b00147310 */ /* 0x001e220000201800 */
[C---:B-1----:R-:W-:Y:S02]  /*2b60*/  DMUL R60, R56.reuse, R60 ;  /* 0x0000003c383c7228 */ /* 0x042fe40000000000 */
[----:B0-----:R-:W-:-:S08]  /*2b70*/  DMUL R20, R56, R20 ;  /* 0x0000001438147228 */ /* 0x001fd00000000000 */
[----:B------:R-:W-:Y:S01]  /*2b80*/  DFMA R20, R66, R20, R48 ;  /* 0x000000144214722b */ /* 0x000fe20000000030 */
[----:B------:R-:W0:Y:S07]  /*2b90*/  FRND.FLOOR R49, R62 ;  /* 0x0000003e00317307 */ /* 0x000e2e0000205000 */
[----:B------:R-:W-:Y:S01]  /*2ba0*/  DFMA R54, R54, R60, R20 ;  /* 0x0000003c3636722b */ /* 0x000fe20000000014 */
[----:B--2---:R-:W-:Y:S01]  /*2bb0*/  FMUL R21, R63, R50 ;  /* 0x000000323f157220 */ /* 0x004fe20000400000 */
[----:B------:R-:W1:Y:S03]  /*2bc0*/  FRND.FLOOR R57, R8 ;  /* 0x0000000800397307 */ /* 0x000e660000205000 */
[----:B------:R-:W-:-:S05]  /*2bd0*/  FMUL R50, R64, R21 ;  /* 0x0000001540327220 */ /* 0x000fca0000400000 */
[----:B------:R-:W2:Y:S01]  /*2be0*/  F2F.F64.F32 R20, R50 ;  /* 0x0000003200147310 */ /* 0x000ea20000201800 */
[----:B0-----:R-:W-:-:S07]  /*2bf0*/  FADD R62, -R49, R62 ;  /* 0x0000003e313e7221 */ /* 0x001fce0000000100 */
[----:B------:R-:W0:Y:S01]  /*2c00*/  F2F.F64.F32 R48, R62 ;  /* 0x0000003e00307310 */ /* 0x000e220000201800 */
[----:B-1----:R-:W-:-:S07]  /*2c10*/  FADD R8, -R57, R8 ;  /* 0x0000000839087221 */ /* 0x002fce0000000100 */
[----:B------:R-:W1:Y:S01]  /*2c20*/  FRND.FLOOR R46, R4 ;  /* 0x00000004002e7307 */ /* 0x000e620000205000 */
[----:B--2---:R-:W-:-:S07]  /*2c30*/  DFMA R54, R66, R20, R54 ;  /* 0x000000144236722b */ /* 0x004fce0000000036 */
[----:B------:R-:W2:Y:S01]  /*2c40*/  F2F.F64.F32 R56, R8 ;  /* 0x0000000800387310 */ /* 0x000ea20000201800 */
[----:B0-----:R-:W-:Y:S01]  /*2c50*/  DADD R48, -R48, 1 ;  /* 0x3ff0000030307429 */ /* 0x001fe20000000100 */
[----:B-1----:R-:W-:Y:S02]  /*2c60*/  FADD R46, -R46, R4 ;  /* 0x000000042e2e7221 */ /* 0x002fe40000000100 */
[----:B------:R0:W3:Y:S04]  /*2c70*/  LDG.E R4, desc[UR6][R12.64+0x4] ;  /* 0x000004060c047981 */ /* 0x0000e8000c1e1900 */
[----:B----4-:R-:W1:Y:S08]  /*2c80*/  F2F.F64.F32 R20, R39 ;  /* 0x0000002700147310 */ /* 0x010e700000201800 */
[----:B-----5:R-:W4:Y:S01]  /*2c90*/  F2F.F64.F32 R38, R38 ;  /* 0x0000002600267310 */ /* 0x020f220000201800 */
[----:B------:R-:W-:Y:S01]  /*2ca0*/  FMUL R63, R63, R58 ;  /* 0x0000003a3f3f7220 */ /* 0x000fe20000400000 */
[----:B--2---:R-:W-:-:S02]  /*2cb0*/  DADD R58, -R56, 1 ;  /* 0x3ff00000383a7429 */ /* 0x004fc40000000100 */
[----:B-1----:R-:W-:-:S04]  /*2cc0*/  DMUL R66, R48, R20 ;  /* 0x0000001430427228 */ /* 0x002fc80000000000 */
[----:B------:R-:W1:Y:S01]  /*2cd0*/  F2F.F64.F32 R20, R46 ;  /* 0x0000002e00147310 */ /* 0x000e620000201800 */
[----:B----4-:R-:W-:-:S03]  /*2ce0*/  DMUL R60, R38, R48 ;  /* 0x00000030263c7228 */ /* 0x010fc60000000000 */
[----:B------:R-:W-:Y:S01]  /*2cf0*/  DMUL R38, R58, R66 ;  /* 0x000000423a267228 */ /* 0x000fe20000000000 */
[----:B------:R-:W-:-:S04]  /*2d00*/  IMAD.WIDE R66, R43, 0x4, R12 ;  /* 0x000000042b427825 */ /* 0x000fc800078e020c */
[----:B------:R-:W-:Y:S01]  /*2d10*/  DMUL R60, R60, R58 ;  /* 0x0000003a3c3c7228 */ /* 0x000fe20000000000 */
[----:B------:R-:W2:Y:S02]  /*2d20*/  LDG.E R65, desc[UR4][R66.64] ;  /* 0x0000000442417981 */ /* 0x000ea4000c1e1900 */
[C---:B-1----:R-:W-:Y:S02]  /*2d30*/  DMUL R38, R20.reuse, R38 ;  /* 0x0000002614267228 */ /* 0x042fe40000000000 */
[----:B0-----:R-:W-:Y:S01]  /*2d40*/  DADD R12, -R20, 1 ;  /* 0x3ff00000140c7429 */ /* 0x001fe20000000100 */
[----:B------:R-:W4:Y:S07]  /*2d50*/  LDG.E R50, desc[UR8][R66.64+0x4] ;  /* 0x0000040842327981 */ /* 0x000f2e000c1e1900 */
[----:B------:R-:W-:Y:S01]  /*2d60*/  DFMA R38, R60, R12, R38 ;  /* 0x0000000c3c26722b */ /* 0x000fe20000000026 */
[----:B------:R-:W-:Y:S01]  /*2d70*/  IMAD.WIDE R60, R43, 0x4, R14 ;  /* 0x000000042b3c7825 */ /* 0x000fe200078e020e */
[----:B------:R-:W5:Y:S04]  /*2d80*/  LDG.E R66, desc[UR6][R14.64+0x4] ;  /* 0x000004060e427981 */ /* 0x000f68000c1e1900 */
[----:B------:R-:W4:Y:S04]  /*2d90*/  LDG.E R68, desc[UR4][R60.64] ;  /* 0x000000043c447981 */ /* 0x000f28000c1e1900 */
[----:B------:R2:W5:Y:S01]  /*2da0*/  LDG.E R67, desc[UR4][R60.64+0x4] ;  /* 0x000004043c437981 */ /* 0x000562000c1e1900 */
[----:B------:R-:W-:-:S04]  /*2db0*/  FMUL R63, R64, R63 ;  /* 0x0000003f403f7220 */ /* 0x000fc80000400000 */
[----:B------:R-:W-:Y:S01]  /*2dc0*/  FMUL R63, R11, R63 ;  /* 0x0000003f0b3f7220 */ /* 0x000fe20000400000 */
[----:B------:R-:W-:Y:S01]  /*2dd0*/  BSSY.RECONVERGENT B1, `(.L_x_52) ;  /* 0x000002f000017945 */ /* 0x000fe20003800200 */
[----:B---3--:R-:W-:Y:S01]  /*2de0*/  FMUL R4, R62, R4 ;  /* 0x000000043e047220 */ /* 0x008fe20000400000 */
[----:B--2---:R-:W0:Y:S08]  /*2df0*/  F2F.F64.F32 R60, R65 ;  /* 0x00000041003c7310 */ /* 0x004e300000201800 */
[----:B----4-:R-:W1:Y:S01]  /*2e00*/  F2F.F64.F32 R14, R68 ;  /* 0x00000044000e7310 */ /* 0x010e620000201800 */
[----:B0-----:R-:W-:-:S02]  /*2e10*/  DMUL R60, R48, R60 ;  /* 0x0000003c303c7228 */ /* 0x001fc40000000000 */
[----:B-1----:R-:W-:-:S06]  /*2e20*/  DMUL R14, R48, R14 ;  /* 0x0000000e300e7228 */ /* 0x002fcc0000000000 */
[C---:B------:R-:W-:Y:S01]  /*2e30*/  DMUL R60, R56.reuse, R60 ;  /* 0x0000003c383c7228 */ /* 0x040fe20000000000 */
[----:B-----5:R-:W-:Y:S01]  /*2e40*/  FMUL R66, R62, R66 ;  /* 0x000000423e427220 */ /* 0x020fe20000400000 */
[----:B------:R-:W-:Y:S02]  /*2e50*/  DMUL R56, R56, R14 ;  /* 0x0000000e38387228 */ /* 0x000fe40000000000 */
[----:B------:R-:W0:Y:S04]  /*2e60*/  F2F.F64.F32 R14, R4 ;  /* 0x00000004000e7310 */ /* 0x000e280000201800 */
[----:B------:R-:W-:-:S04]  /*2e70*/  DFMA R38, R12, R60, R38 ;  /* 0x0000003c0c26722b */ /* 0x000fc80000000026 */
[----:B------:R-:W1:Y:S04]  /*2e80*/  F2F.F64.F32 R48, R66 ;  /* 0x0000004200307310 */ /* 0x000e680000201800 */
[----:B------:R-:W-:Y:S01]  /*2e90*/  DFMA R56, R20, R56, R38 ;  /* 0x000000381438722b */ /* 0x000fe20000000026 */
[----:B------:R-:W-:Y:S01]  /*2ea0*/  FMUL R61, R62, R50 ;  /* 0x000000323e3d7220 */ /* 0x000fe20000400000 */
[----:B0-----:R-:W-:-:S03]  /*2eb0*/  DMUL R14, R58, R14 ;  /* 0x0000000e3a0e7228 */ /* 0x001fc60000000000 */
[----:B------:R-:W-:Y:S01]  /*2ec0*/  FMUL R61, R8, R61 ;  /* 0x0000003d083d7220 */ /* 0x000fe20000400000 */
[----:B------:R-:W-:-:S03]  /*2ed0*/  FMUL R67, R62, R67 ;  /* 0x000000433e437220 */ /* 0x000fc60000400000 */
[----:B------:R-:W0:Y:S01]  /*2ee0*/  F2F.F64.F32 R38, R61 ;  /* 0x0000003d00267310 */ /* 0x000e220000201800 */
[----:B------:R-:W-:Y:S01]  /*2ef0*/  FMUL R67, R8, R67 ;  /* 0x0000004308437220 */ /* 0x000fe20000400000 */
[----:B-1----:R-:W-:Y:S02]  /*2f00*/  DMUL R48, R58, R48 ;  /* 0x000000303a307228 */ /* 0x002fe40000000000 */
[----:B------:R-:W-:Y:S01]  /*2f10*/  DFMA R56, R12, R14, R56 ;  /* 0x0000000e0c38722b */ /* 0x000fe20000000038 */
[----:B------:R-:W-:-:S03]  /*2f20*/  FMUL R67, R46, R67 ;  /* 0x000000432e437220 */ /* 0x000fc60000400000 */
[----:B------:R-:W1:Y:S04]  /*2f30*/  F2F.F64.F32 R58, R63 ;  /* 0x0000003f003a7310 */ /* 0x000e680000201800 */
[----:B------:R-:W-:-:S04]  /*2f40*/  DFMA R48, R20, R48, R56 ;  /* 0x000000301430722b */ /* 0x000fc80000000038 */
[----:B------:R-:W2:Y:S04]  /*2f50*/  F2F.F64.F32 R14, R67 ;  /* 0x00000043000e7310 */ /* 0x000ea80000201800 */
[----:B0-----:R-:W-:Y:S02]  /*2f60*/  DFMA R38, R12, R38, R48 ;  /* 0x000000260c26722b */ /* 0x001fe40000000030 */
[----:B-1----:R-:W-:Y:S02]  /*2f70*/  DADD R54, R54, R58 ;  /* 0x0000000036367229 */ /* 0x002fe4000000003a */
[----:B------:R-:W-:Y:S04]  /*2f80*/  F2F.F32.F64 R21, R40 ;  /* 0x0000002800157310 */ /* 0x000fe80000301000 */
[----:B--2---:R-:W-:-:S04]  /*2f90*/  DADD R14, R38, R14 ;  /* 0x00000000260e7229 */ /* 0x004fc8000000000e */
[----:B------:R-:W0:Y:S08]  /*2fa0*/  F2F.F32.F64 R20, R54 ;  /* 0x0000003600147310 */ /* 0x000e300000301000 */
[----:B------:R-:W1:Y:S01]  /*2fb0*/  F2F.F32.F64 R15, R14 ;  /* 0x0000000e000f7310 */ /* 0x000e620000301000 */
[----:B0-----:R-:W-:-:S04]  /*2fc0*/  FMUL R4, R20, R20 ;  /* 0x0000001414047220 */ /* 0x001fc80000400000 */
[----:B------:R-:W-:-:S04]  /*2fd0*/  FFMA R4, R21, R21, R4 ;  /* 0x0000001515047223 */ /* 0x000fc80000000004 */
[----:B-1----:R-:W-:-:S05]  /*2fe0*/  FFMA R11, R15, R15, R4 ;  /* 0x0000000f0f0b7223 */ /* 0x002fca0000000004 */
[----:B------:R-:W-:Y:S01]  /*2ff0*/  IADD3 R4, PT, PT, R11, -0xd000000, RZ ;  /* 0xf30000000b047810 */ /* 0x000fe20007ffe0ff */
[----:B------:R0:W1:Y:S03]  /*3000*/  MUFU.RSQ R8, R11 ;  /* 0x0000000b00087308 */ /* 0x0000660000001400 */
[----:B------:R-:W-:-:S13]  /*3010*/  ISETP.GT.U32.AND P0, PT, R4, 0x727fffff, PT ;  /* 0x727fffff0400780c */ /* 0x000fda0003f04070 */
[----:B0-----:R-:W-:Y:S05]  /*3020*/  @!P0 BRA `(.L_x_53) ;  /* 0x0000000000148947 */ /* 0x001fea0003800000 */
[----:B------:R-:W-:Y:S01]  /*3030*/  IMAD.MOV.U32 R4, RZ, RZ, R11 ;  /* 0x000000ffff047224 */ /* 0x000fe200078e000b */
[----:B------:R-:W-:-:S07]  /*3040*/  MOV R48, 0x3060 ;  /* 0x0000306000307802 */ /* 0x000fce0000000f00 */
[----:B-1----:R-:W-:Y:S05]  /*3050*/  CALL.REL.NOINC `($__internal_3_$__cuda_sm20_sqrt_rn_f32_slowpath) ;  /* 0x0000004c00287944 */ /* 0x002fea0003c00000 */
[----:B------:R-:W-:Y:S01]  /*3060*/  MOV R46, R8 ;  /* 0x00000008002e7202 */ /* 0x000fe20000000f00 */
[----:B------:R-:W-:Y:S06]  /*3070*/  BRA `(.L_x_54) ;  /* 0x0000000000107947 */ /* 0x000fec0003800000 */
.L_x_53:
[----:B-1----:R-:W-:Y:S01]  /*3080*/  FMUL.FTZ R46, R11, R8 ;  /* 0x000000080b2e7220 */ /* 0x002fe20000410000 */
[----:B------:R-:W-:-:S03]  /*3090*/  FMUL.FTZ R4, R8, 0.5 ;  /* 0x3f00000008047820 */ /* 0x000fc60000410000 */
[----:B------:R-:W-:-:S04]  /*30a0*/  FFMA R11, -R46, R46, R11 ;  /* 0x0000002e2e0b7223 */ /* 0x000fc8000000010b */
[----:B------:R-:W-:-:S07]  /*30b0*/  FFMA R46, R11, R4, R46 ;  /* 0x000000040b2e7223 */ /* 0x000fce000000002e */
.L_x_54:
[----:B------:R-:W-:Y:S05]  /*30c0*/  BSYNC.RECONVERGENT B1 ;  /* 0x0000000000017941 */ /* 0x000fea0003800200 */
.L_x_52:
        /* <DEDUP_REMOVED lines=11> */
[----:B------:R-:W-:-:S07]  /*3180*/  MOV R38, 0x31a0 ;  /* 0x000031a000267802 */ /* 0x000fce0000000f00 */
[----:B------:R-:W-:Y:S05]  /*3190*/  CALL.REL.NOINC `($__internal_4_$__cuda_sm3x_div_rn_noftz_f32_slowpath) ;  /* 0x0000004c00307944 */ /* 0x000fea0003c00000 */
[----:B------:R-:W-:-:S07]  /*31a0*/  MOV R11, R4 ;  /* 0x00000004000b7202 */ /* 0x000fce0000000f00 */
.L_x_56:
[----:B------:R-:W-:Y:S05]  /*31b0*/  BSYNC.RECONVERGENT B3 ;  /* 0x0000000000037941 */ /* 0x000fea0003800200 */
.L_x_55:
        /* <DEDUP_REMOVED lines=15> */
[----:B------:R-:W-:-:S07]  /*32b0*/  IMAD.MOV.U32 R12, RZ, RZ, R4 ;  /* 0x000000ffff0c7224 */ /* 0x000fce00078e0004 */
.L_x_58:
[----:B------:R-:W-:Y:S05]  /*32c0*/  BSYNC.RECONVERGENT B3 ;  /* 0x0000000000037941 */ /* 0x000fea0003800200 */
.L_x_57:
        /* <DEDUP_REMOVED lines=15> */
.L_x_60:
[----:B------:R-:W-:Y:S05]  /*33c0*/  BSYNC.RECONVERGENT B3 ;  /* 0x0000000000037941 */ /* 0x000fea0003800200 */
.L_x_59:
[----:B------:R-:W-:Y:S01]  /*33d0*/  FSETP.GT.AND P0, PT, R12, RZ, PT ;  /* 0x000000ff0c00720b */ /* 0x000fe20003f04000 */
[----:B------:R-:W-:Y:S01]  /*33e0*/  FFMA R4, R4, 0.5, R52 ;  /* 0x3f00000004047823 */ /* 0x000fe20000000034 */
[----:B------:R-:W-:Y:S02]  /*33f0*/  R2UR UR6, R32 ;  /* 0x00000000200672ca */ /* 0x000fe400000e0000 */
[----:B------:R-:W-:Y:S02]  /*3400*/  FSEL R8, R12, 9.9999997473787516356e-06, P0 ;  /* 0x3727c5ac0c087808 */ /* 0x000fe40000000000 */
[----:B------:R-:W-:Y:S02]  /*3410*/  FSETP.GT.AND P1, PT, R4, RZ, PT ;  /* 0x000000ff0400720b */ /* 0x000fe40003f24000 */
[----:B------:R-:W-:Y:S02]  /*3420*/  FSETP.GEU.AND P0, PT, R8, R51, PT ;  /* 0x000000330800720b */ /* 0x000fe40003f0e000 */
[----:B------:R-:W-:-:S02]  /*3430*/  FSEL R4, R4, 9.9999997473787516356e-06, P1 ;  /* 0x3727c5ac04047808 */ /* 0x000fc40000800000 */
[C---:B------:R-:W-:Y:S02]  /*3440*/  FSETP.GT.AND P1, PT, R11.reuse, RZ, PT ;  /* 0x000000ff0b00720b */ /* 0x040fe40003f24000 */
[----:B------:R-:W-:Y:S02]  /*3450*/  FSETP.GEU.AND P2, PT, R4, R47, PT ;  /* 0x0000002f0400720b */ /* 0x000fe40003f4e000 */
[----:B------:R-:W-:Y:S02]  /*3460*/  FSEL R11, R11, 9.9999997473787516356e-06, P1 ;  /* 0x3727c5ac0b0b7808 */ /* 0x000fe40000800000 */
[----:B------:R-:W-:Y:S02]  /*3470*/  R2UR UR7, R33 ;  /* 0x00000000210772ca */ /* 0x000fe400000e0000 */
[----:B------:R-:W-:Y:S01]  /*3480*/  FSETP.GEU.AND P1, PT, R11, R5, PT ;  /* 0x000000050b00720b */ /* 0x000fe20003f2e000 */
[----:B------:R-:W-:Y:S01]  /*3490*/  @P0 IMAD.MOV.U32 R41, RZ, RZ, 0x3ee4f8b5 ;  /* 0x3ee4f8b5ff290424 */ /* 0x000fe200078e00ff */
[----:B------:R-:W-:-:S02]  /*34a0*/  @P0 I2FP.F32.S32 R12, R7 ;  /* 0x00000007000c0245 */ /* 0x000fc40000201400 */
[----:B------:R-:W-:Y:S02]  /*34b0*/  @P0 MOV R40, 0x88e368f1 ;  /* 0x88e368f100280802 */ /* 0x000fe40000000f00 */
[----:B------:R-:W-:Y:S01]  /*34c0*/  MOV R64, R11 ;  /* 0x0000000b00407202 */ /* 0x000fe20000000f00 */
[----:B------:R-:W-:Y:S01]  /*34d0*/  @P0 FADD R50, R12, -1 ;  /* 0xbf8000000c320421 */ /* 0x000fe20000000000 */
[----:B------:R-:W-:Y:S02]  /*34e0*/  @P2 I2FP.F32.S32 R12, R6 ;  /* 0x00000006000c2245 */ /* 0x000fe40000201400 */
[----:B------:R-:W-:Y:S01]  /*34f0*/  R2UR UR4, R32 ;  /* 0x00000000200472ca */ /* 0x000fe200000e0000 */
[----:B------:R0:W1:Y:S01]  /*3500*/  @P0 F2F.F64.F32 R38, R50 ;  /* 0x0000003200260310 */ /* 0x0000620000201800 */
[----:B------:R-:W-:Y:S01]  /*3510*/  R2UR UR5, R33 ;  /* 0x00000000210572ca */ /* 0x000fe200000e0000 */
[----:B------:R-:W-:Y:S01]  /*3520*/  @P2 FADD R54, R12, -1 ;  /* 0xbf8000000c362421 */ /* 0x000fe20000000000 */
[----:B------:R-:W-:-:S05]  /*3530*/  @P1 I2FP.F32.S32 R14, R43 ;  /* 0x0000002b000e1245 */ /* 0x000fca0000201400 */
[----:B------:R-:W2:Y:S01]  /*3540*/  @P2 F2F.F64.F32 R12, R54 ;  /* 0x00000036000c2310 */ /* 0x000ea20000201800 */
[----:B------:R-:W-:Y:S01]  /*3550*/  @P1 FADD R48, R14, -1 ;  /* 0xbf8000000e301421 */ /* 0x000fe20000000000 */
[----:B------:R-:W-:Y:S01]  /*3560*/  MOV R14, R8 ;  /* 0x00000008000e7202 */ /* 0x000fe20000000f00 */
[----:B0-----:R-:W-:Y:S01]  /*3570*/  IMAD.MOV.U32 R50, RZ, RZ, R4 ;  /* 0x000000ffff327224 */ /* 0x001fe200078e0004 */
[----:B-1----:R-:W-:-:S04]  /*3580*/  @P0 DADD R40, R38, -R40 ;  /* 0x0000000026280229 */ /* 0x002fc80000000828 */
[----:B------:R-:W0:Y:S01]  /*3590*/  @P1 F2F.F64.F32 R48, R48 ;  /* 0x0000003000301310 */ /* 0x000e220000201800 */
[----:B------:R-:W-:Y:S01]  /*35a0*/  @P2 MOV R38, 0x88e368f1 ;  /* 0x88e368f100262802 */ /* 0x000fe20000000f00 */
[----:B------:R-:W-:-:S06]  /*35b0*/  @P2 IMAD.MOV.U32 R39, RZ, RZ, 0x3ee4f8b5 ;  /* 0x3ee4f8b5ff272424 */ /* 0x000fcc00078e00ff */
[----:B--2---:R-:W-:Y:S01]  /*35c0*/  @P2 DADD R12, R12, -R38 ;  /* 0x000000000c0c2229 */ /* 0x004fe20000000826 */
[----:B------:R-:W1:Y:S01]  /*35d0*/  @P0 F2F.F32.F64 R14, R40 ;  /* 0x00000028000e0310 */ /* 0x000e620000301000 */
[----:B------:R-:W-:Y:S01]  /*35e0*/  @P1 MOV R38, 0x88e368f1 ;  /* 0x88e368f100261802 */ /* 0x000fe20000000f00 */
[----:B------:R-:W-:-:S06]  /*35f0*/  @P1 IMAD.MOV.U32 R39, RZ, RZ, 0x3ee4f8b5 ;  /* 0x3ee4f8b5ff271424 */ /* 0x000fcc00078e00ff */
[----:B------:R-:W2:Y:S01]  /*3600*/  @P2 F2F.F32.F64 R50, R12 ;  /* 0x0000000c00322310 */ /* 0x000ea20000301000 */
[----:B0-----:R-:W-:-:S07]  /*3610*/  @P1 DADD R38, R48, -R38 ;  /* 0x0000000030261229 */ /* 0x001fce0000000826 */
[----:B------:R0:W3:Y:S08]  /*3620*/  @P1 F2F.F32.F64 R11, R38 ;  /* 0x00000026000b1310 */ /* 0x0000f00000301000 */
[----:B-1----:R-:W-:Y:S01]  /*3630*/  F2I.FLOOR.NTZ R48, R14 ;  /* 0x0000000e00307305 */ /* 0x002fe20000207100 */
[----:B0-----:R-:W0:Y:S07]  /*3640*/  LDC.64 R38, c[0x0][0x380] ;  /* 0x0000e000ff267b82 */ /* 0x001e2e0000000a00 */
[----:B--2---:R-:W1:Y:S08]  /*3650*/  F2I.FLOOR.NTZ R49, R50 ;  /* 0x0000003200317305 */ /* 0x004e700000207100 */
[----:B---3--:R-:W2:Y:S01]  /*3660*/  F2I.FLOOR.NTZ R40, R11 ;  /* 0x0000000b00287305 */ /* 0x008ea20000207100 */
[----:B-1----:R-:W-:-:S04]  /*3670*/  IMAD R48, R7, R49, R48 ;  /* 0x0000003107307224 */ /* 0x002fc800078e0230 */
[----:B------:R-:W-:-:S04]  /*3680*/  IMAD.IADD R41, R7, 0x1, R48 ;  /* 0x0000000107297824 */ /* 0x000fc800078e0230 */
[-CC-:B--2---:R-:W-:Y:S02]  /*3690*/  IMAD R13, R41, R43.reuse, R40.reuse ;  /* 0x0000002b290d7224 */ /* 0x184fe400078e0228 */
[----:B------:R-:W-:Y:S02]  /*36a0*/  IMAD R41, R48, R43, R40 ;  /* 0x0000002b30297224 */ /* 0x000fe400078e0228 */
[----:B0-----:R-:W-:-:S05]  /*36b0*/  IMAD.WIDE R12, R13, 0x4, R38 ;  /* 0x000000040d0c7825 */ /* 0x001fca00078e0226 */
[----:B------:R-:W2:Y:S01]  /*36c0*/  LDG.E R60, desc[UR6][R12.64] ;  /* 0x000000060c3c7981 */ /* 0x000ea2000c1e1900 */
[----:B------:R-:W-:-:S05]  /*36d0*/  IMAD.WIDE R38, R41, 0x4, R38 ;  /* 0x0000000429267825 */ /* 0x000fca00078e0226 */
[----:B------:R-:W3:Y:S01]  /*36e0*/  LDG.E R65, desc[UR4][R38.64] ;  /* 0x0000000426417981 */ /* 0x000ee2000c1e1900 */
[----:B------:R-:W-:-:S05]  /*36f0*/  IMAD.WIDE R48, R43, 0x4, R38 ;  /* 0x000000042b307825 */ /* 0x000fca00078e0226 */
[----:B------:R-:W4:Y:S01]  /*3700*/  LDG.E R56, desc[UR6][R48.64] ;  /* 0x0000000630387981 */ /* 0x000f22000c1e1900 */
[----:B------:R-:W0:Y:S08]  /*3710*/  FRND.FLOOR R40, R11 ;  /* 0x0000000b00287307 */ /* 0x000e300000205000 */
[----:B------:R-:W1:Y:S01]  /*3720*/  FRND.FLOOR R41, R14 ;  /* 0x0000000e00297307 */ /* 0x000e620000205000 */
[----:B0-----:R-:W-:-:S07]  /*3730*/  FADD R57, -R40, R11 ;  /* 0x0000000b28397221 */ /* 0x001fce0000000100 */
[----:B------:R-:W0:Y:S01]  /*3740*/  FRND.FLOOR R59, R50 ;  /* 0x00000032003b7307 */ /* 0x000e220000205000 */
[----:B------:R5:W4:Y:S01]  /*3750*/  LDG.E R11, desc[UR4][R38.64+0x4] ;  /* 0x00000404260b7981 */ /* 0x000b22000c1e1900 */
[----:B-1----:R-:W-:-:S06]  /*3760*/  FADD R14, -R41, R14 ;  /* 0x0000000e290e7221 */ /* 0x002fcc0000000100 */
[----:B------:R-:W1:Y:S08]  /*3770*/  F2F.F64.F32 R62, R57 ;  /* 0x00000039003e7310 */ /* 0x000e700000201800 */
[----:B------:R-:W5:Y:S01]  /*3780*/  F2F.F64.F32 R54, R14 ;  /* 0x0000000e00367310 */ /* 0x000f620000201800 */
[----:B0-----:R-:W-:Y:S02]  /*3790*/  FADD R58, -R59, R50 ;  /* 0x000000323b3a7221 */ /* 0x001fe40000000100 */
[----:B------:R0:W4:Y:S01]  /*37a0*/  LDG.E R59, desc[UR4][R48.64+0x4] ;  /* 0x00000404303b7981 */ /* 0x000122000c1e1900 */
[----:B-1----:R-:W-:-:S04]  /*37b0*/  DADD R62, -R62, 1 ;  /* 0x3ff000003e3e7429 */ /* 0x002fc80000000100 */
[----:B------:R-:W0:Y:S01]  /*37c0*/  F2F.F64.F32 R66, R58 ;  /* 0x0000003a00427310 */ /* 0x000e220000201800 */
[----:B------:R-:W4:Y:S01]  /*37d0*/  LDG.E R50, desc[UR4][R12.64+0x4] ;  /* 0x000004040c327981 */ /* 0x000f22000c1e1900 */
[----:B-----5:R-:W-:Y:S02]  /*37e0*/  DADD R38, -R54, 1 ;  /* 0x3ff0000036267429 */ /* 0x020fe40000000100 */
[----:B0-----:R-:W-:-:S04]  /*37f0*/  DADD R48, -R66, 1 ;  /* 0x3ff0000042307429 */ /* 0x001fc80000000100 */
[----:B--2---:R-:W0:Y:S08]  /*3800*/  F2F.F64.F32 R60, R60 ;  /* 0x0000003c003c7310 */ /* 0x004e300000201800 */
[----:B---3--:R-:W1:Y:S01]  /*3810*/  F2F.F64.F32 R68, R65 ;  /* 0x0000004100447310 */ /* 0x008e620000201800 */
[----:B0-----:R-:W-:Y:S02]  /*3820*/  DMUL R60, R62, R60 ;  /* 0x0000003c3e3c7228 */ /* 0x001fe40000000000 */
[----:B-1----:R-:W-:-:S06]  /*3830*/  DMUL R68, R68, R62 ;  /* 0x0000003e44447228 */ /* 0x002fcc0000000000 */
[----:B------:R-:W-:Y:S02]  /*3840*/  DMUL R60, R38, R60 ;  /* 0x0000003c263c7228 */ /* 0x000fe40000000000 */
[----:B------:R-:W-:-:S06]  /*3850*/  DMUL R68, R68, R38 ;  /* 0x0000002644447228 */ /* 0x000fcc0000000000 */
[----:B------:R-:W-:Y:S01]  /*3860*/  DMUL R60, R66, R60 ;  /* 0x0000003c423c7228 */ /* 0x000fe20000000000 */
[----:B----4-:R0:W1:Y:S07]  /*3870*/  F2F.F64.F32 R40, R56 ;  /* 0x0000003800287310 */ /* 0x01006e0000201800 */
[----:B------:R-:W-:Y:S01]  /*3880*/  DFMA R68, R68, R48, R60 ;  /* 0x000000304444722b */ /* 0x000fe2000000003c */
[----:B------:R-:W-:-:S05]  /*3890*/  IMAD.WIDE R60, R43, 0x4, R12 ;  /* 0x000000042b3c7825 */ /* 0x000fca00078e020c */
[----:B0-----:R-:W2:Y:S01]  /*38a0*/  LDG.E R56, desc[UR4][R60.64] ;  /* 0x000000043c387981 */ /* 0x001ea2000c1e1900 */
[----:B-1----:R-:W-:Y:S01]  /*38b0*/  DMUL R40, R62, R40 ;  /* 0x000000283e287228 */ /* 0x002fe20000000000 */
[----:B------:R-:W-:-:S07]  /*38c0*/  FMUL R11, R57, R11 ;  /* 0x0000000b390b7220 */ /* 0x000fce0000400000 */
[----:B------:R-:W-:Y:S01]  /*38d0*/  DMUL R40, R54, R40 ;  /* 0x0000002836287228 */ /* 0x000fe20000000000 */
[----:B------:R-:W-:Y:S01]  /*38e0*/  FMUL R50, R57, R50 ;  /* 0x0000003239327220 */ /* 0x000fe20000400000 */
[----:B------:R-:W-:Y:S01]  /*38f0*/  @P1 I2FP.F32.S32 R65, R43 ;  /* 0x0000002b00411245 */ /* 0x000fe20000201400 */
[----:B------:R-:W3:Y:S05]  /*3900*/  LDG.E R60, desc[UR4][R60.64+0x4] ;  /* 0x000004043c3c7981 */ /* 0x000eea000c1e1900 */
[----:B------:R-:W-:Y:S02]  /*3910*/  DFMA R68, R48, R40, R68 ;  /* 0x000000283044722b */ /* 0x000fe40000000044 */
[----:B------:R-:W0:Y:S01]  /*3920*/  F2F.F64.F32 R40, R11 ;  /* 0x0000000b00287310 */ /* 0x000e220000201800 */
[----:B------:R-:W-:Y:S01]  /*3930*/  @P1 FADD R65, R65, -1 ;  /* 0xbf80000041411421 */ /* 0x000fe20000000000 */
[----:B0-----:R-:W-:Y:S01]  /*3940*/  DMUL R40, R38, R40 ;  /* 0x0000002826287228 */ /* 0x001fe20000000000 */
[----:B------:R-:W-:-:S05]  /*3950*/  @P0 I2FP.F32.S32 R11, R7 ;  /* 0x00000007000b0245 */ /* 0x000fca0000201400 */
[----:B------:R-:W-:Y:S01]  /*3960*/  @P0 FADD R11, R11, -1 ;  /* 0xbf8000000b0b0421 */ /* 0x000fe20000000000 */
[----:B--2---:R-:W0:Y:S02]  /*3970*/  F2F.F64.F32 R12, R56 ;  /* 0x00000038000c7310 */ /* 0x004e240000201800 */
[----:B0-----:R-:W-:-:S06]  /*3980*/  DMUL R62, R62, R12 ;  /* 0x0000000c3e3e7228 */ /* 0x001fcc0000000000 */
[----:B------:R-:W0:Y:S02]  /*3990*/  F2F.F64.F32 R12, R50 ;  /* 0x00000032000c7310 */ /* 0x000e240000201800 */
[----:B------:R-:W-:Y:S02]  /*39a0*/  DMUL R62, R54, R62 ;  /* 0x0000003e363e7228 */ /* 0x000fe40000000000 */
[----:B0-----:R-:W-:-:S04]  /*39b0*/  DMUL R38, R38, R12 ;  /* 0x0000000c26267228 */ /* 0x001fc80000000000 */
[----:B------:R-:W0:Y:S01]  /*39c0*/  @P1 F2F.F64.F32 R12, R65 ;  /* 0x00000041000c1310 */ /* 0x000e220000201800 */
[----:B------:R-:W-:Y:S01]  /*39d0*/  @P1 MOV R54, 0x88e368f1 ;  /* 0x88e368f100361802 */ /* 0x000fe20000000f00 */
[----:B------:R-:W-:-:S06]  /*39e0*/  @P1 IMAD.MOV.U32 R55, RZ, RZ, 0x3ee4f8b5 ;  /* 0x3ee4f8b5ff371424 */ /* 0x000fcc00078e00ff */
[----:B0-----:R-:W-:Y:S01]  /*39f0*/  @P1 DADD R12, R12, -R54 ;  /* 0x000000000c0c1229 */ /* 0x001fe20000000836 */
[----:B------:R-:W-:-:S06]  /*3a00*/  MOV R55, R64 ;  /* 0x0000004000377202 */ /* 0x000fcc0000000f00 */
[----:B------:R-:W-:Y:S08]  /*3a10*/  @P1 F2F.F32.F64 R55, R12 ;  /* 0x0000000c00371310 */ /* 0x000ff00000301000 */
[----:B------:R-:W0:Y:S01]  /*3a20*/  @P0 F2F.F64.F32 R12, R11 ;  /* 0x0000000b000c0310 */ /* 0x000e220000201800 */
[----:B------:R-:W-:Y:S01]  /*3a30*/  DFMA R62, R66, R62, R68 ;  /* 0x0000003e423e722b */ /* 0x000fe20000000044 */
[----:B------:R-:W-:Y:S01]  /*3a40*/  @P0 IMAD.MOV.U32 R68, RZ, RZ, -0x771c970f ;  /* 0x88e368f1ff440424 */ /* 0x000fe200078e00ff */
[----:B------:R-:W-:-:S02]  /*3a50*/  @P0 MOV R69, 0x3ee4f8b5 ;  /* 0x3ee4f8b500450802 */ /* 0x000fc40000000f00 */
[----:B------:R-:W-:-:S04]  /*3a60*/  @P2 I2FP.F32.S32 R50, R6 ;  /* 0x0000000600322245 */ /* 0x000fc80000201400 */
[----:B0-----:R-:W-:Y:S01]  /*3a70*/  @P0 DADD R12, R12, -R68 ;  /* 0x000000000c0c0229 */ /* 0x001fe20000000844 */
[----:B------:R-:W-:Y:S01]  /*3a80*/  @P2 FADD R68, R50, -1 ;  /* 0xbf80000032442421 */ /* 0x000fe20000000000 */
[----:B------:R-:W-:-:S05]  /*3a90*/  IMAD.MOV.U32 R50, RZ, RZ, R8 ;  /* 0x000000ffff327224 */ /* 0x000fca00078e0008 */
[----:B------:R-:W0:Y:S01]  /*3aa0*/  @P2 F2F.F64.F32 R68, R68 ;  /* 0x0000004400442310 */ /* 0x000e220000201800 */
[----:B------:R-:W-:-:S07]  /*3ab0*/  MOV R11, R4 ;  /* 0x00000004000b7202 */ /* 0x000fce0000000f00 */
[----:B------:R1:W2:Y:S02]  /*3ac0*/  @P0 F2F.F32.F64 R50, R12 ;  /* 0x0000000c00320310 */ /* 0x0002a40000301000 */
[----:B-1----:R-:W-:Y:S01]  /*3ad0*/  @P2 MOV R12, 0x88e368f1 ;  /* 0x88e368f1000c2802 */ /* 0x002fe20000000f00 */
[----:B------:R-:W-:-:S06]  /*3ae0*/  @P2 IMAD.MOV.U32 R13, RZ, RZ, 0x3ee4f8b5 ;  /* 0x3ee4f8b5ff0d2424 */ /* 0x000fcc00078e00ff */
[----:B0-----:R-:W-:-:S06]  /*3af0*/  @P2 DADD R12, R68, -R12 ;  /* 0x00000000440c2229 */ /* 0x001fcc000000080c */
[----:B------:R0:W1:Y:S01]  /*3b00*/  @P2 F2F.F32.F64 R11, R12 ;  /* 0x0000000c000b2310 */ /* 0x0000620000301000 */
[----:B------:R-:W-:-:S07]  /*3b10*/  DFMA R40, R48, R40, R62 ;  /* 0x000000283028722b */ /* 0x000fce000000003e */
[----:B--2---:R-:W-:Y:S01]  /*3b20*/  F2I.FLOOR.NTZ R54, R50 ;  /* 0x0000003200367305 */ /* 0x004fe20000207100 */
[----:B0-----:R-:W0:Y:S07]  /*3b30*/  LDC.64 R12, c[0x0][0x388] ;  /* 0x0000e200ff0c7b82 */ /* 0x001e2e0000000a00 */
[----:B-1----:R-:W1:Y:S01]  /*3b40*/  F2I.FLOOR.NTZ R56, R11 ;  /* 0x0000000b00387305 */ /* 0x002e620000207100 */
[----:B------:R-:W-:-:S07]  /*3b50*/  DFMA R38, R66, R38, R40 ;  /* 0x000000264226722b */ /* 0x000fce0000000028 */
[----:B------:R-:W2:Y:S01]  /*3b60*/  F2I.FLOOR.NTZ R40, R55 ;  /* 0x0000003700287305 */ /* 0x000ea20000207100 */
[----:B-1----:R-:W-:-:S05]  /*3b70*/  IMAD R54, R7, R56, R54 ;  /* 0x0000003807367224 */ /* 0x002fca00078e0236 */
[----:B------:R-:W-:-:S05]  /*3b80*/  IADD3 R41, PT, PT, R7, R54, RZ ;  /* 0x0000003607297210 */ /* 0x000fca0007ffe0ff */
[----:B--2---:R-:W-:-:S04]  /*3b90*/  IMAD R41, R41, R43, R40 ;  /* 0x0000002b29297224 */ /* 0x004fc800078e0228 */
[----:B0-----:R-:W-:-:S05]  /*3ba0*/  IMAD.WIDE R62, R41, 0x4, R12 ;  /* 0x00000004293e7825 */ /* 0x001fca00078e020c */
[----:B------:R-:W2:Y:S01]  /*3bb0*/  LDG.E R66, desc[UR6][R62.64] ;  /* 0x000000063e427981 */ /* 0x000ea2000c1e1900 */
[----:B------:R-:W-:-:S04]  /*3bc0*/  IMAD R41, R54, R43, R40 ;  /* 0x0000002b36297224 */ /* 0x000fc800078e0228 */
[----:B------:R-:W-:-:S05]  /*3bd0*/  IMAD.WIDE R12, R41, 0x4, R12 ;  /* 0x00000004290c7825 */ /* 0x000fca00078e020c */
[----:B------:R-:W4:Y:S01]  /*3be0*/  LDG.E R54, desc[UR4][R12.64] ;  /* 0x000000040c367981 */ /* 0x000f22000c1e1900 */
[----:B------:R-:W-:-:S05]  /*3bf0*/  IMAD.WIDE R40, R43, 0x4, R12 ;  /* 0x000000042b287825 */ /* 0x000fca00078e020c */
[----:B------:R-:W5:Y:S01]  /*3c00*/  LDG.E R56, desc[UR6][R40.64] ;  /* 0x0000000628387981 */ /* 0x000f62000c1e1900 */
[C---:B---3--:R-:W-:Y:S01]  /*3c10*/  FMUL R61, R57.reuse, R60 ;  /* 0x0000003c393d7220 */ /* 0x048fe20000400000 */
[----:B------:R-:W-:Y:S02]  /*3c20*/  FMUL R59, R57, R59 ;  /* 0x0000003b393b7220 */ /* 0x000fe40000400000 */
[----:B------:R-:W3:Y:S01]  /*3c30*/  LDG.E R67, desc[UR6][R40.64+0x4] ;  /* 0x0000040628437981 */ /* 0x000ee2000c1e1900 */
[C---:B------:R-:W-:Y:S01]  /*3c40*/  FMUL R61, R14.reuse, R61 ;  /* 0x0000003d0e3d7220 */ /* 0x040fe20000400000 */
[----:B------:R-:W-:-:S03]  /*3c50*/  FMUL R57, R14, R59 ;  /* 0x0000003b0e397220 */ /* 0x000fc60000400000 */
[----:B------:R-:W-:Y:S02]  /*3c60*/  FMUL R58, R58, R61 ;  /* 0x0000003d3a3a7220 */ /* 0x000fe40000400000 */
[----:B------:R-:W0:Y:S08]  /*3c70*/  F2F.F64.F32 R60, R57 ;  /* 0x00000039003c7310 */ /* 0x000e300000201800 */
[----:B------:R-:W1:Y:S01]  /*3c80*/  F2F.F64.F32 R58, R58 ;  /* 0x0000003a003a7310 */ /* 0x000e620000201800 */
[----:B0-----:R-:W-:-:S07]  /*3c90*/  DFMA R38, R48, R60, R38 ;  /* 0x0000003c3026722b */ /* 0x001fce0000000026 */
[----:B------:R-:W0:Y:S08]  /*3ca0*/  FRND.FLOOR R60, R55 ;  /* 0x00000037003c7307 */ /* 0x000e300000205000 */
[----:B------:R-:W-:Y:S01]  /*3cb0*/  FRND.FLOOR R49, R50 ;  /* 0x0000003200317307 */ /* 0x000fe20000205000 */
[----:B-1----:R-:W-:Y:S01]  /*3cc0*/  DADD R38, R38, R58 ;  /* 0x0000000026267229 */ /* 0x002fe2000000003a */
[----:B0-----:R-:W-:-:S06]  /*3cd0*/  FADD R65, -R60, R55 ;  /* 0x000000373c417221 */ /* 0x001fcc0000000100 */
[----:B------:R-:W-:Y:S08]  /*3ce0*/  F2F.F32.F64 R14, R38 ;  /* 0x00000026000e7310 */ /* 0x000ff00000301000 */
[----:B------:R-:W0:Y:S08]  /*3cf0*/  F2F.F64.F32 R60, R65 ;  /* 0x00000041003c7310 */ /* 0x000e300000201800 */
[----:B------:R-:W1:Y:S01]  /*3d00*/  FRND.FLOOR R48, R11 ;  /* 0x0000000b00307307 */ /* 0x000e620000205000 */
[----:B0-----:R-:W-:Y:S01]  /*3d10*/  DADD R60, -R60, 1 ;  /* 0x3ff000003c3c7429 */ /* 0x001fe20000000100 */
[----:B-1----:R-:W-:-:S06]  /*3d20*/  FADD R11, -R48, R11 ;  /* 0x0000000b300b7221 */ /* 0x002fcc0000000100 */
[----:B--2---:R0:W1:Y:S02]  /*3d30*/  F2F.F64.F32 R38, R66 ;  /* 0x0000004200267310 */ /* 0x0040640000201800 */
[----:B0-----:R-:W-:-:S06]  /*3d40*/  FADD R66, -R49, R50 ;  /* 0x0000003231427221 */ /* 0x001fcc0000000100 */
[----:B----4-:R-:W-:Y:S01]  /*3d50*/  F2F.F64.F32 R54, R54 ;  /* 0x0000003600367310 */ /* 0x010fe20000201800 */
[----:B------:R5:W2:Y:S07]  /*3d60*/  LDG.E R50, desc[UR4][R12.64+0x4] ;  /* 0x000004040c327981 */ /* 0x000aae000c1e1900 */
[----:B------:R-:W0:Y:S01]  /*3d70*/  F2F.F64.F32 R58, R66 ;  /* 0x00000042003a7310 */ /* 0x000e220000201800 */
[----:B-1----:R-:W-:-:S07]  /*3d80*/  DMUL R38, R60, R38 ;  /* 0x000000263c267228 */ /* 0x002fce0000000000 */
[----:B-----5:R0:W1:Y:S02]  /*3d90*/  F2F.F64.F32 R12, R56 ;  /* 0x00000038000c7310 */ /* 0x0200640000201800 */
[----:B0-----:R-:W-:-:S06]  /*3da0*/  DADD R56, -R58, 1 ;  /* 0x3ff000003a387429 */ /* 0x001fcc0000000100 */
[----:B------:R-:W0:Y:S01]  /*3db0*/  F2F.F64.F32 R48, R11 ;  /* 0x0000000b00307310 */ /* 0x000e220000201800 */
[----:B------:R-:W-:Y:S02]  /*3dc0*/  DMUL R54, R54, R60 ;  /* 0x0000003c36367228 */ /* 0x000fe40000000000 */
[----:B------:R-:W-:-:S06]  /*3dd0*/  DMUL R38, R56, R38 ;  /* 0x0000002638267228 */ /* 0x000fcc0000000000 */
[----:B------:R-:W-:Y:S02]  /*3de0*/  DMUL R54, R54, R56 ;  /* 0x0000003836367228 */ /* 0x000fe40000000000 */
[----:B-1----:R-:W-:Y:S02]  /*3df0*/  DMUL R12, R60, R12 ;  /* 0x0000000c3c0c7228 */ /* 0x002fe40000000000 */
[C---:B0-----:R-:W-:Y:S02]  /*3e00*/  DMUL R38, R48.reuse, R38 ;  /* 0x0000002630267228 */ /* 0x041fe40000000000 */
[----:B------:R-:W-:-:S04]  /*3e10*/  DADD R40, -R48, 1 ;  /* 0x3ff0000030287429 */ /* 0x000fc80000000100 */
[----:B------:R-:W-:-:S04]  /*3e20*/  DMUL R12, R58, R12 ;  /* 0x0000000c3a0c7228 */ /* 0x000fc80000000000 */
[----:B------:R-:W-:-:S08]  /*3e30*/  DFMA R38, R54, R40, R38 ;  /* 0x000000283626722b */ /* 0x000fd00000000026 */
[----:B------:R-:W-:Y:S01]  /*3e40*/  DFMA R12, R40, R12, R38 ;  /* 0x0000000c280c722b */ /* 0x000fe20000000026 */
[----:B------:R-:W-:Y:S02]  /*3e50*/  IMAD.WIDE R38, R43, 0x4, R62 ;  /* 0x000000042b267825 */ /* 0x000fe400078e023e */
[----:B------:R-:W4:Y:S04]  /*3e60*/  LDG.E R62, desc[UR6][R62.64+0x4] ;  /* 0x000004063e3e7981 */ /* 0x000f28000c1e1900 */
[----:B------:R-:W5:Y:S04]  /*3e70*/  LDG.E R68, desc[UR4][R38.64] ;  /* 0x0000000426447981 */ /* 0x000f68000c1e1900 */
[----:B------:R5:W3:Y:S01]  /*3e80*/  LDG.E R63, desc[UR4][R38.64+0x4] ;  /* 0x00000404263f7981 */ /* 0x000ae2000c1e1900 */
[----:B--2---:R-:W-:-:S04]  /*3e90*/  FMUL R50, R65, R50 ;  /* 0x0000003241327220 */ /* 0x004fc80000400000 */
[----:B------:R-:W0:Y:S02]  /*3ea0*/  F2F.F64.F32 R54, R50 ;  /* 0x0000003200367310 */ /* 0x000e240000201800 */
[----:B0-----:R-:W-:-:S06]  /*3eb0*/  DMUL R54, R56, R54 ;  /* 0x0000003638367228 */ /* 0x001fcc0000000000 */
[----:B-----5:R-:W0:Y:S01]  /*3ec0*/  F2F.F64.F32 R38, R68 ;  /* 0x0000004400267310 */ /* 0x020e220000201800 */
[----:B----4-:R-:W-:Y:S01]  /*3ed0*/  FMUL R69, R65, R62 ;  /* 0x0000003e41457220 */ /* 0x010fe20000400000 */
[----:B0-----:R-:W-:-:S06]  /*3ee0*/  DMUL R38, R60, R38 ;  /* 0x000000263c267228 */ /* 0x001fcc0000000000 */
[----:B------:R-:W0:Y:S02]  /*3ef0*/  F2F.F64.F32 R60, R69 ;  /* 0x00000045003c7310 */ /* 0x000e240000201800 */
[----:B0-----:R-:W-:Y:S01]  /*3f00*/  DMUL R60, R56, R60 ;  /* 0x0000003c383c7228 */ /* 0x001fe20000000000 */
[----:B------:R-:W-:-:S05]  /*3f10*/  @P1 I2FP.F32.S32 R56, R43 ;  /* 0x0000002b00381245 */ /* 0x000fca0000201400 */
[----:B------:R-:W-:-:S04]  /*3f20*/  @P1 FADD R62, R56, -1 ;  /* 0xbf800000383e1421 */ /* 0x000fc80000000000 */
[----:B------:R-:W0:Y:S01]  /*3f30*/  @P1 F2F.F64.F32 R56, R62 ;  /* 0x0000003e00381310 */ /* 0x000e220000201800 */
[----:B------:R-:W-:Y:S01]  /*3f40*/  @P0 I2FP.F32.S32 R50, R7 ;  /* 0x0000000700320245 */ /* 0x000fe20000201400 */
[----:B------:R-:W-:Y:S01]  /*3f50*/  DMUL R38, R58, R38 ;  /* 0x000000263a267228 */ /* 0x000fe20000000000 */
[----:B------:R-:W-:Y:S01]  /*3f60*/  @P1 IMAD.MOV.U32 R58, RZ, RZ, -0x771c970f ;  /* 0x88e368f1ff3a1424 */ /* 0x000fe200078e00ff */
[----:B------:R-:W-:Y:S02]  /*3f70*/  @P1 MOV R59, 0x3ee4f8b5 ;  /* 0x3ee4f8b5003b1802 */ /* 0x000fe40000000f00 */
[----:B------:R-:W-:-:S04]  /*3f80*/  @P0 FADD R50, R50, -1 ;  /* 0xbf80000032320421 */ /* 0x000fc80000000000 */
[----:B0-----:R-:W-:Y:S01]  /*3f90*/  @P1 DADD R56, R56, -R58 ;  /* 0x0000000038381229 */ /* 0x001fe2000000083a */
[----:B------:R-:W0:Y:S08]  /*3fa0*/  @P0 F2F.F64.F32 R58, R50 ;  /* 0x00000032003a0310 */ /* 0x000e300000201800 */
[----:B------:R1:W-:Y:S02]  /*3fb0*/  @P1 F2F.F32.F64 R64, R56 ;  /* 0x0000003800401310 */ /* 0x0003e40000301000 */
[----:B-1----:R-:W-:Y:S01]  /*3fc0*/  @P0 MOV R56, 0x88e368f1 ;  /* 0x88e368f100380802 */ /* 0x002fe20000000f00 */
[----:B------:R-:W-:-:S06]  /*3fd0*/  @P0 IMAD.MOV.U32 R57, RZ, RZ, 0x3ee4f8b5 ;  /* 0x3ee4f8b5ff390424 */ /* 0x000fcc00078e00ff */
[----:B0-----:R-:W-:Y:S01]  /*3fe0*/  @P0 DADD R56, R58, -R56 ;  /* 0x000000003a380229 */ /* 0x001fe20000000838 */
[----:B------:R-:W-:-:S05]  /*3ff0*/  @P2 I2FP.F32.S32 R58, R6 ;  /* 0x00000006003a2245 */ /* 0x000fca0000201400 */
[----:B------:R-:W-:-:S06]  /*4000*/  @P2 FADD R59, R58, -1 ;  /* 0xbf8000003a3b2421 */ /* 0x000fcc0000000000 */
[----:B------:R-:W0:Y:S08]  /*4010*/  @P2 F2F.F64.F32 R58, R59 ;  /* 0x0000003b003a2310 */ /* 0x000e300000201800 */
[----:B------:R1:W2:Y:S02]  /*4020*/  @P0 F2F.F32.F64 R8, R56 ;  /* 0x0000003800080310 */ /* 0x0002a40000301000 */
[----:B-1----:R-:W-:-:S02]  /*4030*/  @P2 MOV R56, 0x88e368f1 ;  /* 0x88e368f100382802 */ /* 0x002fc40000000f00 */
[----:B------:R-:W-:-:S06]  /*4040*/  @P2 MOV R57, 0x3ee4f8b5 ;  /* 0x3ee4f8b500392802 */ /* 0x000fcc0000000f00 */
[----:B0-----:R-:W-:-:S06]  /*4050*/  @P2 DADD R56, R58, -R56 ;  /* 0x000000003a382229 */ /* 0x001fcc0000000838 */
[----:B------:R0:W1:Y:S08]  /*4060*/  @P2 F2F.F32.F64 R4, R56 ;  /* 0x0000003800042310 */ /* 0x0000700000301000 */
[----:B--2---:R-:W-:Y:S01]  /*4070*/  F2I.FLOOR.NTZ R50, R8 ;  /* 0x0000000800327305 */ /* 0x004fe20000207100 */
[----:B0-----:R-:W0:Y:S07]  /*4080*/  LDC.64 R56, c[0x0][0x390] ;  /* 0x0000e400ff387b82 */ /* 0x001e2e0000000a00 */
[----:B-1----:R-:W1:Y:S01]  /*4090*/  F2I.FLOOR.NTZ R58, R4 ;  /* 0x00000004003a7305 */ /* 0x002e620000207100 */
[----:B------:R-:W-:Y:S01]  /*40a0*/  DFMA R38, R48, R38, R12 ;  /* 0x000000263026722b */ /* 0x000fe2000000000c */
[----:B-1----:R-:W-:-:S06]  /*40b0*/  IMAD R58, R7, R58, R50 ;  /* 0x0000003a073a7224 */ /* 0x002fcc00078e0232 */
[----:B------:R-:W1:Y:S01]  /*40c0*/  F2I.FLOOR.NTZ R50, R64 ;  /* 0x0000004000327305 */ /* 0x000e620000207100 */
[----:B------:R-:W-:-:S04]  /*40d0*/  IMAD.IADD R12, R7, 0x1, R58 ;  /* 0x00000001070c7824 */ /* 0x000fc800078e023a */
[----:B-1----:R-:W-:-:S04]  /*40e0*/  IMAD R13, R12, R43, R50 ;  /* 0x0000002b0c0d7224 */ /* 0x002fc800078e0232 */
[----:B0-----:R-:W-:-:S04]  /*40f0*/  IMAD.WIDE R12, R13, 0x4, R56 ;  /* 0x000000040d0c7825 */ /* 0x001fc800078e0238 */
[----:B------:R-:W-:Y:S02]  /*4100*/  IMAD R59, R58, R43, R50 ;  /* 0x0000002b3a3b7224 */ /* 0x000fe400078e0232 */
[----:B------:R-:W2:Y:S02]  /*4110*/  LDG.E R58, desc[UR6][R12.64] ;  /* 0x000000060c3a7981 */ /* 0x000ea4000c1e1900 */
[----:B------:R-:W-:-:S05]  /*4120*/  IMAD.WIDE R56, R59, 0x4, R56 ;  /* 0x000000043b387825 */ /* 0x000fca00078e0238 */
[----:B------:R-:W4:Y:S01]  /*4130*/  LDG.E R50, desc[UR4][R56.64] ;  /* 0x0000000438327981 */ /* 0x000f22000c1e1900 */
[----:B------:R-:W-:Y:S01]  /*4140*/  DFMA R38, R40, R54, R38 ;  /* 0x000000362826722b */ /* 0x000fe20000000026 */
[----:B------:R-:W0:Y:S01]  /*4150*/  FRND.FLOOR R59, R64 ;  /* 0x00000040003b7307 */ /* 0x000e220000205000 */
[C---:B---3--:R-:W-:Y:S01]  /*4160*/  FMUL R67, R65.reuse, R67 ;  /* 0x0000004341437220 */ /* 0x048fe20000400000 */
[----:B------:R-:W-:-:S03]  /*4170*/  FMUL R65, R65, R63 ;  /* 0x0000003f41417220 */ /* 0x000fc60000400000 */
[C---:B------:R-:W-:Y:S02]  /*4180*/  FMUL R63, R66.reuse, R67 ;  /* 0x00000043423f7220 */ /* 0x040fe40000400000 */
[----:B------:R-:W-:Y:S01]  /*4190*/  DFMA R38, R48, R60, R38 ;  /* 0x0000003c3026722b */ /* 0x000fe20000000026 */
[----:B------:R-:W1:Y:S01]  /*41a0*/  FRND.FLOOR R49, R8 ;  /* 0x0000000800317307 */ /* 0x000e620000205000 */
[----:B------:R-:W-:-:S07]  /*41b0*/  FMUL R66, R66, R65 ;  /* 0x0000004142427220 */ /* 0x000fce0000400000 */
[----:B------:R-:W3:Y:S01]  /*41c0*/  F2F.F64.F32 R60, R63 ;  /* 0x0000003f003c7310 */ /* 0x000ee20000201800 */
[----:B0-----:R-:W-:Y:S01]  /*41d0*/  FADD R64, -R59, R64 ;  /* 0x000000403b407221 */ /* 0x001fe20000000100 */
[----:B------:R-:W-:Y:S02]  /*41e0*/  FMUL R54, R11, R66 ;  /* 0x000000420b367220 */ /* 0x000fe40000400000 */
[----:B------:R0:W5:Y:S04]  /*41f0*/  LDG.E R11, desc[UR6][R56.64+0x4] ;  /* 0x00000406380b7981 */ /* 0x000168000c1e1900 */
[----:B------:R-:W0:Y:S01]  /*4200*/  F2F.F64.F32 R66, R64 ;  /* 0x0000004000427310 */ /* 0x000e220000201800 */
[----:B-1----:R-:W-:-:S07]  /*4210*/  FADD R8, -R49, R8 ;  /* 0x0000000831087221 */ /* 0x002fce0000000100 */
[----:B------:R-:W1:Y:S01]  /*4220*/  FRND.FLOOR R62, R4 ;  /* 0x00000004003e7307 */ /* 0x000e620000205000 */
[----:B---3--:R-:W-:-:S07]  /*4230*/  DFMA R68, R40, R60, R38 ;  /* 0x0000003c2844722b */ /* 0x008fce0000000026 */
[----:B------:R-:W3:Y:S01]  /*4240*/  F2F.F64.F32 R54, R54 ;  /* 0x0000003600367310 */ /* 0x000ee20000201800 */
[----:B0-----:R-:W-:-:S07]  /*4250*/  DADD R38, -R66, 1 ;  /* 0x3ff0000042267429 */ /* 0x001fce0000000100 */
[----:B------:R-:W0:Y:S01]  /*4260*/  F2F.F64.F32 R48, R8 ;  /* 0x0000000800307310 */ /* 0x000e220000201800 */
[----:B-1----:R-:W-:Y:S01]  /*4270*/  FADD R4, -R62, R4 ;  /* 0x000000043e047221 */ /* 0x002fe20000000100 */
[----:B------:R-:W-:Y:S02]  /*4280*/  R2UR UR8, R32 ;  /* 0x00000000200872ca */ /* 0x000fe400000e0000 */
[----:B------:R-:W-:-:S04]  /*4290*/  R2UR UR9, R33 ;  /* 0x00000000210972ca */ /* 0x000fc800000e0000 */
[----:B--2---:R3:W1:Y:S08]  /*42a0*/  F2F.F64.F32 R40, R58 ;  /* 0x0000003a00287310 */ /* 0x0046700000201800 */
[----:B----4-:R-:W2:Y:S01]  /*42b0*/  F2F.F64.F32 R60, R50 ;  /* 0x00000032003c7310 */ /* 0x010ea20000201800 */
[----:B---3--:R-:W-:Y:S02]  /*42c0*/  DADD R58, R68, R54 ;  /* 0x00000000443a7229 */ /* 0x008fe40000000036 */
[----:B0-----:R-:W-:-:S02]  /*42d0*/  DADD R54, -R48, 1 ;  /* 0x3ff0000030367429 */ /* 0x001fc40000000100 */
[----:B-1----:R-:W-:-:S03]  /*42e0*/  DMUL R66, R38, R40 ;  /* 0x0000002826427228 */ /* 0x002fc60000000000 */
[----:B------:R-:W0:Y:S01]  /*42f0*/  F2F.F64.F32 R40, R4 ;  /* 0x0000000400287310 */ /* 0x000e220000201800 */
[----:B--2---:R-:W-:-:S04]  /*4300*/  DMUL R62, R60, R38 ;  /* 0x000000263c3e7228 */ /* 0x004fc80000000000 */
[----:B------:R-:W-:Y:S01]  /*4310*/  DMUL R60, R54, R66 ;  /* 0x00000042363c7228 */ /* 0x000fe20000000000 */
[----:B------:R-:W-:-:S03]  /*4320*/  IMAD.WIDE R68, R43, 0x4, R56 ;  /* 0x000000042b447825 */ /* 0x000fc600078e0238 */
[----:B------:R-:W-:Y:S02]  /*4330*/  DMUL R62, R62, R54 ;  /* 0x000000363e3e7228 */ /* 0x000fe40000000000 */
[----:B------:R-:W2:Y:S02]  /*4340*/  LDG.E R66, desc[UR4][R68.64] ;  /* 0x0000000444427981 */ /* 0x000ea4000c1e1900 */
[C---:B0-----:R-:W-:Y:S02]  /*4350*/  DMUL R56, R40.reuse, R60 ;  /* 0x0000003c28387228 */ /* 0x041fe40000000000 */
[----:B------:R-:W-:Y:S01]  /*4360*/  DADD R60, -R40, 1 ;  /* 0x3ff00000283c7429 */ /* 0x000fe20000000100 */
[----:B------:R-:W3:Y:S07]  /*4370*/  LDG.E R50, desc[UR8][R68.64+0x4] ;  /* 0x0000040844327981 */ /* 0x000eee000c1e1900 */
[----:B------:R-:W-:Y:S01]  /*4380*/  DFMA R56, R62, R60, R56 ;  /* 0x0000003c3e38722b */ /* 0x000fe20000000038 */
[----:B------:R-:W-:-:S02]  /*4390*/  IMAD.WIDE R62, R43, 0x4, R12 ;  /* 0x000000042b3e7825 */ /* 0x000fc400078e020c */
[----:B------:R0:W4:Y:S04]  /*43a0*/  LDG.E R12, desc[UR6][R12.64+0x4] ;  /* 0x000004060c0c7981 */ /* 0x000128000c1e1900 */
[----:B------:R-:W3:Y:S04]  /*43b0*/  LDG.E R67, desc[UR4][R62.64] ;  /* 0x000000043e437981 */ /* 0x000ee8000c1e1900 */
[----:B------:R2:W4:Y:S01]  /*43c0*/  LDG.E R65, desc[UR4][R62.64+0x4] ;  /* 0x000004043e417981 */ /* 0x000522000c1e1900 */
[----:B0-----:R-:W-:Y:S01]  /*43d0*/  F2F.F32.F64 R13, R58 ;  /* 0x0000003a000d7310 */ /* 0x001fe20000301000 */
[C---:B-----5:R-:W-:Y:S01]  /*43e0*/  FMUL R11, R64.reuse, R11 ;  /* 0x0000000b400b7220 */ /* 0x060fe20000400000 */
[----:B------:R-:W-:Y:S06]  /*43f0*/  BSSY.RECONVERGENT B1, `(.L_x_61) ;  /* 0x000002a000017945 */ /* 0x000fec0003800200 */
[----:B--2---:R-:W0:Y:S08]  /*4400*/  F2F.F64.F32 R62, R66 ;  /* 0x00000042003e7310 */ /* 0x004e300000201800 */
[----:B---3--:R-:W1:Y:S01]  /*4410*/  F2F.F64.F32 R58, R67 ;  /* 0x00000043003a7310 */ /* 0x008e620000201800 */
[----:B0-----:R-:W-:Y:S01]  /*4420*/  DMUL R62, R38, R62 ;  /* 0x0000003e263e7228 */ /* 0x001fe20000000000 */
[----:B----4-:R-:W-:-:S07]  /*4430*/  FMUL R12, R64, R12 ;  /* 0x0000000c400c7220 */ /* 0x010fce0000400000 */
[----:B------:R-:W-:Y:S02]  /*4440*/  DMUL R62, R48, R62 ;  /* 0x0000003e303e7228 */ /* 0x000fe40000000000 */
[----:B-1----:R-:W-:Y:S01]  /*4450*/  DMUL R58, R38, R58 ;  /* 0x0000003a263a7228 */ /* 0x002fe20000000000 */
[----:B------:R-:W0:Y:S05]  /*4460*/  F2F.F64.F32 R38, R11 ;  /* 0x0000000b00267310 */ /* 0x000e2a0000201800 */
[----:B------:R-:W-:Y:S02]  /*4470*/  DFMA R56, R60, R62, R56 ;  /* 0x0000003e3c38722b */ /* 0x000fe40000000038 */
[----:B------:R-:W-:Y:S01]  /*4480*/  DMUL R58, R48, R58 ;  /* 0x0000003a303a7228 */ /* 0x000fe20000000000 */
[----:B------:R-:W1:Y:S07]  /*4490*/  F2F.F64.F32 R48, R12 ;  /* 0x0000000c00307310 */ /* 0x000e6e0000201800 */
[----:B------:R-:W-:-:S02]  /*44a0*/  DFMA R56, R40, R58, R56 ;  /* 0x0000003a2838722b */ /* 0x000fc40000000038 */
[C---:B0-----:R-:W-:Y:S01]  /*44b0*/  DMUL R38, R54.reuse, R38 ;  /* 0x0000002636267228 */ /* 0x041fe20000000000 */
[C---:B------:R-:W-:Y:S01]  /*44c0*/  FMUL R59, R64.reuse, R50 ;  /* 0x00000032403b7220 */ /* 0x040fe20000400000 */
[----:B------:R-:W-:Y:S01]  /*44d0*/  FMUL R65, R64, R65 ;  /* 0x0000004140417220 */ /* 0x000fe20000400000 */
[----:B-1----:R-:W-:Y:S02]  /*44e0*/  DMUL R48, R54, R48 ;  /* 0x0000003036307228 */ /* 0x002fe40000000000 */
[----:B------:R-:W-:-:S03]  /*44f0*/  FMUL R54, R8, R59 ;  /* 0x0000003b08367220 */ /* 0x000fc60000400000 */
[----:B------:R-:W-:Y:S01]  /*4500*/  DFMA R38, R60, R38, R56 ;  /* 0x000000263c26722b */ /* 0x000fe20000000038 */
[----:B------:R-:W-:Y:S02]  /*4510*/  FMUL R65, R8, R65 ;  /* 0x0000004108417220 */ /* 0x000fe40000400000 */
[----:B------:R-:W0:Y:S02]  /*4520*/  F2F.F64.F32 R54, R54 ;  /* 0x0000003600367310 */ /* 0x000e240000201800 */
[----:B------:R-:W-:-:S03]  /*4530*/  FMUL R65, R4, R65 ;  /* 0x0000004104417220 */ /* 0x000fc60000400000 */
[----:B------:R-:W-:-:S03]  /*4540*/  DFMA R48, R40, R48, R38 ;  /* 0x000000302830722b */ /* 0x000fc60000000026 */
[----:B------:R-:W1:Y:S05]  /*4550*/  F2F.F64.F32 R38, R65 ;  /* 0x0000004100267310 */ /* 0x000e6a0000201800 */
[----:B0-----:R-:W-:-:S08]  /*4560*/  DFMA R48, R60, R54, R48 ;  /* 0x000000363c30722b */ /* 0x001fd00000000030 */
[----:B-1----:R-:W-:-:S06]  /*4570*/  DADD R38, R48, R38 ;  /* 0x0000000030267229 */ /* 0x002fcc0000000026 */
[----:B------:R-:W0:Y:S01]  /*4580*/  F2F.F32.F64 R12, R38 ;  /* 0x00000026000c7310 */ /* 0x000e220000301000 */
[----:B------:R-:W-:-:S04]  /*4590*/  FMUL R11, R13, R13 ;  /* 0x0000000d0d0b7220 */ /* 0x000fc80000400000 */
[----:B------:R-:W-:-:S04]  /*45a0*/  FFMA R11, R14, R14, R11 ;  /* 0x0000000e0e0b7223 */ /* 0x000fc8000000000b */
[----:B0-----:R-:W-:-:S05]  /*45b0*/  FFMA R40, R12, R12, R11 ;  /* 0x0000000c0c287223 */ /* 0x001fca000000000b */
[----:B------:R-:W-:Y:S01]  /*45c0*/  IADD3 R4, PT, PT, R40, -0xd000000, RZ ;  /* 0xf300000028047810 */ /* 0x000fe20007ffe0ff */
[----:B------:R0:W1:Y:S03]  /*45d0*/  MUFU.RSQ R41, R40 ;  /* 0x0000002800297308 */ /* 0x0000660000001400 */
[----:B------:R-:W-:-:S13]  /*45e0*/  ISETP.GT.U32.AND P0, PT, R4, 0x727fffff, PT ;  /* 0x727fffff0400780c */ /* 0x000fda0003f04070 */
[----:B0-----:R-:W-:Y:S05]  /*45f0*/  @!P0 BRA `(.L_x_62) ;  /* 0x0000000000148947 */ /* 0x001fea0003800000 */
[----:B------:R-:W-:Y:S02]  /*4600*/  MOV R4, R40 ;  /* 0x0000002800047202 */ /* 0x000fe40000000f00 */
[----:B------:R-:W-:-:S07]  /*4610*/  MOV R48, 0x4630 ;  /* 0x0000463000307802 */ /* 0x000fce0000000f00 */
[----:B-1----:R-:W-:Y:S05]  /*4620*/  CALL.REL.NOINC `($__internal_3_$__cuda_sm20_sqrt_rn_f32_slowpath) ;  /* 0x0000003400b47944 */ /* 0x002fea0003c00000 */
[----:B------:R-:W-:Y:S01]  /*4630*/  IMAD.MOV.U32 R11, RZ, RZ, R8 ;  /* 0x000000ffff0b7224 */ /* 0x000fe200078e0008 */
[----:B------:R-:W-:Y:S06]  /*4640*/  BRA `(.L_x_63) ;  /* 0x0000000000107947 */ /* 0x000fec0003800000 */
.L_x_62:
[----:B-1----:R-:W-:Y:S01]  /*4650*/  FMUL.FTZ R11, R40, R41 ;  /* 0x00000029280b7220 */ /* 0x002fe20000410000 */
[----:B------:R-:W-:-:S03]  /*4660*/  FMUL.FTZ R8, R41, 0.5 ;  /* 0x3f00000029087820 */ /* 0x000fc60000410000 */
[----:B------:R-:W-:-:S04]  /*4670*/  FFMA R4, -R11, R11, R40 ;  /* 0x0000000b0b047223 */ /* 0x000fc80000000128 */
[----:B------:R-:W-:-:S07]  /*4680*/  FFMA R11, R4, R8, R11 ;  /* 0x00000008040b7223 */ /* 0x000fce000000000b */
.L_x_63:
[----:B------:R-:W-:Y:S05]  /*4690*/  BSYNC.RECONVERGENT B1 ;  /* 0x0000000000017941 */ /* 0x000fea0003800200 */
.L_x_61:
        /* <DEDUP_REMOVED lines=13> */
[----:B------:R-:W-:-:S07]  /*4770*/  MOV R57, R4 ;  /* 0x0000000400397202 */ /* 0x000fce0000000f00 */
.L_x_65:
[----:B------:R-:W-:Y:S05]  /*4780*/  BSYNC.RECONVERGENT B3 ;  /* 0x0000000000037941 */ /* 0x000fea0003800200 */
.L_x_64:
[----:B------:R-:W0:Y:S01]  /*4790*/  MUFU.RCP R4, R11 ;  /* 0x0000000b00047308 */ /* 0x000e220000001000 */
[----:B------:R-:W-:Y:S01]  /*47a0*/  FMUL R8, R36, -R13 ;  /* 0x8000000d24087220 */ /* 0x000fe20000400000 */
[----:B------:R-:W-:Y:S01]  /*47b0*/  BSSY.RECONVERGENT B3, `(.L_x_66) ;  /* 0x000000d000037945 */ /* 0x000fe20003800200 */
[----:B------:R-:W-:-:S05]  /*47c0*/  FADD R56, R57, R42 ;  /* 0x0000002a39387221 */ /* 0x000fca0000000000 */
        /* <DEDUP_REMOVED lines=11> */
.L_x_67:
[----:B------:R-:W-:Y:S05]  /*4880*/  BSYNC.RECONVERGENT B3 ;  /* 0x0000000000037941 */ /* 0x000fea0003800200 */
.L_x_66:
        /* <DEDUP_REMOVED lines=16> */
.L_x_69:
[----:B------:R-:W-:Y:S05]  /*4990*/  BSYNC.RECONVERGENT B3 ;  /* 0x0000000000037941 */ /* 0x000fea0003800200 */
.L_x_68:
[----:B------:R-:W-:Y:S01]  /*49a0*/  FSETP.GT.AND P0, PT, R55, -R53, PT ;  /* 0x800000353700720b */ /* 0x000fe20003f04000 */
[----:B------:R-:W-:Y:S01]  /*49b0*/  FADD R8, R39, R52 ;  /* 0x0000003427087221 */ /* 0x000fe20000000000 */
[----:B------:R-:W-:Y:S02]  /*49c0*/  FSETP.GT.AND P1, PT, R52, -R39, PT ;  /* 0x800000273400720b */ /* 0x000fe40003f24000 */
[----:B------:R-:W-:Y:S02]  /*49d0*/  FSEL R4, R54, 9.9999997473787516356e-06, P0 ;  /* 0x3727c5ac36047808 */ /* 0x000fe40000000000 */
[----:B------:R-:W-:Y:S02]  /*49e0*/  FSEL R8, R8, 9.9999997473787516356e-06, P1 ;  /* 0x3727c5ac08087808 */ /* 0x000fe40000800000 */
[----:B------:R-:W-:Y:S02]  /*49f0*/  FSETP.GEU.AND P0, PT, R4, R51, PT ;  /* 0x000000330400720b */ /* 0x000fe40003f0e000 */
[----:B------:R-:W-:-:S02]  /*4a00*/  FSETP.GT.AND P1, PT, R42, -R57, PT ;  /* 0x800000392a00720b */ /* 0x000fc40003f24000 */
[----:B------:R-:W-:Y:S01]  /*4a10*/  FSETP.GEU.AND P2, PT, R8, R47, PT ;  /* 0x0000002f0800720b */ /* 0x000fe20003f4e000 */
[----:B------:R-:W-:Y:S01]  /*4a20*/  IMAD.MOV.U32 R47, RZ, RZ, R4 ;  /* 0x000000ffff2f7224 */ /* 0x000fe200078e0004 */
[----:B------:R-:W-:Y:S02]  /*4a30*/  FSEL R54, R56, 9.9999997473787516356e-06, P1 ;  /* 0x3727c5ac38367808 */ /* 0x000fe40000800000 */
[----:B------:R-:W-:Y:S02]  /*4a40*/  R2UR UR6, R32 ;  /* 0x00000000200672ca */ /* 0x000fe400000e0000 */
[----:B------:R-:W-:Y:S02]  /*4a50*/  FSETP.GEU.AND P1, PT, R54, R5, PT ;  /* 0x000000053600720b */ /* 0x000fe40003f2e000 */
[----:B------:R-:W-:Y:S01]  /*4a60*/  MOV R56, R54 ;  /* 0x0000003600387202 */ /* 0x000fe20000000f00 */
[----:B------:R-:W-:Y:S01]  /*4a70*/  @P0 IMAD.MOV.U32 R41, RZ, RZ, 0x3ee4f8b5 ;  /* 0x3ee4f8b5ff290424 */ /* 0x000fe200078e00ff */
[----:B------:R-:W-:-:S02]  /*4a80*/  @P0 I2FP.F32.S32 R38, R7 ;  /* 0x0000000700260245 */ /* 0x000fc40000201400 */
[----:B------:R-:W-:Y:S02]  /*4a90*/  @P0 MOV R40, 0x88e368f1 ;  /* 0x88e368f100280802 */ /* 0x000fe40000000f00 */
[----:B------:R-:W-:Y:S01]  /*4aa0*/  @P2 I2FP.F32.S32 R5, R6 ;  /* 0x0000000600052245 */ /* 0x000fe20000201400 */
[----:B------:R-:W-:Y:S01]  /*4ab0*/  @P0 FADD R52, R38, -1 ;  /* 0xbf80000026340421 */ /* 0x000fe20000000000 */
[----:B------:R-:W-:Y:S02]  /*4ac0*/  R2UR UR7, R33 ;  /* 0x00000000210772ca */ /* 0x000fe400000e0000 */
[----:B------:R-:W-:Y:S01]  /*4ad0*/  R2UR UR4, R32 ;  /* 0x00000000200472ca */ /* 0x000fe200000e0000 */
[----:B------:R-:W0:Y:S01]  /*4ae0*/  @P0 F2F.F64.F32 R48, R52 ;  /* 0x0000003400300310 */ /* 0x000e220000201800 */
[----:B------:R-:W-:Y:S01]  /*4af0*/  @P2 FADD R53, R5, -1 ;  /* 0xbf80000005352421 */ /* 0x000fe20000000000 */
[----:B------:R-:W-:Y:S02]  /*4b00*/  @P1 I2FP.F32.S32 R5, R43 ;  /* 0x0000002b00051245 */ /* 0x000fe40000201400 */
[----:B------:R-:W-:-:S03]  /*4b10*/  R2UR UR5, R33 ;  /* 0x00000000210572ca */ /* 0x000fc600000e0000 */
[----:B------:R-:W-:Y:S01]  /*4b20*/  @P1 FADD R50, R5, -1 ;  /* 0xbf80000005321421 */ /* 0x000fe20000000000 */
[----:B------:R1:W2:Y:S01]  /*4b30*/  @P2 F2F.F64.F32 R38, R53 ;  /* 0x0000003500262310 */ /* 0x0002a20000201800 */
[----:B------:R-:W-:Y:S01]  /*4b40*/  MOV R5, R8 ;  /* 0x0000000800057202 */ /* 0x000fe20000000f00 */
[----:B0-----:R-:W-:-:S06]  /*4b50*/  @P0 DADD R40, R48, -R40 ;  /* 0x0000000030280229 */ /* 0x001fcc0000000828 */
[----:B------:R-:W0:Y:S01]  /*4b60*/  @P1 F2F.F64.F32 R50, R50 ;  /* 0x0000003200321310 */ /* 0x000e220000201800 */
[----:B------:R-:W-:Y:S01]  /*4b70*/  @P2 MOV R48, 0x88e368f1 ;  /* 0x88e368f100302802 */ /* 0x000fe20000000f00 */
[----:B-1----:R-:W1:Y:S01]  /*4b80*/  LDC.64 R52, c[0x0][0x380] ;  /* 0x0000e000ff347b82 */ /* 0x002e620000000a00 */
[----:B------:R-:W-:-:S05]  /*4b90*/  @P2 MOV R49, 0x3ee4f8b5 ;  /* 0x3ee4f8b500312802 */ /* 0x000fca0000000f00 */
[----:B------:R-:W3:Y:S01]  /*4ba0*/  @P0 F2F.F32.F64 R47, R40 ;  /* 0x00000028002f0310 */ /* 0x000ee20000301000 */
[----:B--2---:R-:W-:Y:S01]  /*4bb0*/  @P2 DADD R38, R38, -R48 ;  /* 0x0000000026262229 */ /* 0x004fe20000000830 */
[----:B------:R-:W-:Y:S01]  /*4bc0*/  @P1 MOV R48, 0x88e368f1 ;  /* 0x88e368f100301802 */ /* 0x000fe20000000f00 */
[----:B------:R-:W-:-:S05]  /*4bd0*/  @P1 IMAD.MOV.U32 R49, RZ, RZ, 0x3ee4f8b5 ;  /* 0x3ee4f8b5ff311424 */ /* 0x000fca00078e00ff */
[----:B------:R-:W2:Y:S01]  /*4be0*/  @P2 F2F.F32.F64 R5, R38 ;  /* 0x0000002600052310 */ /* 0x000ea20000301000 */
[----:B0-----:R-:W-:-:S07]  /*4bf0*/  @P1 DADD R48, R50, -R48 ;  /* 0x0000000032301229 */ /* 0x001fce0000000830 */
[----:B------:R-:W0:Y:S08]  /*4c00*/  @P1 F2F.F32.F64 R54, R48 ;  /* 0x0000003000361310 */ /* 0x000e300000301000 */
[----:B---3--:R-:W-:Y:S08]  /*4c10*/  F2I.FLOOR.NTZ R50, R47 ;  /* 0x0000002f00327305 */ /* 0x008ff00000207100 */
[----:B--2---:R-:W2:Y:S08]  /*4c20*/  F2I.FLOOR.NTZ R51, R5 ;  /* 0x0000000500337305 */ /* 0x004eb00000207100 */
[----:B0-----:R-:W0:Y:S01]  /*4c30*/  F2I.FLOOR.NTZ R40, R54 ;  /* 0x0000003600287305 */ /* 0x001e220000207100 */
[----:B--2---:R-:W-:-:S05]  /*4c40*/  IMAD R50, R7, R51, R50 ;  /* 0x0000003307327224 */ /* 0x004fca00078e0232 */
[----:B------:R-:W-:Y:S01]  /*4c50*/  IADD3 R41, PT, PT, R7, R50, RZ ;  /* 0x0000003207297210 */ /* 0x000fe20007ffe0ff */
[----:B0-----:R-:W-:-:S04]  /*4c60*/  IMAD R39, R50, R43, R40 ;  /* 0x0000002b32277224 */ /* 0x001fc800078e0228 */
[----:B------:R-:W-:-:S04]  /*4c70*/  IMAD R41, R41, R43, R40 ;  /* 0x0000002b29297224 */ /* 0x000fc800078e0228 */
[----:B-1----:R-:W-:-:S05]  /*4c80*/  IMAD.WIDE R62, R41, 0x4, R52 ;  /* 0x00000004293e7825 */ /* 0x002fca00078e0234 */
[----:B------:R-:W2:Y:S01]  /*4c90*/  LDG.E R68, desc[UR6][R62.64] ;  /* 0x000000063e447981 */ /* 0x000ea2000c1e1900 */
[----:B------:R-:W-:-:S05]  /*4ca0*/  IMAD.WIDE R52, R39, 0x4, R52 ;  /* 0x0000000427347825 */ /* 0x000fca00078e0234 */
[----:B------:R-:W3:Y:S01]  /*4cb0*/  LDG.E R67, desc[UR4][R52.64] ;  /* 0x0000000434437981 */ /* 0x000ee2000c1e1900 */
[----:B------:R-:W0:Y:S01]  /*4cc0*/  FRND.FLOOR R57, R54 ;  /* 0x0000003600397307 */ /* 0x000e220000205000 */
[----:B------:R-:W-:-:S05]  /*4cd0*/  IMAD.WIDE R50, R43, 0x4, R52 ;  /* 0x000000042b327825 */ /* 0x000fca00078e0234 */
[----:B------:R-:W4:Y:S02]  /*4ce0*/  LDG.E R66, desc[UR4][R50.64] ;  /* 0x0000000432427981 */ /* 0x000f24000c1e1900 */
[----:B------:R-:W1:Y:S01]  /*4cf0*/  FRND.FLOOR R64, R47 ;  /* 0x0000002f00407307 */ /* 0x000e620000205000 */
[----:B0-----:R-:W-:-:S07]  /*4d00*/  FADD R57, -R57, R54 ;  /* 0x0000003639397221 */ /* 0x001fce0000000100 */
[----:B------:R-:W0:Y:S01]  /*4d10*/  FRND.FLOOR R58, R5 ;  /* 0x00000005003a7307 */ /* 0x000e220000205000 */
[----:B-1----:R-:W-:-:S07]  /*4d20*/  FADD R64, -R64, R47 ;  /* 0x0000002f40407221 */ /* 0x002fce0000000100 */
[----:B------:R-:W1:Y:S01]  /*4d30*/  F2F.F64.F32 R38, R57 ;  /* 0x0000003900267310 */ /* 0x000e620000201800 */
[----:B0-----:R-:W-:-:S07]  /*4d40*/  FADD R65, -R58, R5 ;  /* 0x000000053a417221 */ /* 0x001fce0000000100 */
[----:B------:R-:W0:Y:S01]  /*4d50*/  F2F.F64.F32 R48, R64 ;  /* 0x0000004000307310 */ /* 0x000e220000201800 */
[----:B------:R5:W4:Y:S01]  /*4d60*/  LDG.E R5, desc[UR6][R52.64+0x4] ;  /* 0x0000040634057981 */ /* 0x000b22000c1e1900 */
[----:B-1----:R-:W-:-:S06]  /*4d70*/  DADD R38, -R38, 1 ;  /* 0x3ff0000026267429 */ /* 0x002fcc0000000100 */
[----:B------:R-:W5:Y:S01]  /*4d80*/  F2F.F64.F32 R54, R65 ;  /* 0x0000004100367310 */ /* 0x000f620000201800 */
[----:B0-----:R-:W-:Y:S02]  /*4d90*/  DADD R58, -R48, 1 ;  /* 0x3ff00000303a7429 */ /* 0x001fe40000000100 */
[----:B-----5:R-:W-:-:S05]  /*4da0*/  DADD R52, -R54, 1 ;  /* 0x3ff0000036347429 */ /* 0x020fca0000000100 */
[----:B--2---:R-:W0:Y:S08]  /*4db0*/  F2F.F64.F32 R40, R68 ;  /* 0x0000004400287310 */ /* 0x004e300000201800 */
[----:B---3--:R-:W1:Y:S01]  /*4dc0*/  F2F.F64.F32 R60, R67 ;  /* 0x00000043003c7310 */ /* 0x008e620000201800 */
[----:B0-----:R-:W-:Y:S02]  /*4dd0*/  DMUL R40, R38, R40 ;  /* 0x0000002826287228 */ /* 0x001fe40000000000 */
[----:B-1----:R-:W-:-:S06]  /*4de0*/  DMUL R60, R60, R38 ;  /* 0x000000263c3c7228 */ /* 0x002fcc0000000000 */
[----:B------:R-:W-:Y:S02]  /*4df0*/  DMUL R40, R58, R40 ;  /* 0x000000283a287228 */ /* 0x000fe40000000000 */
[----:B------:R-:W-:-:S06]  /*4e00*/  DMUL R60, R60, R58 ;  /* 0x0000003a3c3c7228 */ /* 0x000fcc0000000000 */
[----:B------:R-:W-:-:S08]  /*4e10*/  DMUL R40, R54, R40 ;  /* 0x0000002836287228 */ /* 0x000fd00000000000 */
[----:B------:R-:W-:Y:S01]  /*4e20*/  DFMA R40, R60, R52, R40 ;  /* 0x000000343c28722b */ /* 0x000fe20000000028 */
[----:B------:R-:W-:Y:S02]  /*4e30*/  IMAD.WIDE R60, R43, 0x4, R62 ;  /* 0x000000042b3c7825 */ /* 0x000fe400078e023e */
[----:B------:R-:W2:Y:S04]  /*4e40*/  LDG.E R62, desc[UR6][R62.64+0x4] ;  /* 0x000004063e3e7981 */ /* 0x000ea8000c1e1900 */
[----:B------:R-:W3:Y:S04]  /*4e50*/  LDG.E R47, desc[UR4][R60.64] ;  /* 0x000000043c2f7981 */ /* 0x000ee8000c1e1900 */
[----:B------:R4:W5:Y:S02]  /*4e60*/  LDG.E R63, desc[UR4][R50.64+0x4] ;  /* 0x00000404323f7981 */ /* 0x000964000c1e1900 */
[----:B----4-:R-:W0:Y:S02]  /*4e70*/  F2F.F64.F32 R50, R66 ;  /* 0x0000004200327310 */ /* 0x010e240000201800 */
[----:B0-----:R-:W-:-:S08]  /*4e80*/  DMUL R50, R38, R50 ;  /* 0x0000003226327228 */ /* 0x001fd00000000000 */
[----:B------:R-:W-:-:S08]  /*4e90*/  DMUL R50, R48, R50 ;  /* 0x0000003230327228 */ /* 0x000fd00000000000 */
[----:B------:R-:W-:Y:S01]  /*4ea0*/  DFMA R50, R52, R50, R40 ;  /* 0x000000323432722b */ /* 0x000fe20000000028 */
[----:B---3--:R-:W0:Y:S02]  /*4eb0*/  F2F.F64.F32 R40, R47 ;  /* 0x0000002f00287310 */ /* 0x008e240000201800 */
[----:B0-----:R-:W-:Y:S01]  /*4ec0*/  DMUL R38, R38, R40 ;  /* 0x0000002826267228 */ /* 0x001fe20000000000 */
[----:B------:R-:W-:-:S05]  /*4ed0*/  @P1 I2FP.F32.S32 R40, R43 ;  /* 0x0000002b00281245 */ /* 0x000fca0000201400 */
[----:B------:R-:W-:-:S04]  /*4ee0*/  @P1 FADD R67, R40, -1 ;  /* 0xbf80000028431421 */ /* 0x000fc80000000000 */
[----:B------:R-:W0:Y:S01]  /*4ef0*/  @P1 F2F.F64.F32 R40, R67 ;  /* 0x0000004300281310 */ /* 0x000e220000201800 */
[----:B------:R-:W-:Y:S01]  /*4f00*/  DMUL R48, R48, R38 ;  /* 0x0000002630307228 */ /* 0x000fe20000000000 */
[----:B------:R-:W-:Y:S01]  /*4f10*/  @P1 IMAD.MOV.U32 R38, RZ, RZ, -0x771c970f ;  /* 0x88e368f1ff261424 */ /* 0x000fe200078e00ff */
[----:B------:R-:W-:-:S06]  /*4f20*/  @P1 MOV R39, 0x3ee4f8b5 ;  /* 0x3ee4f8b500271802 */ /* 0x000fcc0000000f00 */
[----:B0-----:R-:W-:Y:S01]  /*4f30*/  @P1 DADD R40, R40, -R38 ;  /* 0x0000000028281229 */ /* 0x001fe20000000826 */
[----:B------:R-:W-:-:S05]  /*4f40*/  @P0 I2FP.F32.S32 R38, R7 ;  /* 0x0000000700260245 */ /* 0x000fca0000201400 */
[----:B------:R-:W-:Y:S01]  /*4f50*/  @P0 FADD R66, R38, -1 ;  /* 0xbf80000026420421 */ /* 0x000fe20000000000 */
[----:B------:R-:W-:-:S03]  /*4f60*/  MOV R47, R56 ;  /* 0x00000038002f7202 */ /* 0x000fc60000000f00 */
[----:B------:R-:W0:Y:S08]  /*4f70*/  @P0 F2F.F64.F32 R38, R66 ;  /* 0x0000004200260310 */ /* 0x000e300000201800 */
[----:B------:R1:W-:Y:S01]  /*4f80*/  @P1 F2F.F32.F64 R47, R40 ;  /* 0x00000028002f1310 */ /* 0x0003e20000301000 */
[----:B------:R-:W-:Y:S01]  /*4f90*/  @P2 I2FP.F32.S32 R67, R6 ;  /* 0x0000000600432245 */ /* 0x000fe20000201400 */
[----:B-1----:R-:W-:Y:S01]  /*4fa0*/  @P0 IMAD.MOV.U32 R40, RZ, RZ, -0x771c970f ;  /* 0x88e368f1ff280424 */ /* 0x002fe200078e00ff */
[----:B------:R-:W-:-:S06]  /*4fb0*/  @P0 MOV R41, 0x3ee4f8b5 ;  /* 0x3ee4f8b500290802 */ /* 0x000fcc0000000f00 */
[----:B0-----:R-:W-:Y:S01]  /*4fc0*/  @P0 DADD R38, R38, -R40 ;  /* 0x0000000026260229 */ /* 0x001fe20000000828 */
[----:B------:R-:W-:Y:S01]  /*4fd0*/  MOV R40, R4 ;  /* 0x0000000400287202 */ /* 0x000fe20000000f00 */
[----:B------:R-:W-:-:S05]  /*4fe0*/  @P2 FADD R67, R67, -1 ;  /* 0xbf80000043432421 */ /* 0x000fca0000000000 */
[----:B------:R-:W-:Y:S08]  /*4ff0*/  @P0 F2F.F32.F64 R40, R38 ;  /* 0x0000002600280310 */ /* 0x000ff00000301000 */
[----:B------:R-:W0:Y:S01]  /*5000*/  @P2 F2F.F64.F32 R38, R67 ;  /* 0x0000004300262310 */ /* 0x000e220000201800 */
[----:B------:R-:W-:Y:S01]  /*5010*/  DFMA R50, R54, R48, R50 ;  /* 0x000000303632722b */ /* 0x000fe20000000032 */
[----:B------:R-:W-:Y:S01]  /*5020*/  @P2 IMAD.MOV.U32 R48, RZ, RZ, -0x771c970f ;  /* 0x88e368f1ff302424 */ /* 0x000fe200078e00ff */
[----:B------:R-:W-:-:S02]  /*5030*/  @P2 MOV R49, 0x3ee4f8b5 ;  /* 0x3ee4f8b500312802 */ /* 0x000fc40000000f00 */
[----:B------:R-:W-:Y:S01]  /*5040*/  MOV R41, R8 ;  /* 0x0000000800297202 */ /* 0x000fe20000000f00 */
[C---:B------:R-:W-:Y:S01]  /*5050*/  FMUL R66, R57.reuse, R5 ;  /* 0x0000000539427220 */ /* 0x040fe20000400000 */
[----:B--2---:R-:W-:Y:S01]  /*5060*/  FMUL R62, R57, R62 ;  /* 0x0000003e393e7220 */ /* 0x004fe20000400000 */
[----:B------:R1:W2:Y:S01]  /*5070*/  LDG.E R5, desc[UR4][R60.64+0x4] ;  /* 0x000004043c057981 */ /* 0x0002a2000c1e1900 */
[----:B0-----:R-:W-:-:S06]  /*5080*/  @P2 DADD R38, R38, -R48 ;  /* 0x0000000026262229 */ /* 0x001fcc0000000830 */
[----:B------:R-:W-:Y:S08]  /*5090*/  @P2 F2F.F32.F64 R41, R38 ;  /* 0x0000002600292310 */ /* 0x000ff00000301000 */
[----:B------:R-:W0:Y:S08]  /*50a0*/  F2F.F64.F32 R38, R66 ;  /* 0x0000004200267310 */ /* 0x000e300000201800 */
[----:B------:R-:W3:Y:S01]  /*50b0*/  F2F.F64.F32 R48, R62 ;  /* 0x0000003e00307310 */ /* 0x000ee20000201800 */
[----:B0-----:R-:W-:-:S07]  /*50c0*/  DMUL R38, R58, R38 ;  /* 0x000000263a267228 */ /* 0x001fce0000000000 */
[----:B-1----:R-:W-:Y:S01]  /*50d0*/  F2I.FLOOR.NTZ R60, R40 ;  /* 0x00000028003c7305 */ /* 0x002fe20000207100 */
[----:B---3--:R-:W-:-:S07]  /*50e0*/  DMUL R48, R58, R48 ;  /* 0x000000303a307228 */ /* 0x008fce0000000000 */
[----:B------:R-:W0:Y:S01]  /*50f0*/  F2I.FLOOR.NTZ R59, R41 ;  /* 0x00000029003b7305 */ /* 0x000e220000207100 */
[----:B------:R-:W-:Y:S01]  /*5100*/  DFMA R50, R52, R38, R50 ;  /* 0x000000263432722b */ /* 0x000fe20000000032 */
[----:B------:R-:W1:Y:S06]  /*5110*/  LDC.64 R38, c[0x0][0x388] ;  /* 0x0000e200ff267b82 */ /* 0x000e6c0000000a00 */
[----:B------:R-:W3:Y:S01]  /*5120*/  F2I.FLOOR.NTZ R58, R47 ;  /* 0x0000002f003a7305 */ /* 0x000ee20000207100 */
[----:B------:R-:W-:Y:S01]  /*5130*/  DFMA R54, R54, R48, R50 ;  /* 0x000000303636722b */ /* 0x000fe20000000032 */
[----:B0-----:R-:W-:-:S04]  /*5140*/  IMAD R66, R7, R59, R60 ;  /* 0x0000003b07427224 */ /* 0x001fc800078e023c */
[----:B------:R-:W-:-:S04]  /*5150*/  IMAD.IADD R48, R7, 0x1, R66 ;  /* 0x0000000107307824 */ /* 0x000fc800078e0242 */
[----:B---3--:R-:W-:-:S04]  /*5160*/  IMAD R49, R48, R43, R58 ;  /* 0x0000002b30317224 */ /* 0x008fc800078e023a */
[----:B-1----:R-:W-:-:S04]  /*5170*/  IMAD.WIDE R48, R49, 0x4, R38 ;  /* 0x0000000431307825 */ /* 0x002fc800078e0226 */
[----:B------:R-:W-:Y:S01]  /*5180*/  IMAD R51, R66, R43, R58 ;  /* 0x0000002b42337224 */ /* 0x000fe200078e023a */
[----:B------:R-:W3:Y:S03]  /*5190*/  LDG.E R61, desc[UR6][R48.64] ;  /* 0x00000006303d7981 */ /* 0x000ee6000c1e1900 */
[----:B------:R-:W-:-:S05]  /*51a0*/  IMAD.WIDE R38, R51, 0x4, R38 ;  /* 0x0000000433267825 */ /* 0x000fca00078e0226 */
[----:B------:R-:W4:Y:S01]  /*51b0*/  LDG.E R62, desc[UR4][R38.64] ;  /* 0x00000004263e7981 */ /* 0x000f22000c1e1900 */
[----:B------:R-:W-:-:S04]  /*51c0*/  IMAD.WIDE R50, R43, 0x4, R38 ;  /* 0x000000042b327825 */ /* 0x000fc800078e0226 */
[----:B-----5:R-:W-:Y:S01]  /*51d0*/  FMUL R63, R57, R63 ;  /* 0x0000003f393f7220 */ /* 0x020fe20000400000 */
[----:B------:R0:W5:Y:S04]  /*51e0*/  LDG.E R66, desc[UR4][R38.64+0x4] ;  /* 0x0000040426427981 */ /* 0x000168000c1e1900 */
[----:B------:R-:W5:Y:S01]  /*51f0*/  LDG.E R60, desc[UR6][R50.64] ;  /* 0x00000006323c7981 */ /* 0x000f62000c1e1900 */
[----:B------:R-:W-:-:S06]  /*5200*/  FMUL R58, R64, R63 ;  /* 0x0000003f403a7220 */ /* 0x000fcc0000400000 */
[----:B------:R-:W1:Y:S02]  /*5210*/  F2F.F64.F32 R58, R58 ;  /* 0x0000003a003a7310 */ /* 0x000e640000201800 */
[----:B-1----:R-:W-:-:S06]  /*5220*/  DFMA R54, R52, R58, R54 ;  /* 0x0000003a3436722b */ /* 0x002fcc0000000036 */
[----:B------:R-:W1:Y:S08]  /*5230*/  FRND.FLOOR R52, R47 ;  /* 0x0000002f00347307 */ /* 0x000e700000205000 */
[----:B------:R-:W0:Y:S01]  /*5240*/  FRND.FLOOR R53, R40 ;  /* 0x0000002800357307 */ /* 0x000e220000205000 */
[----:B-1----:R-:W-:Y:S02]  /*5250*/  FADD R59, -R52, R47 ;  /* 0x0000002f343b7221 */ /* 0x002fe40000000100 */
[----:B------:R1:W5:Y:S01]  /*5260*/  LDG.E R47, desc[UR4][R50.64+0x4] ;  /* 0x00000404322f7981 */ /* 0x000362000c1e1900 */
[----:B0-----:R-:W-:-:S04]  /*5270*/  FADD R58, -R53, R40 ;  /* 0x00000028353a7221 */ /* 0x001fc80000000100 */
[----:B------:R-:W-:Y:S01]  /*5280*/  F2F.F64.F32 R52, R58 ;  /* 0x0000003a00347310 */ /* 0x000fe20000201800 */
[----:B--2---:R-:W-:-:S04]  /*5290*/  FMUL R5, R57, R5 ;  /* 0x0000000539057220 */ /* 0x004fc80000400000 */
[----:B------:R-:W-:-:S04]  /*52a0*/  FMUL R64, R64, R5 ;  /* 0x0000000540407220 */ /* 0x000fc80000400000 */
[----:B------:R-:W-:-:S06]  /*52b0*/  FMUL R64, R65, R64 ;  /* 0x0000004041407220 */ /* 0x000fcc0000400000 */
[----:B------:R-:W0:Y:S02]  /*52c0*/  F2F.F64.F32 R64, R64 ;  /* 0x0000004000407310 */ /* 0x000e240000201800 */
[----:B0-----:R-:W-:-:S06]  /*52d0*/  DADD R54, R54, R64 ;  /* 0x0000000036367229 */ /* 0x001fcc0000000040 */
[----:B------:R-:W-:Y:S08]  /*52e0*/  F2F.F32.F64 R5, R54 ;  /* 0x0000003600057310 */ /* 0x000ff00000301000 */
[----:B------:R-:W0:Y:S08]  /*52f0*/  F2F.F64.F32 R54, R59 ;  /* 0x0000003b00367310 */ /* 0x000e300000201800 */
[----:B------:R-:W2:Y:S01]  /*5300*/  FRND.FLOOR R57, R41 ;  /* 0x0000002900397307 */ /* 0x000ea20000205000 */
[----:B0-----:R-:W-:-:S07]  /*5310*/  DADD R54, -R54, 1 ;  /* 0x3ff0000036367429 */ /* 0x001fce0000000100 */
[----:B---3--:R-:W0:Y:S01]  /*5320*/  F2F.F64.F32 R64, R61 ;  /* 0x0000003d00407310 */ /* 0x008e220000201800 */
[----:B--2---:R-:W-:-:S07]  /*5330*/  FADD R57, -R57, R41 ;  /* 0x0000002939397221 */ /* 0x004fce0000000100 */
[----:B----4-:R-:W2:Y:S01]  /*5340*/  F2F.F64.F32 R62, R62 ;  /* 0x0000003e003e7310 */ /* 0x010ea20000201800 */
[----:B0-----:R-:W-:-:S07]  /*5350*/  DMUL R40, R54, R64 ;  /* 0x0000004036287228 */ /* 0x001fce0000000000 */
[----:B------:R-:W0:Y:S01]  /*5360*/  F2F.F64.F32 R38, R57 ;  /* 0x0000003900267310 */ /* 0x000e220000201800 */
[----:B------:R-:W-:-:S07]  /*5370*/  DADD R64, -R52, 1 ;  /* 0x3ff0000034407429 */ /* 0x000fce0000000100 */
[----:B-----5:R-:W3:Y:S01]  /*5380*/  F2F.F64.F32 R60, R60 ;  /* 0x0000003c003c7310 */ /* 0x020ee20000201800 */
[----:B--2---:R-:W-:Y:S02]  /*5390*/  DMUL R62, R62, R54 ;  /* 0x000000363e3e7228 */ /* 0x004fe40000000000 */
[----:B------:R-:W-:-:S06]  /*53a0*/  DMUL R40, R64, R40 ;  /* 0x0000002840287228 */ /* 0x000fcc0000000000 */
[----:B-1----:R-:W-:Y:S02]  /*53b0*/  DMUL R50, R62, R64 ;  /* 0x000000403e327228 */ /* 0x002fe40000000000 */
[C---:B0-----:R-:W-:Y:S02]  /*53c0*/  DMUL R62, R38.reuse, R40 ;  /* 0x00000028263e7228 */ /* 0x041fe40000000000 */
[----:B------:R-:W-:Y:S02]  /*53d0*/  DADD R40, -R38, 1 ;  /* 0x3ff0000026287429 */ /* 0x000fe40000000100 */
[----:B---3--:R-:W-:-:S06]  /*53e0*/  DMUL R60, R54, R60 ;  /* 0x0000003c363c7228 */ /* 0x008fcc0000000000 */
[----:B------:R-:W-:Y:S02]  /*53f0*/  DFMA R62, R50, R40, R62 ;  /* 0x00000028323e722b */ /* 0x000fe4000000003e */
[----:B------:R-:W-:Y:S01]  /*5400*/  DMUL R60, R52, R60 ;  /* 0x0000003c343c7228 */ /* 0x000fe20000000000 */
[----:B------:R-:W2:Y:S07]  /*5410*/  LDG.E R50, desc[UR4][R48.64+0x4] ;  /* 0x0000040430327981 */ /* 0x000eae000c1e1900 */
[----:B------:R-:W-:Y:S01]  /*5420*/  DFMA R62, R40, R60, R62 ;  /* 0x0000003c283e722b */ /* 0x000fe2000000003e */
[----:B------:R-:W-:-:S05]  /*5430*/  IMAD.WIDE R60, R43, 0x4, R48 ;  /* 0x000000042b3c7825 */ /* 0x000fca00078e0230 */
[----:B------:R-:W3:Y:S01]  /*5440*/  LDG.E R67, desc[UR4][R60.64] ;  /* 0x000000043c437981 */ /* 0x000ee2000c1e1900 */
[----:B------:R-:W-:Y:S01]  /*5450*/  FMUL R66, R59, R66 ;  /* 0x000000423b427220 */ /* 0x000fe20000400000 */
[----:B------:R-:W-:Y:S02]  /*5460*/  @P2 I2FP.F32.S32 R6, R6 ;  /* 0x0000000600062245 */ /* 0x000fe40000201400 */
[C---:B------:R-:W-:Y:S02]  /*5470*/  R2UR UR12, R32.reuse ;  /* 0x00000000200c72ca */ /* 0x040fe400000e0000 */
[C---:B------:R-:W-:Y:S02]  /*5480*/  R2UR UR13, R33.reuse ;  /* 0x00000000210d72ca */ /* 0x040fe400000e0000 */
[C---:B------:R-:W-:Y:S02]  /*5490*/  R2UR UR8, R32.reuse ;  /* 0x00000000200872ca */ /* 0x040fe400000e0000 */
[----:B------:R-:W-:Y:S01]  /*54a0*/  R2UR UR9, R33 ;  /* 0x00000000210972ca */ /* 0x000fe200000e0000 */
[----:B------:R-:W4:Y:S01]  /*54b0*/  LDG.E R60, desc[UR4][R60.64+0x4] ;  /* 0x000004043c3c7981 */ /* 0x000f22000c1e1900 */
[----:B------:R-:W-:-:S02]  /*54c0*/  R2UR UR10, R32 ;  /* 0x00000000200a72ca */ /* 0x000fc400000e0000 */
[C---:B------:R-:W-:Y:S02]  /*54d0*/  R2UR UR11, R33.reuse ;  /* 0x00000000210b72ca */ /* 0x040fe400000e0000 */
[----:B------:R-:W-:Y:S02]  /*54e0*/  R2UR UR14, R32 ;  /* 0x00000000200e72ca */ /* 0x000fe400000e0000 */
[----:B------:R-:W-:Y:S01]  /*54f0*/  R2UR UR15, R33 ;  /* 0x00000000210f72ca */ /* 0x000fe200000e0000 */
[----:B--2---:R-:W-:Y:S01]  /*5500*/  FMUL R68, R59, R50 ;  /* 0x000000323b447220 */ /* 0x004fe20000400000 */
[----:B---3--:R-:W0:Y:S08]  /*5510*/  F2F.F64.F32 R48, R67 ;  /* 0x0000004300307310 */ /* 0x008e300000201800 */
[----:B------:R-:W1:Y:S01]  /*5520*/  F2F.F64.F32 R50, R68 ;  /* 0x0000004400327310 */ /* 0x000e620000201800 */
[----:B0-----:R-:W-:-:S07]  /*5530*/  DMUL R54, R54, R48 ;  /* 0x0000003036367228 */ /* 0x001fce0000000000 */
[----:B------:R-:W0:Y:S01]  /*5540*/  F2F.F64.F32 R48, R66 ;  /* 0x0000004200307310 */ /* 0x000e220000201800 */
[C---:B-1----:R-:W-:Y:S02]  /*5550*/  DMUL R50, R64.reuse, R50 ;  /* 0x0000003240327228 */ /* 0x042fe40000000000 */
[----:B0-----:R-:W-:Y:S01]  /*5560*/  DMUL R48, R64, R48 ;  /* 0x0000003040307228 */ /* 0x001fe20000000000 */
[----:B------:R-:W-:-:S05]  /*5570*/  @P1 I2FP.F32.S32 R64, R43 ;  /* 0x0000002b00401245 */ /* 0x000fca0000201400 */
[----:B------:R-:W-:-:S04]  /*5580*/  @P1 FADD R69, R64, -1 ;  /* 0xbf80000040451421 */ /* 0x000fc80000000000 */
[----:B------:R-:W0:Y:S01]  /*5590*/  @P1 F2F.F64.F32 R64, R69 ;  /* 0x0000004500401310 */ /* 0x000e220000201800 */
[----:B------:R-:W-:Y:S01]  /*55a0*/  DMUL R52, R52, R54 ;  /* 0x0000003634347228 */ /* 0x000fe20000000000 */
[----:B------:R-:W-:Y:S02]  /*55b0*/  @P1 MOV R54, 0x88e368f1 ;  /* 0x88e368f100361802 */ /* 0x000fe40000000f00 */
[----:B------:R-:W-:-:S06]  /*55c0*/  @P1 MOV R55, 0x3ee4f8b5 ;  /* 0x3ee4f8b500371802 */ /* 0x000fcc0000000f00 */
[----:B0-----:R-:W-:Y:S01]  /*55d0*/  @P1 DADD R64, R64, -R54 ;  /* 0x0000000040401229 */ /* 0x001fe20000000836 */
[----:B------:R-:W-:-:S05]  /*55e0*/  @P0 I2FP.F32.S32 R54, R7 ;  /* 0x0000000700360245 */ /* 0x000fca0000201400 */
[----:B------:R-:W-:-:S04]  /*55f0*/  @P0 FADD R66, R54, -1 ;  /* 0xbf80000036420421 */ /* 0x000fc80000000000 */
[----:B------:R0:W1:Y:S01]  /*5600*/  @P0 F2F.F64.F32 R54, R66 ;  /* 0x0000004200360310 */ /* 0x0000620000201800 */
[----:B------:R-:W-:-:S07]  /*5610*/  @P2 FADD R69, R6, -1 ;  /* 0xbf80000006452421 */ /* 0x000fce0000000000 */
[----:B------:R2:W-:Y:S01]  /*5620*/  @P1 F2F.F32.F64 R56, R64 ;  /* 0x0000004000381310 */ /* 0x0005e20000301000 */
[----:B0-----:R-:W0:Y:S01]  /*5630*/  LDC.64 R66, c[0x0][0x390] ;  /* 0x0000e400ff427b82 */ /* 0x001e220000000a00 */
[----:B--2---:R-:W-:Y:S01]  /*5640*/  @P0 IMAD.MOV.U32 R64, RZ, RZ, -0x771c970f ;  /* 0x88e368f1ff400424 */ /* 0x004fe200078e00ff */
[----:B------:R-:W-:-:S06]  /*5650*/  @P0 MOV R65, 0x3ee4f8b5 ;  /* 0x3ee4f8b500410802 */ /* 0x000fcc0000000f00 */
[----:B-1----:R-:W-:Y:S01]  /*5660*/  @P0 DADD R54, R54, -R64 ;  /* 0x0000000036360229 */ /* 0x002fe20000000840 */
[----:B------:R-:W1:Y:S08]  /*5670*/  @P2 F2F.F64.F32 R64, R69 ;  /* 0x0000004500402310 */ /* 0x000e700000201800 */
[----:B------:R2:W3:Y:S02]  /*5680*/  @P0 F2F.F32.F64 R4, R54 ;  /* 0x0000003600040310 */ /* 0x0004e40000301000 */
[----:B--2---:R-:W-:Y:S01]  /*5690*/  @P2 MOV R54, 0x88e368f1 ;  /* 0x88e368f100362802 */ /* 0x004fe20000000f00 */
[----:B------:R-:W-:-:S06]  /*56a0*/  @P2 IMAD.MOV.U32 R55, RZ, RZ, 0x3ee4f8b5 ;  /* 0x3ee4f8b5ff372424 */ /* 0x000fcc00078e00ff */
[----:B-1----:R-:W-:-:S06]  /*56b0*/  @P2 DADD R54, R64, -R54 ;  /* 0x0000000040362229 */ /* 0x002fcc0000000836 */
[----:B------:R-:W1:Y:S08]  /*56c0*/  @P2 F2F.F32.F64 R8, R54 ;  /* 0x0000003600082310 */ /* 0x000e700000301000 */
[----:B---3--:R-:W-:Y:S08]  /*56d0*/  F2I.FLOOR.NTZ R68, R4 ;  /* 0x0000000400447305 */ /* 0x008ff00000207100 */
[----:B-1----:R-:W1:Y:S08]  /*56e0*/  F2I.FLOOR.NTZ R64, R8 ;  /* 0x0000000800407305 */ /* 0x002e700000207100 */
[----:B------:R-:W2:Y:S01]  /*56f0*/  F2I.FLOOR.NTZ R6, R56 ;  /* 0x0000003800067305 */ /* 0x000ea20000207100 */
[----:B------:R-:W-:Y:S01]  /*5700*/  DFMA R52, R38, R52, R62 ;  /* 0x000000342634722b */ /* 0x000fe2000000003e */
[----:B-1----:R-:W-:-:S05]  /*5710*/  IMAD R64, R7, R64, R68 ;  /* 0x0000004007407224 */ /* 0x002fca00078e0244 */
[----:B------:R-:W-:Y:S01]  /*5720*/  IADD3 R62, PT, PT, R7, R64, RZ ;  /* 0x00000040073e7210 */ /* 0x000fe20007ffe0ff */
[----:B--2---:R-:W-:-:S04]  /*5730*/  IMAD R7, R64, R43, R6 ;  /* 0x0000002b40077224 */ /* 0x004fc800078e0206 */
[----:B------:R-:W-:Y:S02]  /*5740*/  IMAD R63, R62, R43, R6 ;  /* 0x0000002b3e3f7224 */ /* 0x000fe400078e0206 */
[----:B0-----:R-:W-:-:S04]  /*5750*/  IMAD.WIDE R6, R7, 0x4, R66 ;  /* 0x0000000407067825 */ /* 0x001fc800078e0242 */
[----:B------:R-:W-:Y:S01]  /*5760*/  IMAD.WIDE R66, R63, 0x4, R66 ;  /* 0x000000043f427825 */ /* 0x000fe200078e0242 */
[----:B------:R-:W2:Y:S04]  /*5770*/  LDG.E R62, desc[UR6][R6.64] ;  /* 0x00000006063e7981 */ /* 0x000ea8000c1e1900 */
[----:B------:R0:W3:Y:S01]  /*5780*/  LDG.E R61, desc[UR12][R6.64+0x4] ;  /* 0x0000040c063d7981 */ /* 0x0000e2000c1e1900 */
[----:B------:R-:W-:-:S03]  /*5790*/  IMAD.WIDE R54, R43, 0x4, R66 ;  /* 0x000000042b367825 */ /* 0x000fc600078e0242 */
[----:B------:R-:W5:Y:S04]  /*57a0*/  LDG.E R65, desc[UR6][R66.64] ;  /* 0x0000000642417981 */ /* 0x000f68000c1e1900 */
[----:B------:R-:W3:Y:S01]  /*57b0*/  LDG.E R63, desc[UR10][R54.64] ;  /* 0x0000000a363f7981 */ /* 0x000ee2000c1e1900 */
[----:B0-----:R-:W-:-:S03]  /*57c0*/  IMAD.WIDE R6, R43, 0x4, R6 ;  /* 0x000000042b067825 */ /* 0x001fc600078e0206 */
[----:B------:R0:W3:Y:S04]  /*57d0*/  LDG.E R43, desc[UR14][R66.64+0x4] ;  /* 0x0000040e422b7981 */ /* 0x0000e8000c1e1900 */
[----:B------:R-:W3:Y:S04]  /*57e0*/  LDG.E R64, desc[UR8][R6.64] ;  /* 0x0000000806407981 */ /* 0x000ee8000c1e1900 */
[----:B------:R-:W3:Y:S04]  /*57f0*/  LDG.E R54, desc[UR6][R54.64+0x4] ;  /* 0x0000040636367981 */ /* 0x000ee8000c1e1900 */
[----:B------:R1:W3:Y:S01]  /*5800*/  LDG.E R6, desc[UR4][R6.64+0x4] ;  /* 0x0000040406067981 */ /* 0x0002e2000c1e1900 */
[----:B------:R-:W-:Y:S01]  /*5810*/  DFMA R48, R40, R48, R52 ;  /* 0x000000302830722b */ /* 0x000fe20000000034 */
[----:B------:R-:W4:Y:S01]  /*5820*/  FRND.FLOOR R53, R56 ;  /* 0x0000003800357307 */ /* 0x000f220000205000 */
[----:B------:R-:W-:-:S04]  /*5830*/  FMUL R47, R59, R47 ;  /* 0x0000002f3b2f7220 */ /* 0x000fc80000400000 */
[----:B------:R-:W-:Y:S02]  /*5840*/  FMUL R47, R58, R47 ;  /* 0x0000002f3a2f7220 */ /* 0x000fe40000400000 */
[----:B------:R-:W-:Y:S01]  /*5850*/  DFMA R48, R38, R50, R48 ;  /* 0x000000322630722b */ /* 0x000fe20000000030 */
[----:B------:R-:W1:Y:S08]  /*5860*/  FRND.FLOOR R52, R4 ;  /* 0x0000000400347307 */ /* 0x000e700000205000 */
[----:B------:R-:W1:Y:S01]  /*5870*/  F2F.F64.F32 R50, R47 ;  /* 0x0000002f00327310 */ /* 0x000e620000201800 */
[----:B----4-:R-:W-:-:S07]  /*5880*/  FADD R56, -R53, R56 ;  /* 0x0000003835387221 */ /* 0x010fce0000000100 */
[----:B0-----:R-:W0:Y:S01]  /*5890*/  F2F.F64.F32 R66, R56 ;  /* 0x0000003800427310 */ /* 0x001e220000201800 */
[----:B-1----:R-:W-:Y:S01]  /*58a0*/  FADD R4, -R52, R4 ;  /* 0x0000000434047221 */ /* 0x002fe20000000100 */
[----:B------:R-:W-:-:S06]  /*58b0*/  DFMA R48, R40, R50, R48 ;  /* 0x000000322830722b */ /* 0x000fcc0000000030 */
[----:B------:R-:W1:Y:S08]  /*58c0*/  FRND.FLOOR R7, R8 ;  /* 0x0000000800077307 */ /* 0x000e700000205000 */
[----:B------:R-:W-:Y:S01]  /*58d0*/  F2F.F64.F32 R52, R4 ;  /* 0x0000000400347310 */ /* 0x000fe20000201800 */
[----:B0-----:R-:W-:Y:S01]  /*58e0*/  DADD R66, -R66, 1 ;  /* 0x3ff0000042427429 */ /* 0x001fe20000000100 */
[----:B-1----:R-:W-:Y:S01]  /*58f0*/  FADD R7, -R7, R8 ;  /* 0x0000000807077221 */ /* 0x002fe20000000100 */
[----:B------:R-:W-:-:S04]  /*5900*/  FMUL R59, R59, R60 ;  /* 0x0000003c3b3b7220 */ /* 0x000fc80000400000 */
[----:B------:R-:W-:-:S04]  /*5910*/  FMUL R58, R58, R59 ;  /* 0x0000003b3a3a7220 */ /* 0x000fc80000400000 */
[----:B------:R-:W-:-:S06]  /*5920*/  FMUL R58, R57, R58 ;  /* 0x0000003a393a7220 */ /* 0x000fcc0000400000 */
[----:B------:R-:W0:Y:S02]  /*5930*/  F2F.F64.F32 R58, R58 ;  /* 0x0000003a003a7310 */ /* 0x000e240000201800 */
[----:B0-----:R-:W-:Y:S01]  /*5940*/  DADD R48, R48, R58 ;  /* 0x0000000030307229 */ /* 0x001fe2000000003a */
[----:B------:R-:W-:Y:S05]  /*5950*/  BSSY.RECONVERGENT B1, `(.L_x_70) ;  /* 0x0000036000017945 */ /* 0x000fea0003800200 */
[----:B--2---:R-:W0:Y:S08]  /*5960*/  F2F.F64.F32 R38, R62 ;  /* 0x0000003e00267310 */ /* 0x004e300000201800 */
[----:B-----5:R-:W1:Y:S08]  /*5970*/  F2F.F64.F32 R50, R65 ;  /* 0x0000004100327310 */ /* 0x020e700000201800 */
[----:B---3--:R-:W2:Y:S08]  /*5980*/  F2F.F64.F32 R62, R63 ;  /* 0x0000003f003e7310 */ /* 0x008eb00000201800 */
[----:B------:R-:W3:Y:S01]  /*5990*/  F2F.F64.F32 R40, R64 ;  /* 0x0000004000287310 */ /* 0x000ee20000201800 */
[----:B0-----:R-:W-:-:S02]  /*59a0*/  DMUL R38, R38, R66 ;  /* 0x0000004226267228 */ /* 0x001fc40000000000 */
[C---:B-1----:R-:W-:Y:S02]  /*59b0*/  DMUL R50, R66.reuse, R50 ;  /* 0x0000003242327228 */ /* 0x042fe40000000000 */
[----:B--2---:R-:W-:-:S03]  /*59c0*/  DMUL R62, R66, R62 ;  /* 0x0000003e423e7228 */ /* 0x004fc60000000000 */
[----:B------:R-:W0:Y:S01]  /*59d0*/  F2F.F64.F32 R64, R7 ;  /* 0x0000000700407310 */ /* 0x000e220000201800 */
[----:B---3--:R-:W-:Y:S02]  /*59e0*/  DMUL R40, R66, R40 ;  /* 0x0000002842287228 */ /* 0x008fe40000000000 */
[----:B------:R-:W-:-:S08]  /*59f0*/  DADD R66, -R52, 1 ;  /* 0x3ff0000034427429 */ /* 0x000fd00000000100 */
[----:B------:R-:W-:Y:S02]  /*5a00*/  DMUL R50, R66, R50 ;  /* 0x0000003242327228 */ /* 0x000fe40000000000 */
[C---:B------:R-:W-:Y:S02]  /*5a10*/  DMUL R40, R52.reuse, R40 ;  /* 0x0000002834287228 */ /* 0x040fe40000000000 */
[----:B------:R-:W-:Y:S02]  /*5a20*/  DMUL R62, R52, R62 ;  /* 0x0000003e343e7228 */ /* 0x000fe40000000000 */
[----:B------:R-:W-:Y:S02]  /*5a30*/  DMUL R38, R38, R66 ;  /* 0x0000004226267228 */ /* 0x000fe40000000000 */
[C---:B0-----:R-:W-:Y:S02]  /*5a40*/  DMUL R50, R64.reuse, R50 ;  /* 0x0000003240327228 */ /* 0x041fe40000000000 */
[----:B------:R-:W-:Y:S01]  /*5a50*/  DADD R52, -R64, 1 ;  /* 0x3ff0000040347429 */ /* 0x000fe20000000100 */
[----:B------:R-:W-:-:S07]  /*5a60*/  FMUL R61, R56, R61 ;  /* 0x0000003d383d7220 */ /* 0x000fce0000400000 */
[----:B------:R-:W-:Y:S01]  /*5a70*/  DFMA R38, R38, R52, R50 ;  /* 0x000000342626722b */ /* 0x000fe20000000032 */
[----:B------:R-:W-:-:S07]  /*5a80*/  FMUL R43, R56, R43 ;  /* 0x0000002b382b7220 */ /* 0x000fce0000400000 */
[----:B------:R-:W-:Y:S01]  /*5a90*/  DFMA R38, R52, R40, R38 ;  /* 0x000000283426722b */ /* 0x000fe20000000026 */
[----:B------:R-:W0:Y:S08]  /*5aa0*/  F2F.F64.F32 R40, R61 ;  /* 0x0000003d00287310 */ /* 0x000e300000201800 */
[----:B------:R-:W1:Y:S01]  /*5ab0*/  F2F.F64.F32 R50, R43 ;  /* 0x0000002b00327310 */ /* 0x000e620000201800 */
[----:B------:R-:W-:Y:S01]  /*5ac0*/  DFMA R38, R64, R62, R38 ;  /* 0x0000003e4026722b */ /* 0x000fe20000000026 */
[C---:B------:R-:W-:Y:S01]  /*5ad0*/  FMUL R47, R56.reuse, R6 ;  /* 0x00000006382f7220 */ /* 0x040fe20000400000 */
[----:B0-----:R-:W-:Y:S01]  /*5ae0*/  DMUL R40, R66, R40 ;  /* 0x0000002842287228 */ /* 0x001fe20000000000 */
[----:B------:R-:W-:-:S02]  /*5af0*/  FMUL R55, R56, R54 ;  /* 0x0000003638377220 */ /* 0x000fc40000400000 */
[C---:B------:R-:W-:Y:S02]  /*5b00*/  FMUL R47, R4.reuse, R47 ;  /* 0x0000002f042f7220 */ /* 0x040fe40000400000 */
[----:B------:R-:W-:-:S03]  /*5b10*/  FMUL R4, R4, R55 ;  /* 0x0000003704047220 */ /* 0x000fc60000400000 */
[----:B------:R-:W-:Y:S02]  /*5b20*/  DFMA R38, R52, R40, R38 ;  /* 0x000000283426722b */ /* 0x000fe40000000026 */
[----:B-1----:R-:W-:Y:S01]  /*5b30*/  DMUL R50, R66, R50 ;  /* 0x0000003242327228 */ /* 0x002fe20000000000 */
[----:B------:R-:W0:Y:S01]  /*5b40*/  F2F.F64.F32 R40, R47 ;  /* 0x0000002f00287310 */ /* 0x000e220000201800 */
[----:B------:R-:W-:-:S06]  /*5b50*/  FMUL R4, R7, R4 ;  /* 0x0000000407047220 */ /* 0x000fcc0000400000 */
[----:B------:R-:W-:Y:S01]  /*5b60*/  DFMA R50, R64, R50, R38 ;  /* 0x000000324032722b */ /* 0x000fe20000000026 */
[----:B------:R-:W1:Y:S07]  /*5b70*/  F2F.F64.F32 R38, R4 ;  /* 0x0000000400267310 */ /* 0x000e6e0000201800 */
[----:B0-----:R-:W-:Y:S01]  /*5b80*/  DFMA R40, R52, R40, R50 ;  /* 0x000000283428722b */ /* 0x001fe20000000032 */
[----:B------:R-:W0:Y:S07]  /*5b90*/  F2F.F32.F64 R6, R48 ;  /* 0x0000003000067310 */ /* 0x000e2e0000301000 */
[----:B-1----:R-:W-:-:S06]  /*5ba0*/  DADD R38, R40, R38 ;  /* 0x0000000028267229 */ /* 0x002fcc0000000026 */
        /* <DEDUP_REMOVED lines=8> */
[----:B------:R-:W-:-:S07]  /*5c30*/  MOV R48, 0x5c50 ;  /* 0x00005c5000307802 */ /* 0x000fce0000000f00 */
[----:B-1----:R-:W-:Y:S05]  /*5c40*/  CALL.REL.NOINC `($__internal_3_$__cuda_sm20_sqrt_rn_f32_slowpath) ;  /* 0x00000020002c7944 */ /* 0x002fea0003c00000 */
[----:B------:R-:W-:Y:S01]  /*5c50*/  IMAD.MOV.U32 R51, RZ, RZ, R8 ;  /* 0x000000ffff337224 */ /* 0x000fe200078e0008 */
[----:B------:R-:W-:Y:S06]  /*5c60*/  BRA `(.L_x_72) ;  /* 0x0000000000107947 */ /* 0x000fec0003800000 */
.L_x_71:
[----:B-1----:R-:W-:Y:S01]  /*5c70*/  FMUL.FTZ R51, R4, R41 ;  /* 0x0000002904337220 */ /* 0x002fe20000410000 */
[----:B------:R-:W-:-:S03]  /*5c80*/  FMUL.FTZ R8, R41, 0.5 ;  /* 0x3f00000029087820 */ /* 0x000fc60000410000 */
[----:B------:R-:W-:-:S04]  /*5c90*/  FFMA R4, -R51, R51, R4 ;  /* 0x0000003333047223 */ /* 0x000fc80000000104 */
[----:B------:R-:W-:-:S07]  /*5ca0*/  FFMA R51, R4, R8, R51 ;  /* 0x0000000804337223 */ /* 0x000fce0000000033 */
.L_x_72:
[----:B------:R-:W-:Y:S05]  /*5cb0*/  BSYNC.RECONVERGENT B1 ;  /* 0x0000000000017941 */ /* 0x000fea0003800200 */
.L_x_70:
[----:B------:R-:W0:Y:S01]  /*5cc0*/  MUFU.RCP R4, R37 ;  /* 0x0000002500047308 */ /* 0x000e220000001000 */
[----:B------:R-:W-:Y:S07]  /*5cd0*/  BSSY.RECONVERGENT B3, `(.L_x_73) ;  /* 0x000000d000037945 */ /* 0x000fee0003800200 */
[----:B------:R-:W1:Y:S08]  /*5ce0*/  FCHK P0, R3, R37 ;  /* 0x0000002503007302 */ /* 0x000e700000000000 */
[----:B------:R-:W2:Y:S01]  /*5cf0*/  F2F.F64.F32 R42, R42 ;  /* 0x0000002a002a7310 */ /* 0x000ea20000201800 */
[----:B0-----:R-:W-:-:S04]  /*5d00*/  FFMA R39, R4, -R37, 1 ;  /* 0x3f80000004277423 */ /* 0x001fc80000000825 */
[----:B------:R-:W-:-:S04]  /*5d10*/  FFMA R41, R4, R39, R4 ;  /* 0x0000002704297223 */ /* 0x000fc80000000004 */
[----:B------:R-:W-:-:S04]  /*5d20*/  FFMA R4, R3, R41, RZ ;  /* 0x0000002903047223 */ /* 0x000fc800000000ff */
[----:B------:R-:W-:-:S04]  /*5d30*/  FFMA R39, R4, -R37, R3 ;  /* 0x8000002504277223 */ /* 0x000fc80000000003 */
[----:B------:R-:W-:Y:S01]  /*5d40*/  FFMA R4, R41, R39, R4 ;  /* 0x0000002729047223 */ /* 0x000fe20000000004 */
[----:B-12---:R-:W-:Y:S06]  /*5d50*/  @!P0 BRA `(.L_x_74) ;  /* 0x0000000000108947 */ /* 0x006fec0003800000 */
[----:B------:R-:W-:Y:S02]  /*5d60*/  MOV R8, R3 ;  /* 0x0000000300087202 */ /* 0x000fe40000000f00 */
[----:B------:R-:W-:Y:S02]  /*5d70*/  MOV R4, R37 ;  /* 0x0000002500047202 */ /* 0x000fe40000000f00 */
[----:B------:R-:W-:-:S07]  /*5d80*/  MOV R38, 0x5da0 ;  /* 0x00005da000267802 */ /* 0x000fce0000000f00 */
[----:B------:R-:W-:Y:S05]  /*5d90*/  CALL.REL.NOINC `($__internal_4_$__cuda_sm3x_div_rn_noftz_f32_slowpath) ;  /* 0x0000002000307944 */ /* 0x000fea0003c00000 */
.L_x_74:
[----:B------:R-:W-:Y:S05]  /*5da0*/  BSYNC.RECONVERGENT B3 ;  /* 0x0000000000037941 */ /* 0x000fea0003800200 */
.L_x_73:
[----:B------:R-:W0:Y:S01]  /*5db0*/  F2F.F64.F32 R46, R46 ;  /* 0x0000002e002e7310 */ /* 0x000e220000201800 */
[----:B------:R-:W-:Y:S01]  /*5dc0*/  IMAD.MOV.U32 R38, RZ, RZ, 0x1 ;  /* 0x00000001ff267424 */ /* 0x000fe200078e00ff */
[----:B------:R-:W-:Y:S06]  /*5dd0*/  BSSY.RECONVERGENT B1, `(.L_x_75) ;  /* 0x0000019000017945 */ /* 0x000fec0003800200 */
[----:B------:R-:W1:Y:S08]  /*5de0*/  F2F.F64.F32 R48, R21 ;  /* 0x0000001500307310 */ /* 0x000e700000201800 */
[----:B0-----:R-:W0:Y:S01]  /*5df0*/  MUFU.RCP64H R39, R47 ;  /* 0x0000002f00277308 */ /* 0x001e220000001800 */
[----:B-1----:R-:W-:-:S07]  /*5e00*/  DADD R48, R48, R48 ;  /* 0x0000000030307229 */ /* 0x002fce0000000030 */
[----:B------:R1:W2:Y:S01]  /*5e10*/  F2F.F64.F32 R66, R4 ;  /* 0x0000000400427310 */ /* 0x0002a20000201800 */
[----:B0-----:R-:W-:Y:S02]  /*5e20*/  DFMA R40, -R46, R38, 1 ;  /* 0x3ff000002e28742b */ /* 0x001fe40000000126 */
[----:B------:R-:W-:-:S06]  /*5e30*/  FSETP.GEU.AND P1, PT, |R49|, 6.5827683646048100446e-37, PT ;  /* 0x036000003100780b */ /* 0x000fcc0003f2e200 */
[----:B------:R-:W-:-:S08]  /*5e40*/  DFMA R40, R40, R40, R40 ;  /* 0x000000282828722b */ /* 0x000fd00000000028 */
[----:B------:R-:W-:-:S08]  /*5e50*/  DFMA R40, R38, R40, R38 ;  /* 0x000000282628722b */ /* 0x000fd00000000026 */
[----:B------:R-:W-:-:S08]  /*5e60*/  DFMA R38, -R46, R40, 1 ;  /* 0x3ff000002e26742b */ /* 0x000fd00000000128 */
[----:B------:R-:W-:-:S08]  /*5e70*/  DFMA R38, R40, R38, R40 ;  /* 0x000000262826722b */ /* 0x000fd00000000028 */
[----:B------:R-:W-:-:S08]  /*5e80*/  DMUL R40, R48, R38 ;  /* 0x0000002630287228 */ /* 0x000fd00000000000 */
[----:B------:R-:W-:-:S08]  /*5e90*/  DFMA R52, -R46, R40, R48 ;  /* 0x000000282e34722b */ /* 0x000fd00000000130 */
[----:B------:R-:W-:-:S10]  /*5ea0*/  DFMA R38, R38, R52, R40 ;  /* 0x000000342626722b */ /* 0x000fd40000000028 */
[----:B------:R-:W-:-:S05]  /*5eb0*/  FFMA R3, RZ, R47, R39 ;  /* 0x0000002fff037223 */ /* 0x000fca0000000027 */
[----:B------:R-:W-:-:S13]  /*5ec0*/  FSETP.GT.AND P0, PT, |R3|, 1.469367938527859385e-39, PT ;  /* 0x001000000300780b */ /* 0x000fda0003f04200 */
[----:B-12---:R-:W-:Y:S05]  /*5ed0*/  @P0 BRA P1, `(.L_x_76) ;  /* 0x0000000000200947 */ /* 0x006fea0000800000 */
[----:B------:R-:W-:Y:S01]  /*5ee0*/  MOV R41, R48 ;  /* 0x0000003000297202 */ /* 0x000fe20000000f00 */
[----:B------:R-:W-:Y:S01]  /*5ef0*/  IMAD.MOV.U32 R38, RZ, RZ, R46 ;  /* 0x000000ffff267224 */ /* 0x000fe200078e002e */
[----:B------:R-:W-:Y:S02]  /*5f00*/  MOV R40, R49 ;  /* 0x0000003100287202 */ /* 0x000fe40000000f00 */
[----:B------:R-:W-:Y:S02]  /*5f10*/  MOV R39, R47 ;  /* 0x0000002f00277202 */ /* 0x000fe40000000f00 */
[----:B------:R-:W-:-:S07]  /*5f20*/  MOV R4, 0x5f40 ;  /* 0x00005f4000047802 */ /* 0x000fce0000000f00 */
[----:B------:R-:W-:Y:S05]  /*5f30*/  CALL.REL.NOINC `($__internal_2_$__cuda_sm20_div_rn_f64_full) ;  /* 0x0000001400f87944 */ /* 0x000fea0003c00000 */
[----:B------:R-:W-:Y:S01]  /*5f40*/  MOV R38, R54 ;  /* 0x0000003600267202 */ /* 0x000fe20000000f00 */
[----:B------:R-:W-:-:S07]  /*5f50*/  IMAD.MOV.U32 R39, RZ, RZ, R55 ;  /* 0x000000ffff277224 */ /* 0x000fce00078e0037 */
.L_x_76:
[----:B------:R-:W-:Y:S05]  /*5f60*/  BSYNC.RECONVERGENT B1 ;  /* 0x0000000000017941 */ /* 0x000fea0003800200 */
.L_x_75:
[----:B------:R-:W0:Y:S01]  /*5f70*/  F2F.F64.F32 R52, R11 ;  /* 0x0000000b00347310 */ /* 0x000e220000201800 */
[----:B------:R-:W-:Y:S01]  /*5f80*/  HFMA2 R40, -RZ, RZ, 0, 5.9604644775390625e-08 ;  /* 0x00000001ff287431 */ /* 0x000fe200000001ff */
[----:B------:R-:W-:Y:S01]  /*5f90*/  BSSY.RECONVERGENT B1, `(.L_x_77) ;  /* 0x0000017000017945 */ /* 0x000fe20003800200 */
[----:B------:R-:W-:-:S05]  /*5fa0*/  DADD R66, R66, R38 ;  /* 0x0000000042427229 */ /* 0x000fca0000000026 */
[----:B0-----:R-:W0:Y:S02]  /*5fb0*/  MUFU.RCP64H R41, R53 ;  /* 0x0000003500297308 */ /* 0x001e240000001800 */
[----:B0-----:R-:W-:-:S08]  /*5fc0*/  DFMA R48, -R52, R40, 1 ;  /* 0x3ff000003430742b */ /* 0x001fd00000000128 */
[----:B------:R-:W-:Y:S02]  /*5fd0*/  DFMA R54, R48, R48, R48 ;  /* 0x000000303036722b */ /* 0x000fe40000000030 */
[----:B------:R-:W0:Y:S06]  /*5fe0*/  F2F.F64.F32 R48, R14 ;  /* 0x0000000e00307310 */ /* 0x000e2c0000201800 */
[----:B------:R-:W-:-:S08]  /*5ff0*/  DFMA R54, R40, R54, R40 ;  /* 0x000000362836722b */ /* 0x000fd00000000028 */
[----:B------:R-:W-:Y:S02]  /*6000*/  DFMA R40, -R52, R54, 1 ;  /* 0x3ff000003428742b */ /* 0x000fe40000000136 */
[----:B0-----:R-:W-:-:S06]  /*6010*/  DADD R48, R48, R48 ;  /* 0x0000000030307229 */ /* 0x001fcc0000000030 */
[----:B------:R-:W-:-:S04]  /*6020*/  DFMA R40, R54, R40, R54 ;  /* 0x000000283628722b */ /* 0x000fc80000000036 */
[----:B------:R-:W-:-:S04]  /*6030*/  FSETP.GEU.AND P1, PT, |R49|, 6.5827683646048100446e-37, PT ;  /* 0x036000003100780b */ /* 0x000fc80003f2e200 */
[----:B------:R-:W-:-:S08]  /*6040*/  DMUL R54, R48, R40 ;  /* 0x0000002830367228 */ /* 0x000fd00000000000 */
[----:B------:R-:W-:-:S08]  /*6050*/  DFMA R56, -R52, R54, R48 ;  /* 0x000000363438722b */ /* 0x000fd00000000130 */
[----:B------:R-:W-:-:S10]  /*6060*/  DFMA R54, R40, R56, R54 ;  /* 0x000000382836722b */ /* 0x000fd40000000036 */
[----:B------:R-:W-:-:S05]  /*6070*/  FFMA R3, RZ, R53, R55 ;  /* 0x00000035ff037223 */ /* 0x000fca0000000037 */
[----:B------:R-:W-:-:S13]  /*6080*/  FSETP.GT.AND P0, PT, |R3|, 1.469367938527859385e-39, PT ;  /* 0x001000000300780b */ /* 0x000fda0003f04200 */
[----:B------:R-:W-:Y:S05]  /*6090*/  @P0 BRA P1, `(.L_x_78) ;  /* 0x0000000000180947 */ /* 0x000fea0000800000 */
[----:B------:R-:W-:Y:S01]  /*60a0*/  MOV R41, R48 ;  /* 0x0000003000297202 */ /* 0x000fe20000000f00 */
[----:B------:R-:W-:Y:S01]  /*60b0*/  IMAD.MOV.U32 R40, RZ, RZ, R49 ;  /* 0x000000ffff287224 */ /* 0x000fe200078e0031 */
[----:B------:R-:W-:Y:S02]  /*60c0*/  MOV R38, R52 ;  /* 0x0000003400267202 */ /* 0x000fe40000000f00 */
[----:B------:R-:W-:Y:S02]  /*60d0*/  MOV R39, R53 ;  /* 0x0000003500277202 */ /* 0x000fe40000000f00 */
[----:B------:R-:W-:-:S07]  /*60e0*/  MOV R4, 0x6100 ;  /* 0x0000610000047802 */ /* 0x000fce0000000f00 */
[----:B------:R-:W-:Y:S05]  /*60f0*/  CALL.REL.NOINC `($__internal_2_$__cuda_sm20_div_rn_f64_full) ;  /* 0x0000001400887944 */ /* 0x000fea0003c00000 */
.L_x_78:
[----:B------:R-:W-:Y:S05]  /*6100*/  BSYNC.RECONVERGENT B1 ;  /* 0x0000000000017941 */ /* 0x000fea0003800200 */
.L_x_77:
[----:B------:R-:W0:Y:S01]  /*6110*/  MUFU.RCP R4, R51 ;  /* 0x0000003300047308 */ /* 0x000e220000001000 */
[----:B------:R-:W-:Y:S01]  /*6120*/  BSSY.RECONVERGENT B3, `(.L_x_79) ;  /* 0x000000e000037945 */ /* 0x000fe20003800200 */
[----:B------:R-:W-:-:S06]  /*6130*/  DADD R54, R66, R54 ;  /* 0x0000000042367229 */ /* 0x000fcc0000000036 */
        /* <DEDUP_REMOVED lines=11> */
[----:B------:R-:W-:-:S07]  /*61f0*/  MOV R8, R4 ;  /* 0x0000000400087202 */ /* 0x000fce0000000f00 */
.L_x_80:
[----:B------:R-:W-:Y:S05]  /*6200*/  BSYNC.RECONVERGENT B3 ;  /* 0x0000000000037941 */ /* 0x000fea0003800200 */
.L_x_79:
[----:B------:R-:W0:Y:S01]  /*6210*/  F2F.F64.F32 R4, R8 ;  /* 0x0000000800047310 */ /* 0x000e220000201800 */
[C---:B------:R-:W-:Y:S02]  /*6220*/  R2UR UR4, R32.reuse ;  /* 0x00000000200472ca */ /* 0x040fe400000e0000 */
[C---:B------:R-:W-:Y:S02]  /*6230*/  R2UR UR5, R33.reuse ;  /* 0x00000000210572ca */ /* 0x040fe400000e0000 */
[----:B------:R-:W-:Y:S02]  /*6240*/  R2UR UR6, R32 ;  /* 0x00000000200672ca */ /* 0x000fe400000e0000 */
[----:B------:R-:W-:Y:S01]  /*6250*/  R2UR UR7, R33 ;  /* 0x00000000210772ca */ /* 0x000fe200000e0000 */
[----:B0-----:R-:W-:-:S08]  /*6260*/  DADD R4, R54, R4 ;  /* 0x0000000036047229 */ /* 0x001fd00000000004 */
[----:B------:R-:W-:-:S06]  /*6270*/  DFMA R4, R44, R4, R42 ;  /* 0x000000042c04722b */ /* 0x000fcc000000002a */
[----:B------:R-:W0:Y:S02]  /*6280*/  F2F.F32.F64 R3, R4 ;  /* 0x0000000400037310 */ /* 0x000e240000301000 */
[----:B0-----:R0:W-:Y:S04]  /*6290*/  ST.E desc[UR4][R28.64], R3 ;  /* 0x000000031c007985 */ /* 0x0011e8000c101904 */
[----:B------:R-:W2:Y:S02]  /*62a0*/  LD.E R42, desc[UR6][R16.64+0x4] ;  /* 0x00000406102a7980 */ /* 0x000ea4000c101900 */
[----:B------:R-:W1:Y:S01]  /*62b0*/  MUFU.RCP R14, R37 ;  /* 0x00000025000e7308 */ /* 0x000e620000001000 */
[----:B------:R-:W-:Y:S07]  /*62c0*/  BSSY.RECONVERGENT B3, `(.L_x_81) ;  /* 0x000000e000037945 */ /* 0x000fee0003800200 */
[----:B------:R-:W3:Y:S01]  /*62d0*/  FCHK P0, R2, R37 ;  /* 0x0000002502007302 */ /* 0x000ee20000000000 */
[----:B-1----:R-:W-:-:S04]  /*62e0*/  FFMA R11, R14, -R37, 1 ;  /* 0x3f8000000e0b7423 */ /* 0x002fc80000000825 */
[----:B------:R-:W-:-:S04]  /*62f0*/  FFMA R14, R14, R11, R14 ;  /* 0x0000000b0e0e7223 */ /* 0x000fc8000000000e */
[----:B------:R-:W-:-:S04]  /*6300*/  FFMA R11, R2, R14, RZ ;  /* 0x0000000e020b7223 */ /* 0x000fc800000000ff */
[----:B------:R-:W-:-:S04]  /*6310*/  FFMA R4, R11, -R37, R2 ;  /* 0x800000250b047223 */ /* 0x000fc80000000002 */
[----:B------:R-:W-:Y:S01]  /*6320*/  FFMA R11, R14, R4, R11 ;  /* 0x000000040e0b7223 */ /* 0x000fe2000000000b */
[----:B--2---:R-:W1:Y:S01]  /*6330*/  F2F.F64.F32 R42, R42 ;  /* 0x0000002a002a7310 */ /* 0x004e620000201800 */
[----:B0--3--:R-:W-:Y:S05]  /*6340*/  @!P0 BRA `(.L_x_82) ;  /* 0x0000000000148947 */ /* 0x009fea0003800000 */
[----:B------:R-:W-:Y:S01]  /*6350*/  IMAD.MOV.U32 R8, RZ, RZ, R2 ;  /* 0x000000ffff087224 */ /* 0x000fe200078e0002 */
[----:B------:R-:W-:Y:S02]  /*6360*/  MOV R4, R37 ;  /* 0x0000002500047202 */ /* 0x000fe40000000f00 */
[----:B------:R-:W-:-:S07]  /*6370*/  MOV R38, 0x6390 ;  /* 0x0000639000267802 */ /* 0x000fce0000000f00 */
[----:B-1----:R-:W-:Y:S05]  /*6380*/  CALL.REL.NOINC `($__internal_4_$__cuda_sm3x_div_rn_noftz_f32_slowpath) ;  /* 0x0000001800b47944 */ /* 0x002fea0003c00000 */
[----:B------:R-:W-:-:S07]  /*6390*/  MOV R11, R4 ;  /* 0x00000004000b7202 */ /* 0x000fce0000000f00 */
.L_x_82:
[----:B------:R-:W-:Y:S05]  /*63a0*/  BSYNC.RECONVERGENT B3 ;  /* 0x0000000000037941 */ /* 0x000fea0003800200 */
.L_x_81:
[----:B------:R-:W0:Y:S01]  /*63b0*/  MUFU.RCP64H R5, R47 ;  /* 0x0000002f00057308 */ /* 0x000e220000001800 */
[----:B------:R-:W-:Y:S01]  /*63c0*/  IMAD.MOV.U32 R4, RZ, RZ, 0x1 ;  /* 0x00000001ff047424 */ /* 0x000fe200078e00ff */
[----:B------:R-:W-:Y:S06]  /*63d0*/  BSSY.RECONVERGENT B1, `(.L_x_83) ;  /* 0x0000018000017945 */ /* 0x000fec0003800200 */
[----:B------:R-:W2:Y:S01]  /*63e0*/  F2F.F64.F32 R20, R20 ;  /* 0x0000001400147310 */ /* 0x000ea20000201800 */
[----:B0-----:R-:W-:-:S08]  /*63f0*/  DFMA R38, -R46, R4, 1 ;  /* 0x3ff000002e26742b */ /* 0x001fd00000000104 */
[----:B------:R-:W-:-:S08]  /*6400*/  DFMA R38, R38, R38, R38 ;  /* 0x000000262626722b */ /* 0x000fd00000000026 */
[----:B------:R-:W-:Y:S02]  /*6410*/  DFMA R4, R4, R38, R4 ;  /* 0x000000260404722b */ /* 0x000fe40000000004 */
[----:B--2---:R-:W-:Y:S01]  /*6420*/  DADD R38, R20, R20 ;  /* 0x0000000014267229 */ /* 0x004fe20000000014 */
[----:B------:R0:W2:Y:S05]  /*6430*/  F2F.F64.F32 R20, R11 ;  /* 0x0000000b00147310 */ /* 0x0000aa0000201800 */
[----:B------:R-:W-:-:S04]  /*6440*/  DFMA R40, -R46, R4, 1 ;  /* 0x3ff000002e28742b */ /* 0x000fc80000000104 */
[----:B------:R-:W-:-:S04]  /*6450*/  FSETP.GEU.AND P1, PT, |R39|, 6.5827683646048100446e-37, PT ;  /* 0x036000002700780b */ /* 0x000fc80003f2e200 */
[----:B------:R-:W-:-:S08]  /*6460*/  DFMA R48, R4, R40, R4 ;  /* 0x000000280430722b */ /* 0x000fd00000000004 */
[----:B------:R-:W-:-:S08]  /*6470*/  DMUL R4, R48, R38 ;  /* 0x0000002630047228 */ /* 0x000fd00000000000 */
[----:B------:R-:W-:-:S08]  /*6480*/  DFMA R40, -R46, R4, R38 ;  /* 0x000000042e28722b */ /* 0x000fd00000000126 */
[----:B------:R-:W-:-:S10]  /*6490*/  DFMA R4, R48, R40, R4 ;  /* 0x000000283004722b */ /* 0x000fd40000000004 */
[----:B------:R-:W-:-:S05]  /*64a0*/  FFMA R2, RZ, R47, R5 ;  /* 0x0000002fff027223 */ /* 0x000fca0000000005 */
[----:B------:R-:W-:-:S13]  /*64b0*/  FSETP.GT.AND P0, PT, |R2|, 1.469367938527859385e-39, PT ;  /* 0x001000000200780b */ /* 0x000fda0003f04200 */
[----:B0-2---:R-:W-:Y:S05]  /*64c0*/  @P0 BRA P1, `(.L_x_84) ;  /* 0x0000000000200947 */ /* 0x005fea0000800000 */
[----:B------:R-:W-:Y:S01]  /*64d0*/  MOV R41, R38 ;  /* 0x0000002600297202 */ /* 0x000fe20000000f00 */
[----:B------:R-:W-:Y:S01]  /*64e0*/  IMAD.MOV.U32 R38, RZ, RZ, R46 ;  /* 0x000000ffff267224 */ /* 0x000fe200078e002e */
[----:B------:R-:W-:Y:S02]  /*64f0*/  MOV R40, R39 ;  /* 0x0000002700287202 */ /* 0x000fe40000000f00 */
[----:B------:R-:W-:Y:S02]  /*6500*/  MOV R39, R47 ;  /* 0x0000002f00277202 */ /* 0x000fe40000000f00 */
[----:B------:R-:W-:-:S07]  /*6510*/  MOV R4, 0x6530 ;  /* 0x0000653000047802 */ /* 0x000fce0000000f00 */
[----:B-1----:R-:W-:Y:S05]  /*6520*/  CALL.REL.NOINC `($__internal_2_$__cuda_sm20_div_rn_f64_full) ;  /* 0x00000010007c7944 */ /* 0x002fea0003c00000 */
[----:B------:R-:W-:Y:S01]  /*6530*/  MOV R4, R54 ;  /* 0x0000003600047202 */ /* 0x000fe20000000f00 */
[----:B------:R-:W-:-:S07]  /*6540*/  IMAD.MOV.U32 R5, RZ, RZ, R55 ;  /* 0x000000ffff057224 */ /* 0x000fce00078e0037 */
.L_x_84:
[----:B------:R-:W-:Y:S05]  /*6550*/  BSYNC.RECONVERGENT B1 ;  /* 0x0000000000017941 */ /* 0x000fea0003800200 */
.L_x_83:
[----:B------:R-:W0:Y:S01]  /*6560*/  MUFU.RCP64H R39, R53 ;  /* 0x0000003500277308 */ /* 0x000e220000001800 */
[----:B------:R-:W-:Y:S01]  /*6570*/  HFMA2 R38, -RZ, RZ, 0, 5.9604644775390625e-08 ;  /* 0x00000001ff267431 */ /* 0x000fe200000001ff */
[----:B------:R-:W-:Y:S01]  /*6580*/  BSSY.RECONVERGENT B1, `(.L_x_85) ;  /* 0x0000018000017945 */ /* 0x000fe20003800200 */
[----:B------:R-:W-:-:S05]  /*6590*/  DADD R20, R20, R4 ;  /* 0x0000000014147229 */ /* 0x000fca0000000004 */
[----:B------:R-:W2:Y:S01]  /*65a0*/  F2F.F64.F32 R48, R13 ;  /* 0x0000000d00307310 */ /* 0x000ea20000201800 */
[----:B0-----:R-:W-:Y:S02]  /*65b0*/  DFMA R40, -R52, R38, 1 ;  /* 0x3ff000003428742b */ /* 0x001fe40000000126 */
[----:B--2---:R-:W-:-:S06]  /*65c0*/  DADD R48, R48, R48 ;  /* 0x0000000030307229 */ /* 0x004fcc0000000030 */
[----:B------:R-:W-:-:S08]  /*65d0*/  DFMA R40, R40, R40, R40 ;  /* 0x000000282828722b */ /* 0x000fd00000000028 */
[----:B------:R-:W-:Y:S01]  /*65e0*/  DFMA R40, R38, R40, R38 ;  /* 0x000000282628722b */ /* 0x000fe20000000026 */
[----:B------:R-:W-:-:S07]  /*65f0*/  FSETP.GEU.AND P1, PT, |R49|, 6.5827683646048100446e-37, PT ;  /* 0x036000003100780b */ /* 0x000fce0003f2e200 */
[----:B------:R-:W-:-:S08]  /*6600*/  DFMA R38, -R52, R40, 1 ;  /* 0x3ff000003426742b */ /* 0x000fd00000000128 */
[----:B------:R-:W-:-:S08]  /*6610*/  DFMA R54, R40, R38, R40 ;  /* 0x000000262836722b */ /* 0x000fd00000000028 */
        /* <DEDUP_REMOVED lines=11> */
[----:B-1----:R-:W-:Y:S05]  /*66d0*/  CALL.REL.NOINC `($__internal_2_$__cuda_sm20_div_rn_f64_full) ;  /* 0x0000001000107944 */ /* 0x002fea0003c00000 */
[----:B------:R-:W-:Y:S01]  /*66e0*/  IMAD.MOV.U32 R38, RZ, RZ, R54 ;  /* 0x000000ffff267224 */ /* 0x000fe200078e0036 */
[----:B------:R-:W-:-:S07]  /*66f0*/  MOV R39, R55 ;  /* 0x0000003700277202 */ /* 0x000fce0000000f00 */
.L_x_86:
[----:B------:R-:W-:Y:S05]  /*6700*/  BSYNC.RECONVERGENT B1 ;  /* 0x0000000000017941 */ /* 0x000fea0003800200 */
.L_x_85:
[----:B------:R-:W0:Y:S01]  /*6710*/  MUFU.RCP R2, R51 ;  /* 0x0000003300027308 */ /* 0x000e220000001000 */
[----:B------:R-:W-:Y:S01]  /*6720*/  BSSY.RECONVERGENT B3, `(.L_x_87) ;  /* 0x000000e000037945 */ /* 0x000fe20003800200 */
[----:B------:R-:W-:-:S06]  /*6730*/  DADD R20, R20, R38 ;  /* 0x0000000014147229 */ /* 0x000fcc0000000026 */
[----:B------:R-:W2:Y:S01]  /*6740*/  FCHK P0, R6, R51 ;  /* 0x0000003306007302 */ /* 0x000ea20000000000 */
[----:B0-----:R-:W-:-:S04]  /*6750*/  FFMA R5, R2, -R51, 1 ;  /* 0x3f80000002057423 */ /* 0x001fc80000000833 */
[----:B------:R-:W-:-:S04]  /*6760*/  FFMA R8, R2, R5, R2 ;  /* 0x0000000502087223 */ /* 0x000fc80000000002 */
[----:B------:R-:W-:-:S04]  /*6770*/  FFMA R5, R6, R8, RZ ;  /* 0x0000000806057223 */ /* 0x000fc800000000ff */
[----:B------:R-:W-:-:S04]  /*6780*/  FFMA R2, R5, -R51, R6 ;  /* 0x8000003305027223 */ /* 0x000fc80000000006 */
[----:B------:R-:W-:Y:S01]  /*6790*/  FFMA R8, R8, R2, R5 ;  /* 0x0000000208087223 */ /* 0x000fe20000000005 */
[----:B--2---:R-:W-:Y:S06]  /*67a0*/  @!P0 BRA `(.L_x_88) ;  /* 0x0000000000148947 */ /* 0x004fec0003800000 */
[----:B------:R-:W-:Y:S01]  /*67b0*/  MOV R8, R6 ;  /* 0x0000000600087202 */ /* 0x000fe20000000f00 */
[----:B------:R-:W-:Y:S01]  /*67c0*/  IMAD.MOV.U32 R4, RZ, RZ, R51 ;  /* 0x000000ffff047224 */ /* 0x000fe200078e0033 */
[----:B------:R-:W-:-:S07]  /*67d0*/  MOV R38, 0x67f0 ;  /* 0x000067f000267802 */ /* 0x000fce0000000f00 */
[----:B-1----:R-:W-:Y:S05]  /*67e0*/  CALL.REL.NOINC `($__internal_4_$__cuda_sm3x_div_rn_noftz_f32_slowpath) ;  /* 0x00000014009c7944 */ /* 0x002fea0003c00000 */
[----:B------:R-:W-:-:S07]  /*67f0*/  MOV R8, R4 ;  /* 0x0000000400087202 */ /* 0x000fce0000000f00 */
.L_x_88:
[----:B------:R-:W-:Y:S05]  /*6800*/  BSYNC.RECONVERGENT B3 ;  /* 0x0000000000037941 */ /* 0x000fea0003800200 */
.L_x_87:
[----:B------:R-:W0:Y:S01]  /*6810*/  F2F.F64.F32 R4, R8 ;  /* 0x0000000800047310 */ /* 0x000e220000201800 */
[C---:B------:R-:W-:Y:S02]  /*6820*/  R2UR UR4, R32.reuse ;  /* 0x00000000200472ca */ /* 0x040fe400000e0000 */
[C---:B------:R-:W-:Y:S02]  /*6830*/  R2UR UR5, R33.reuse ;  /* 0x00000000210572ca */ /* 0x040fe400000e0000 */
[----:B------:R-:W-:Y:S02]  /*6840*/  R2UR UR6, R32 ;  /* 0x00000000200672ca */ /* 0x000fe400000e0000 */
[----:B------:R-:W-:Y:S01]  /*6850*/  R2UR UR7, R33 ;  /* 0x00000000210772ca */ /* 0x000fe200000e0000 */
[----:B0-----:R-:W-:-:S08]  /*6860*/  DADD R4, R20, R4 ;  /* 0x0000000014047229 */ /* 0x001fd00000000004 */
[----:B-1----:R-:W-:-:S06]  /*6870*/  DFMA R4, R44, R4, R42 ;  /* 0x000000042c04722b */ /* 0x002fcc000000002a */
        /* <DEDUP_REMOVED lines=13> */
[----:B------:R-:W-:Y:S01]  /*6950*/  MOV R8, R0 ;  /* 0x0000000000087202 */ /* 0x000fe20000000f00 */
[----:B------:R-:W-:Y:S01]  /*6960*/  IMAD.MOV.U32 R4, RZ, RZ, R37 ;  /* 0x000000ffff047224 */ /* 0x000fe200078e0025 */
[----:B------:R-:W-:-:S07]  /*6970*/  MOV R38, 0x6990 ;  /* 0x0000699000267802 */ /* 0x000fce0000000f00 */
[----:B-1----:R-:W-:Y:S05]  /*6980*/  CALL.REL.NOINC `($__internal_4_$__cuda_sm3x_div_rn_noftz_f32_slowpath) ;  /* 0x0000001400347944 */ /* 0x002fea0003c00000 */
[----:B------:R-:W-:-:S07]  /*6990*/  MOV R14, R4 ;  /* 0x00000004000e7202 */ /* 0x000fce0000000f00 */
.L_x_90:
[----:B------:R-:W-:Y:S05]  /*69a0*/  BSYNC.RECONVERGENT B3 ;  /* 0x0000000000037941 */ /* 0x000fea0003800200 */
.L_x_89:
[----:B------:R-:W0:Y:S01]  /*69b0*/  MUFU.RCP64H R39, R47 ;  /* 0x0000002f00277308 */ /* 0x000e220000001800 */
[----:B------:R-:W-:Y:S01]  /*69c0*/  HFMA2 R38, -RZ, RZ, 0, 5.9604644775390625e-08 ;  /* 0x00000001ff267431 */ /* 0x000fe200000001ff */
[----:B------:R-:W-:Y:S05]  /*69d0*/  BSSY.RECONVERGENT B1, `(.L_x_91) ;  /* 0x0000018000017945 */ /* 0x000fea0003800200 */
[----:B0-----:R-:W-:-:S08]  /*69e0*/  DFMA R4, -R46, R38, 1 ;  /* 0x3ff000002e04742b */ /* 0x001fd00000000126 */
[----:B------:R-:W-:Y:S02]  /*69f0*/  DFMA R40, R4, R4, R4 ;  /* 0x000000040428722b */ /* 0x000fe40000000004 */
[----:B------:R-:W0:Y:S06]  /*6a00*/  F2F.F64.F32 R4, R15 ;  /* 0x0000000f00047310 */ /* 0x000e2c0000201800 */
[----:B------:R-:W-:Y:S02]  /*6a10*/  DFMA R40, R38, R40, R38 ;  /* 0x000000282628722b */ /* 0x000fe40000000026 */
[----:B------:R-:W2:Y:S06]  /*6a20*/  F2F.F64.F32 R14, R14 ;  /* 0x0000000e000e7310 */ /* 0x000eac0000201800 */
[----:B------:R-:W-:-:S02]  /*6a30*/  DFMA R38, -R46, R40, 1 ;  /* 0x3ff000002e26742b */ /* 0x000fc40000000128 */
        /* <DEDUP_REMOVED lines=8> */
[----:B--2---:R-:W-:Y:S05]  /*6ac0*/  @P0 BRA P1, `(.L_x_92) ;  /* 0x0000000000200947 */ /* 0x004fea0000800000 */
[----:B------:R-:W-:Y:S01]  /*6ad0*/  IMAD.MOV.U32 R41, RZ, RZ, R42 ;  /* 0x000000ffff297224 */ /* 0x000fe200078e002a */
[----:B------:R-:W-:Y:S01]  /*6ae0*/  MOV R40, R43 ;  /* 0x0000002b00287202 */ /* 0x000fe20000000f00 */
[----:B------:R-:W-:Y:S01]  /*6af0*/  IMAD.MOV.U32 R39, RZ, RZ, R47 ;  /* 0x000000ffff277224 */ /* 0x000fe200078e002f */
[----:B------:R-:W-:Y:S02]  /*6b00*/  MOV R38, R46 ;  /* 0x0000002e00267202 */ /* 0x000fe40000000f00 */
[----:B------:R-:W-:-:S07]  /*6b10*/  MOV R4, 0x6b30 ;  /* 0x00006b3000047802 */ /* 0x000fce0000000f00 */
[----:B-1----:R-:W-:Y:S05]  /*6b20*/  CALL.REL.NOINC `($__internal_2_$__cuda_sm20_div_rn_f64_full) ;  /* 0x0000000800fc7944 */ /* 0x002fea0003c00000 */
[----:B------:R-:W-:Y:S02]  /*6b30*/  MOV R4, R54 ;  /* 0x0000003600047202 */ /* 0x000fe40000000f00 */
[----:B------:R-:W-:-:S07]  /*6b40*/  MOV R5, R55 ;  /* 0x0000003700057202 */ /* 0x000fce0000000f00 */
.L_x_92:
[----:B------:R-:W-:Y:S05]  /*6b50*/  BSYNC.RECONVERGENT B1 ;  /* 0x0000000000017941 */ /* 0x000fea0003800200 */
.L_x_91:
[----:B------:R-:W0:Y:S01]  /*6b60*/  MUFU.RCP64H R39, R53 ;  /* 0x0000003500277308 */ /* 0x000e220000001800 */
[----:B------:R-:W-:Y:S01]  /*6b70*/  IMAD.MOV.U32 R38, RZ, RZ, 0x1 ;  /* 0x00000001ff267424 */ /* 0x000fe200078e00ff */
[----:B------:R-:W-:Y:S06]  /*6b80*/  BSSY.RECONVERGENT B1, `(.L_x_93) ;  /* 0x0000018000017945 */ /* 0x000fec0003800200 */
[----:B------:R-:W2:Y:S01]  /*6b90*/  F2F.F64.F32 R12, R12 ;  /* 0x0000000c000c7310 */ /* 0x000ea20000201800 */
[----:B0-----:R-:W-:Y:S02]  /*6ba0*/  DFMA R40, -R52, R38, 1 ;  /* 0x3ff000003428742b */ /* 0x001fe40000000126 */
[----:B--2---:R-:W-:-:S06]  /*6bb0*/  DADD R42, R12, R12 ;  /* 0x000000000c2a7229 */ /* 0x004fcc000000000c */
[----:B------:R-:W-:Y:S02]  /*6bc0*/  DFMA R40, R40, R40, R40 ;  /* 0x000000282828722b */ /* 0x000fe40000000028 */
[----:B------:R-:W-:-:S06]  /*6bd0*/  DADD R12, R14, R4 ;  /* 0x000000000e0c7229 */ /* 0x000fcc0000000004 */
        /* <DEDUP_REMOVED lines=18> */
.L_x_94:
[----:B------:R-:W-:Y:S05]  /*6d00*/  BSYNC.RECONVERGENT B1 ;  /* 0x0000000000017941 */ /* 0x000fea0003800200 */
.L_x_93:
        /* <DEDUP_REMOVED lines=10> */
[----:B------:R-:W-:Y:S02]  /*6db0*/  MOV R8, R7 ;  /* 0x0000000700087202 */ /* 0x000fe40000000f00 */
[----:B------:R-:W-:Y:S02]  /*6dc0*/  MOV R4, R51 ;  /* 0x0000003300047202 */ /* 0x000fe40000000f00 */
[----:B------:R-:W-:-:S07]  /*6dd0*/  MOV R38, 0x6df0 ;  /* 0x00006df000267802 */ /* 0x000fce0000000f00 */
[----:B-1----:R-:W-:Y:S05]  /*6de0*/  CALL.REL.NOINC `($__internal_4_$__cuda_sm3x_div_rn_noftz_f32_slowpath) ;  /* 0x00000010001c7944 */ /* 0x002fea0003c00000 */
.L_x_96:
[----:B------:R-:W-:Y:S05]  /*6df0*/  BSYNC.RECONVERGENT B3 ;  /* 0x0000000000037941 */ /* 0x000fea0003800200 */
.L_x_95:
[----:B------:R-:W0:Y:S01]  /*6e00*/  F2F.F64.F32 R4, R4 ;  /* 0x0000000400047310 */ /* 0x000e220000201800 */
[C---:B------:R-:W-:Y:S02]  /*6e10*/  R2UR UR4, R32.reuse ;  /* 0x00000000200472ca */ /* 0x040fe400000e0000 */
[C---:B------:R-:W-:Y:S02]  /*6e20*/  R2UR UR5, R33.reuse ;  /* 0x00000000210572ca */ /* 0x040fe400000e0000 */
[C---:B------:R-:W-:Y:S02]  /*6e30*/  R2UR UR6, R32.reuse ;  /* 0x00000000200672ca */ /* 0x040fe400000e0000 */
[C---:B------:R-:W-:Y:S02]  /*6e40*/  R2UR UR7, R33.reuse ;  /* 0x00000000210772ca */ /* 0x040fe400000e0000 */
[----:B------:R-:W-:Y:S02]  /*6e50*/  R2UR UR8, R32 ;  /* 0x00000000200872ca */ /* 0x000fe400000e0000 */
[----:B------:R-:W-:-:S02]  /*6e60*/  R2UR UR9, R33 ;  /* 0x00000000210972ca */ /* 0x000fc400000e0000 */
[----:B------:R-:W-:Y:S01]  /*6e70*/  R2UR UR10, R32 ;  /* 0x00000000200a72ca */ /* 0x000fe200000e0000 */
[----:B0-----:R-:W-:Y:S01]  /*6e80*/  DADD R12, R12, R4 ;  /* 0x000000000c0c7229 */ /* 0x001fe20000000004 */
[----:B------:R-:W-:Y:S01]  /*6e90*/  R2UR UR11, R33 ;  /* 0x00000000210b72ca */ /* 0x000fe200000e0000 */
[----:B------:R-:W0:Y:S06]  /*6ea0*/  LDC.64 R4, c[0x0][0x398] ;  /* 0x0000e600ff047b82 */ /* 0x000e2c0000000a00 */
[----:B-1----:R-:W-:-:S06]  /*6eb0*/  DFMA R12, R44, R12, R20 ;  /* 0x0000000c2c0c722b */ /* 0x002fcc0000000014 */
[----:B------:R-:W1:Y:S02]  /*6ec0*/  F2F.F32.F64 R39, R12 ;  /* 0x0000000c00277310 */ /* 0x000e640000301000 */
[----:B-1----:R1:W-:Y:S04]  /*6ed0*/  ST.E desc[UR4][R28.64+0x8], R39 ;  /* 0x000008271c007985 */ /* 0x0023e8000c101904 */
[----:B0-----:R-:W2:Y:S04]  /*6ee0*/  LDG.E R0, desc[UR6][R4.64] ;  /* 0x0000000604007981 */ /* 0x001ea8000c1e1900 */
[----:B------:R-:W3:Y:S04]  /*6ef0*/  LDG.E R8, desc[UR8][R4.64+0x4] ;  /* 0x0000040804087981 */ /* 0x000ee8000c1e1900 */
[----:B------:R-:W4:Y:S01]  /*6f00*/  LDG.E R11, desc[UR10][R4.64+0x8] ;  /* 0x0000080a040b7981 */ /* 0x000f22000c1e1900 */
[----:B------:R-:W-:Y:S01]  /*6f10*/  FSETP.GE.AND P0, PT, R39, RZ, PT ;  /* 0x000000ff2700720b */ /* 0x000fe20003f06000 */
[----:B------:R-:W-:Y:S03]  /*6f20*/  F2F.F64.F32 R6, R3 ;  /* 0x0000000300067310 */ /* 0x000fe60000201800 */
[----:B------:R-:W-:-:S04]  /*6f30*/  FSETP.GE.AND P0, PT, R3, RZ, P0 ;  /* 0x000000ff0300720b */ /* 0x000fc80000706000 */
[----:B------:R-:W-:Y:S01]  /*6f40*/  FSETP.GT.AND P0, PT, R2, RZ, P0 ;  /* 0x000000ff0200720b */ /* 0x000fe20000704000 */
[----:B------:R-:W-:Y:S08]  /*6f50*/  F2F.F64.F32 R14, R2 ;  /* 0x00000002000e7310 */ /* 0x000ff00000201800 */
[----:B-1----:R-:W-:Y:S08]  /*6f60*/  F2F.F64.F32 R38, R39 ;  /* 0x0000002700267310 */ /* 0x002ff00000201800 */
[----:B--2---:R-:W0:Y:S08]  /*6f70*/  I2F.F64 R12, R0 ;  /* 0x00000000000c7312 */ /* 0x004e300000201c00 */
[----:B---3--:R-:W1:Y:S01]  /*6f80*/  I2F.F64 R20, R8 ;  /* 0x0000000800147312 */ /* 0x008e620000201c00 */
[----:B0-----:R-:W-:-:S07]  /*6f90*/  DADD R12, R12, -1 ;  /* 0xbff000000c0c7429 */ /* 0x001fce0000000000 */
[----:B----4-:R-:W0:Y:S01]  /*6fa0*/  I2F.F64 R40, R11 ;  /* 0x0000000b00287312 */ /* 0x010e220000201c00 */
[----:B-1----:R-:W-:Y:S02]  /*6fb0*/  DADD R20, R20, -1 ;  /* 0xbff0000014147429 */ /* 0x002fe40000000000 */
[----:B------:R-:W-:Y:S02]  /*6fc0*/  DSETP.GE.AND P0, PT, R12, R6, P0 ;  /* 0x000000060c00722a */ /* 0x000fe40000706000 */
[----:B0-----:R-:W-:-:S04]  /*6fd0*/  DADD R40, R40, -1 ;  /* 0xbff0000028287429 */ /* 0x001fc80000000000 */
[----:B------:R-:W-:-:S06]  /*6fe0*/  DSETP.GE.AND P0, PT, R20, R14, P0 ;  /* 0x0000000e1400722a */ /* 0x000fcc0000706000 */
[----:B------:R-:W-:-:S14]  /*6ff0*/  DSETP.GE.AND P1, PT, R40, R38, P0 ;  /* 0x000000262800722a */ /* 0x000fdc0000726000 */
[C---:B------:R-:W-:Y:S02]  /*7000*/  @!P1 R2UR UR4, R32.reuse ;  /* 0x00000000200492ca */ /* 0x040fe400000e0000 */
[C---:B------:R-:W-:Y:S02]  /*7010*/  @!P1 R2UR UR5, R33.reuse ;  /* 0x00000000210592ca */ /* 0x040fe400000e0000 */
[----:B------:R-:W-:Y:S02]  /*7020*/  @!P1 R2UR UR6, R32 ;  /* 0x00000000200692ca */ /* 0x000fe400000e0000 */
[----:B------:R-:W-:-:S09]  /*7030*/  @!P1 R2UR UR7, R33 ;  /* 0x00000000210792ca */ /* 0x000fd200000e0000 */
[----:B------:R0:W-:Y:S04]  /*7040*/  @!P1 ST.E desc[UR4][R24.64], R3 ;  /* 0x0000000318009985 */ /* 0x0001e8000c101904 */
[----:B------:R-:W2:Y:S04]  /*7050*/  @!P1 LD.E R7, desc[UR6][R28.64+0x4] ;  /* 0x000004061c079980 */ /* 0x000ea8000c101900 */
[----:B--2---:R1:W-:Y:S04]  /*7060*/  @!P1 ST.E desc[UR4][R24.64+0x4], R7 ;  /* 0x0000040718009985 */ /* 0x0043e8000c101904 */
[----:B------:R-:W2:Y:S01]  /*7070*/  @!P1 LD.E R11, desc[UR6][R28.64+0x8] ;  /* 0x000008061c0b9980 */ /* 0x000ea2000c101900 */
[----:B------:R-:W-:-:S02]  /*7080*/  R2UR UR6, R32 ;  /* 0x00000000200672ca */ /* 0x000fc400000e0000 */
[----:B------:R-:W-:Y:S01]  /*7090*/  R2UR UR7, R33 ;  /* 0x00000000210772ca */ /* 0x000fe200000e0000 */
[----:B--2---:R-:W-:-:S12]  /*70a0*/  @!P1 ST.E desc[UR4][R24.64+0x8], R11 ;  /* 0x0000080b18009985 */ /* 0x004fd8000c101904 */
[----:B------:R-:W2:Y:S01]  /*70b0*/  LD.E R13, desc[UR6][R16.64] ;  /* 0x00000006100d7980 */ /* 0x000ea2000c101900 */
[----:B------:R-:W-:Y:S02]  /*70c0*/  R2UR UR4, R32 ;  /* 0x00000000200472ca */ /* 0x000fe400000e0000 */
[----:B------:R-:W-:-:S13]  /*70d0*/  R2UR UR5, R33 ;  /* 0x00000000210572ca */ /* 0x000fda00000e0000 */
[----:B--2---:R-:W-:Y:S04]  /*70e0*/  ST.E desc[UR4][R30.64], R13 ;  /* 0x0000000d1e007985 */ /* 0x004fe8000c101904 */
[----:B0-----:R-:W2:Y:S04]  /*70f0*/  LD.E R3, desc[UR6][R16.64+0x4] ;  /* 0x0000040610037980 */ /* 0x001ea8000c101900 */
[----:B--2---:R0:W-:Y:S04]  /*7100*/  ST.E desc[UR4][R30.64+0x4], R3 ;  /* 0x000004031e007985 */ /* 0x0041e8000c101904 */
[----:B-1----:R-:W2:Y:S04]  /*7110*/  LD.E R7, desc[UR6][R16.64+0x8] ;  /* 0x0000080610077980 */ /* 0x002ea8000c101900 */
[----:B--2---:R1:W-:Y:S04]  /*7120*/  ST.E desc[UR4][R30.64+0x8], R7 ;  /* 0x000008071e007985 */ /* 0x0043e8000c101904 */
[----:B------:R-:W2:Y:S04]  /*7130*/  LD.E R42, desc[UR6][R28.64] ;  /* 0x000000061c2a7980 */ /* 0x000ea8000c101900 */
[----:B--2---:R1:W-:Y:S04]  /*7140*/  ST.E desc[UR4][R16.64], R42 ;  /* 0x0000002a10007985 */ /* 0x0043e8000c101904 */
[----:B------:R-:W2:Y:S04]  /*7150*/  LD.E R53, desc[UR6][R28.64+0x4] ;  /* 0x000004061c357980 */ /* 0x000ea8000c101900 */
[----:B--2---:R1:W-:Y:S04]  /*7160*/  ST.E desc[UR4][R16.64+0x4], R53 ;  /* 0x0000043510007985 */ /* 0x0043e8000c101904 */
[----:B------:R-:W2:Y:S04]  /*7170*/  LD.E R52, desc[UR6][R28.64+0x8] ;  /* 0x000008061c347980 */ /* 0x000ea8000c101900 */
[----:B--2---:R1:W-:Y:S04]  /*7180*/  ST.E desc[UR4][R16.64+0x8], R52 ;  /* 0x0000083410007985 */ /* 0x0043e8000c101904 */
[----:B------:R-:W0:Y:S01]  /*7190*/  LDG.E R43, desc[UR6][R4.64] ;  /* 0x00000006042b7981 */ /* 0x000e22000c1e1900 */
[----:B------:R-:W-:-:S05]  /*71a0*/  IADD3 R10, P0, PT, R10, 0x1, RZ ;  /* 0x000000010a0a7810 */ /* 0x000fca0007f1e0ff */
[----:B------:R-:W-:Y:S02]  /*71b0*/  IMAD.X R9, RZ, RZ, R9, P0 ;  /* 0x000000ffff097224 */ /* 0x000fe400000e0609 */
[----:B0-----:R-:W-:-:S05]  /*71c0*/  IMAD R3, R43, 0x14, RZ ;  /* 0x000000142b037824 */ /* 0x001fca00078e02ff */
[----:B------:R-:W-:Y:S02]  /*71d0*/  ISETP.LT.U32.AND P0, PT, R10, R3, PT ;  /* 0x000000030a00720c */ /* 0x000fe40003f01070 */
[----:B------:R-:W-:-:S04]  /*71e0*/  SHF.R.S32.HI R0, RZ, 0x1f, R3 ;  /* 0x0000001fff007819 */ /* 0x000fc80000011403 */
[----:B------:R-:W-:-:S13]  /*71f0*/  ISETP.LT.U32.AND.EX P0, PT, R9, R0, PT, P0 ;  /* 0x000000000900720c */ /* 0x000fda0003f01100 */
[----:B-1----:R-:W-:Y:S05]  /*7200*/  @P1 BRA P0, `(.L_x_97) ;  /* 0xffffff9400601947 */ /* 0x002fea000003ffff */
[----:B------:R-:W-:Y:S05]  /*7210*/  BSYNC.RECONVERGENT B0 ;  /* 0x0000000000007941 */ /* 0x000fea0003800200 */
.L_x_42:
[----:B------:R-:W-:-:S07]  /*7220*/  SEL R3, RZ, 0x2a, P1 ;  /* 0x0000002aff037807 */ /* 0x000fce0000800000 */
.L_x_41:
[C---:B------:R-:W-:Y:S01]  /*7230*/  R2UR UR4, R32.reuse ;  /* 0x00000000200472ca */ /* 0x040fe200000e0000 */
[----:B------:R-:W-:Y:S01]  /*7240*/  IMAD.MOV.U32 R5, RZ, RZ, R31 ;  /* 0x000000ffff057224 */ /* 0x000fe200078e001f */
[C---:B------:R-:W-:Y:S02]  /*7250*/  R2UR UR5, R33.reuse ;  /* 0x00000000210572ca */ /* 0x040fe400000e0000 */
[----:B------:R-:W-:Y:S02]  /*7260*/  R2UR UR6, R32 ;  /* 0x00000000200672ca */ /* 0x000fe400000e0000 */
[----:B------:R-:W-:Y:S02]  /*7270*/  R2UR UR7, R33 ;  /* 0x00000000210772ca */ /* 0x000fe400000e0000 */
[----:B------:R-:W-:Y:S02]  /*7280*/  MOV R11, R9 ;  /* 0x00000009000b7202 */ /* 0x000fe40000000f00 */
[----:B------:R-:W-:-:S02]  /*7290*/  MOV R2, 0x10 ;  /* 0x0000001000027802 */ /* 0x000fc40000000f00 */
[----:B------:R-:W-:Y:S02]  /*72a0*/  MOV R4, R30 ;  /* 0x0000001e00047202 */ /* 0x000fe40000000f00 */
[----:B------:R0:W1:Y:S01]  /*72b0*/  LDC.64 R6, c[0x4][R2] ;  /* 0x0100000002067b82 */ /* 0x0000620000000a00 */
[----:B------:R0:W-:Y:S04]  /*72c0*/  ST.E.64 desc[UR4][R18.64], R10 ;  /* 0x0000000a12007985 */ /* 0x0001e8000c101b04 */
[----:B------:R0:W-:Y:S02]  /*72d0*/  ST.E desc[UR6][R22.64], R3 ;  /* 0x0000000316007985 */ /* 0x0001e4000c101906 */
[----:B------:R-:W-:-:S07]  /*72e0*/  LEPC R20, `(.L_x_98) ;  /* 0x000000001014794e */ /* 0x000fce0000000000 */
[----:B01----:R-:W-:Y:S05]  /*72f0*/  CALL.ABS.NOINC R6 ;  /* 0x0000000006007343 */ /* 0x003fea0003c00000 */
.L_x_98:
[----:B------:R0:W1:Y:S01]  /*7300*/  LDC.64 R6, c[0x4][R2] ;  /* 0x0100000002067b82 */ /* 0x0000620000000a00 */
[----:B------:R-:W-:Y:S02]  /*7310*/  MOV R4, R16 ;  /* 0x0000001000047202 */ /* 0x000fe40000000f00 */
[----:B------:R-:W-:-:S07]  /*7320*/  MOV R5, R17 ;  /* 0x0000001100057202 */ /* 0x000fce0000000f00 */
[----:B------:R-:W-:-:S07]  /*7330*/  LEPC R20, `(.L_x_99) ;  /* 0x000000001014794e */ /* 0x000fce0000000000 */
[----:B01----:R-:W-:Y:S05]  /*7340*/  CALL.ABS.NOINC R6 ;  /* 0x0000000006007343 */ /* 0x003fea0003c00000 */
.L_x_99:
[----:B------:R-:W0:Y:S01]  /*7350*/  LDC.64 R2, c[0x4][R2] ;  /* 0x0100000002027b82 */ /* 0x000e220000000a00 */
[----:B------:R-:W-:Y:S01]  /*7360*/  IMAD.MOV.U32 R4, RZ, RZ, R28 ;  /* 0x000000ffff047224 */ /* 0x000fe200078e001c */
[----:B------:R-:W-:-:S07]  /*7370*/  MOV R5, R29 ;  /* 0x0000001d00057202 */ /* 0x000fce0000000f00 */
[----:B------:R-:W-:-:S07]  /*7380*/  LEPC R20, `(.L_x_100) ;  /* 0x000000001014794e */ /* 0x000fce0000000000 */
[----:B0-----:R-:W-:Y:S05]  /*7390*/  CALL.ABS.NOINC R2 ;  /* 0x0000000002007343 */ /* 0x001fea0003c00000 */
.L_x_100:
[----:B------:R-:W-:Y:S02]  /*73a0*/  R2UR UR4, R32 ;  /* 0x00000000200472ca */ /* 0x000fe400000e0000 */
[----:B------:R-:W-:-:S13]  /*73b0*/  R2UR UR5, R33 ;  /* 0x00000000210572ca */ /* 0x000fda00000e0000 */
[----:B------:R-:W2:Y:S01]  /*73c0*/  LD.E R7, desc[UR4][R24.64] ;  /* 0x0000000418077980 */ /* 0x000ea2000c101900 */
[----:B------:R-:W0:Y:S01]  /*73d0*/  LDCU.64 UR4, c[0x0][0x3b8] ;  /* 0x00007700ff0477ac */ /* 0x000e220008000a00 */
[----:B------:R-:W-:Y:S02]  /*73e0*/  SHF.L.U32 R6, R34, 0x2, RZ ;  /* 0x0000000222067819 */ /* 0x000fe400000006ff */
[C---:B------:R-:W-:Y:S02]  /*73f0*/  R2UR UR6, R32.reuse ;  /* 0x00000000200672ca */ /* 0x040fe400000e0000 */
[C---:B------:R-:W-:Y:S02]  /*7400*/  R2UR UR7, R33.reuse ;  /* 0x00000000210772ca */ /* 0x040fe400000e0000 */
[----:B------:R-:W-:Y:S02]  /*7410*/  R2UR UR8, R32 ;  /* 0x00000000200872ca */ /* 0x000fe400000e0000 */
[----:B------:R-:W-:-:S02]  /*7420*/  R2UR UR9, R33 ;  /* 0x00000000210972ca */ /* 0x000fc400000e0000 */
[----:B------:R-:W-:Y:S02]  /*7430*/  SHF.L.U64.HI R0, R34, 0x2, R35 ;  /* 0x0000000222007819 */ /* 0x000fe40000010223 */
[----:B0-----:R-:W-:-:S04]  /*7440*/  IADD3 R2, P0, PT, R6, UR4, RZ ;  /* 0x0000000406027c10 */ /* 0x001fc8000ff1e0ff */
[----:B------:R-:W-:-:S05]  /*7450*/  IADD3.X R3, PT, PT, R0, UR5, RZ, P0, !PT ;  /* 0x0000000500037c10 */ /* 0x000fca00087fe4ff */
[----:B--2---:R0:W-:Y:S01]  /*7460*/  STG.E desc[UR6][R2.64], R7 ;  /* 0x0000000702007986 */ /* 0x0041e2000c101906 */
[----:B------:R-:W1:Y:S03]  /*7470*/  LDCU.128 UR4, c[0x0][0x3c0] ;  /* 0x00007800ff0477ac */ /* 0x000e660008000c00 */
[----:B------:R-:W2:Y:S01]  /*7480*/  LD.E R9, desc[UR8][R24.64+0x4] ;  /* 0x0000040818097980 */ /* 0x000ea2000c101900 */
[----:B------:R-:W-:Y:S02]  /*7490*/  R2UR UR10, R32 ;  /* 0x00000000200a72ca */ /* 0x000fe400000e0000 */
[----:B------:R-:W-:Y:S02]  /*74a0*/  R2UR UR11, R33 ;  /* 0x00000000210b72ca */ /* 0x000fe400000e0000 */
[----:B-1----:R-:W-:-:S04]  /*74b0*/  IADD3 R4, P0, PT, R6, UR4, RZ ;  /* 0x0000000406047c10 */ /* 0x002fc8000ff1e0ff */
[----:B------:R-:W-:-:S05]  /*74c0*/  IADD3.X R5, PT, PT, R0, UR5, RZ, P0, !PT ;  /* 0x0000000500057c10 */ /* 0x000fca00087fe4ff */
[----:B--2---:R1:W-:Y:S04]  /*74d0*/  STG.E desc[UR8][R4.64], R9 ;  /* 0x0000000904007986 */ /* 0x0043e8000c101908 */
[----:B------:R-:W2:Y:S01]  /*74e0*/  LD.E R11, desc[UR10][R24.64+0x8] ;  /* 0x0000080a180b7980 */ /* 0x000ea2000c101900 */
[----:B------:R-:W-:Y:S02]  /*74f0*/  R2UR UR4, R32 ;  /* 0x00000000200472ca */ /* 0x000fe400000e0000 */
[----:B------:R-:W-:Y:S02]  /*7500*/  R2UR UR5, R33 ;  /* 0x00000000210572ca */ /* 0x000fe400000e0000 */
[----:B0-----:R-:W-:-:S04]  /*7510*/  IADD3 R2, P0, PT, R6, UR6, RZ ;  /* 0x0000000606027c10 */ /* 0x001fc8000ff1e0ff */
[----:B------:R-:W-:Y:S02]  /*7520*/  IADD3.X R3, PT, PT, R0, UR7, RZ, P0, !PT ;  /* 0x0000000700037c10 */ /* 0x000fe400087fe4ff */
[----:B------:R-:W-:-:S05]  /*7530*/  R2UR UR6, R32 ;  /* 0x00000000200672ca */ /* 0x000fca00000e0000 */
[----:B--2---:R0:W-:Y:S01]  /*7540*/  STG.E desc[UR4][R2.64], R11 ;  /* 0x0000000b02007986 */ /* 0x0041e2000c101904 */
[----:B------:R-:W1:Y:S03]  /*7550*/  LDCU.64 UR4, c[0x0][0x3d8] ;  /* 0x00007b00ff0477ac */ /* 0x000e660008000a00 */
[----:B------:R-:W2:Y:S01]  /*7560*/  LD.E R7, desc[UR8][R22.64] ;  /* 0x0000000816077980 */ /* 0x000ea2000c101900 */
[----:B------:R-:W-:Y:S02]  /*7570*/  R2UR UR7, R33 ;  /* 0x00000000210772ca */ /* 0x000fe400000e0000 */
[----:B-1----:R-:W-:-:S04]  /*7580*/  IADD3 R4, P0, PT, R6, UR4, RZ ;  /* 0x0000000406047c10 */ /* 0x002fc8000ff1e0ff */
[----:B------:R-:W-:Y:S01]  /*7590*/  IADD3.X R5, PT, PT, R0, UR5, RZ, P0, !PT ;  /* 0x0000000500057c10 */ /* 0x000fe200087fe4ff */
[----:B------:R-:W0:Y:S06]  /*75a0*/  LDCU.64 UR4, c[0x0][0x3e8] ;  /* 0x00007d00ff0477ac */ /* 0x000e2c0008000a00 */
[----:B--2---:R1:W-:Y:S04]  /*75b0*/  STG.E desc[UR6][R4.64], R7 ;  /* 0x0000000704007986 */ /* 0x0043e8000c101906 */
[----:B------:R-:W2:Y:S01]  /*75c0*/  LD.E.64 R18, desc[UR8][R18.64] ;  /* 0x0000000812127980 */ /* 0x000ea2000c101b00 */
[----:B0-----:R-:W-:-:S04]  /*75d0*/  LEA R2, P0, R34, UR4, 0x3 ;  /* 0x0000000422027c11 */ /* 0x001fc8000f8018ff */
[----:B------:R-:W-:-:S05]  /*75e0*/  LEA.HI.X R3, R34, UR5, R35, 0x3, P0 ;  /* 0x0000000522037c11 */ /* 0x000fca00080f1c23 */
[----:B--2---:R1:W-:Y:S04]  /*75f0*/  STG.E.64 desc[UR6][R2.64], R18 ;  /* 0x0000001202007986 */ /* 0x0043e8000c101b06 */
.L_x_37:
[----:B------:R-:W-:Y:S05]  /*7600*/  BSYNC.RECONVERGENT B6 ;  /* 0x0000000000067941 */ /* 0x000fea0003800200 */
.L_x_36:
[----:B-1----:R-:W-:Y:S01]  /*7610*/  MOV R2, 0x10 ;  /* 0x0000001000027802 */ /* 0x002fe20000000f00 */
[----:B------:R-:W-:Y:S01]  /*7620*/  IMAD.MOV.U32 R4, RZ, RZ, R26 ;  /* 0x000000ffff047224 */ /* 0x000fe200078e001a */
[----:B------:R-:W-:Y:S02]  /*7630*/  MOV R5, R27 ;  /* 0x0000001b00057202 */ /* 0x000fe40000000f00 */
[----:B------:R0:W1:Y:S05]  /*7640*/  LDC.64 R6, c[0x4][R2] ;  /* 0x0100000002067b82 */ /* 0x00006a0000000a00 */
[----:B------:R-:W-:-:S07]  /*7650*/  LEPC R20, `(.L_x_101) ;  /* 0x000000001014794e */ /* 0x000fce0000000000 */
[----:B01----:R-:W-:Y:S05]  /*7660*/  CALL.ABS.NOINC R6 ;  /* 0x0000000006007343 */ /* 0x003fea0003c00000 */
.L_x_101:
[----:B------:R0:W1:Y:S01]  /*7670*/  LDC.64 R6, c[0x4][R2] ;  /* 0x0100000002067b82 */ /* 0x0000620000000a00 */
[----:B------:R-:W-:Y:S01]  /*7680*/  MOV R4, R24 ;  /* 0x0000001800047202 */ /* 0x000fe20000000f00 */
[----:B------:R-:W-:-:S07]  /*7690*/  IMAD.MOV.U32 R5, RZ, RZ, R25 ;  /* 0x000000ffff057224 */ /* 0x000fce00078e0019 */
[----:B------:R-:W-:-:S07]  /*76a0*/  LEPC R20, `(.L_x_102) ;  /* 0x000000001014794e */ /* 0x000fce0000000000 */
[----:B01----:R-:W-:Y:S05]  /*76b0*/  CALL.ABS.NOINC R6 ;  /* 0x0000000006007343 */ /* 0x003fea0003c00000 */
.L_x_102:
[----:B------:R-:W0:Y:S01]  /*76c0*/  LDC.64 R2, c[0x4][R2] ;  /* 0x0100000002027b82 */ /* 0x000e220000000a00 */
[----:B------:R-:W-:Y:S02]  /*76d0*/  MOV R4, R22 ;  /* 0x0000001600047202 */ /* 0x000fe40000000f00 */
[----:B------:R-:W-:-:S07]  /*76e0*/  MOV R5, R23 ;  /* 0x0000001700057202 */ /* 0x000fce0000000f00 */
[----:B------:R-:W-:-:S07]  /*76f0*/  LEPC R20, `(.L_x_103) ;  /* 0x000000001014794e */ /* 0x000fce0000000000 */
[----:B0-----:R-:W-:Y:S05]  /*7700*/  CALL.ABS.NOINC R2 ;  /* 0x0000000002007343 */ /* 0x001fea0003c00000 */
.L_x_103:
[----:B------:R-:W-:Y:S05]  /*7710*/  EXIT ;  /* 0x000000000000794d */ /* 0x000fea0003800000 */
        .weak           $__internal_2_$__cuda_sm20_div_rn_f64_full
        .type           $__internal_2_$__cuda_sm20_div_rn_f64_full,@function
        .size           $__internal_2_$__cuda_sm20_div_rn_f64_full,($__internal_3_$__cuda_sm20_sqrt_rn_f32_slowpath - $__internal_2_$__cuda_sm20_div_rn_f64_full)
$__internal_2_$__cuda_sm20_div_rn_f64_full:
[----:B------:R-:W-:Y:S01]  /*7720*/  FSETP.GEU.AND P0, PT, |R39|, 1.469367938527859385e-39, PT ;  /* 0x001000002700780b */ /* 0x000fe20003f0e200 */
[----:B------:R-:W-:Y:S01]  /*7730*/  BSSY.RECONVERGENT B2, `(.L_x_104) ;  /* 0x0000059000027945 */ /* 0x000fe20003800200 */
[-C--:B------:R-:W-:Y:S02]  /*7740*/  LOP3.LUT R41, R41, R40.reuse, RZ, 0x3c, !PT ;  /* 0x0000002829297212 */ /* 0x080fe400078e3cff */
[----:B------:R-:W-:Y:S02]  /*7750*/  LOP3.LUT R60, R39, 0x800fffff, RZ, 0xc0, !PT ;  /* 0x800fffff273c7812 */ /* 0x000fe400078ec0ff */
[C---:B------:R-:W-:Y:S02]  /*7760*/  LOP3.LUT R40, R41.reuse, R40, RZ, 0x3c, !PT ;  /* 0x0000002829287212 */ /* 0x040fe400078e3cff */
[----:B------:R-:W-:Y:S01]  /*7770*/  LOP3.LUT R61, R60, 0x3ff00000, RZ, 0xfc, !PT ;  /* 0x3ff000003c3d7812 */ /* 0x000fe200078efcff */
[----:B------:R-:W-:Y:S01]  /*7780*/  IMAD.MOV.U32 R60, RZ, RZ, R38 ;  /* 0x000000ffff3c7224 */ /* 0x000fe200078e0026 */
[----:B------:R-:W-:-:S02]  /*7790*/  LOP3.LUT R41, R41, R40, RZ, 0x3c, !PT ;  /* 0x0000002829297212 */ /* 0x000fc400078e3cff */
[----:B------:R-:W-:Y:S01]  /*77a0*/  MOV R56, 0x1 ;  /* 0x0000000100387802 */ /* 0x000fe20000000f00 */
[----:B------:R-:W-:Y:S01]  /*77b0*/  @!P0 DMUL R60, R38, 8.98846567431157953865e+307 ;  /* 0x7fe00000263c8828 */ /* 0x000fe20000000000 */
[C---:B------:R-:W-:Y:S02]  /*77c0*/  FSETP.GEU.AND P2, PT, |R41|.reuse, 1.469367938527859385e-39, PT ;  /* 0x001000002900780b */ /* 0x040fe40003f4e200 */
[----:B------:R-:W-:Y:S02]  /*77d0*/  LOP3.LUT R8, R41, 0x7ff00000, RZ, 0xc0, !PT ;  /* 0x7ff0000029087812 */ /* 0x000fe400078ec0ff */
[----:B------:R-:W-:Y:S01]  /*77e0*/  LOP3.LUT R63, R39, 0x7ff00000, RZ, 0xc0, !PT ;  /* 0x7ff00000273f7812 */ /* 0x000fe200078ec0ff */
[----:B------:R-:W0:Y:S01]  /*77f0*/  MUFU.RCP64H R57, R61 ;  /* 0x0000003d00397308 */ /* 0x000e220000001800 */
[----:B------:R-:W-:Y:S02]  /*7800*/  MOV R50, 0x1ca00000 ;  /* 0x1ca0000000327802 */ /* 0x000fe40000000f00 */
[----:B------:R-:W-:-:S02]  /*7810*/  ISETP.GE.U32.AND P1, PT, R8, R63, PT ;  /* 0x0000003f0800720c */ /* 0x000fc40003f26070 */
[----:B------:R-:W-:Y:S02]  /*7820*/  MOV R62, R8 ;  /* 0x00000008003e7202 */ /* 0x000fe40000000f00 */
[----:B------:R-:W-:Y:S02]  /*7830*/  SEL R58, R50, 0x63400000, !P1 ;  /* 0x63400000323a7807 */ /* 0x000fe40004800000 */
[----:B------:R-:W-:Y:S02]  /*7840*/  @!P2 LOP3.LUT R48, R39, 0x7ff00000, RZ, 0xc0, !PT ;  /* 0x7ff000002730a812 */ /* 0x000fe400078ec0ff */
[----:B------:R-:W-:Y:S01]  /*7850*/  LOP3.LUT R59, R58, 0x800fffff, R41, 0xf8, !PT ;  /* 0x800fffff3a3b7812 */ /* 0x000fe200078ef829 */
[----:B------:R-:W-:Y:S01]  /*7860*/  IMAD.MOV.U32 R58, RZ, RZ, R40 ;  /* 0x000000ffff3a7224 */ /* 0x000fe200078e0028 */
[----:B------:R-:W-:Y:S02]  /*7870*/  @!P2 ISETP.GE.U32.AND P3, PT, R8, R48, PT ;  /* 0x000000300800a20c */ /* 0x000fe40003f66070 */
[----:B------:R-:W-:Y:S01]  /*7880*/  @!P0 LOP3.LUT R63, R61, 0x7ff00000, RZ, 0xc0, !PT ;  /* 0x7ff000003d3f8812 */ /* 0x000fe200078ec0ff */
[----:B0-----:R-:W-:Y:S01]  /*7890*/  DFMA R54, R56, -R60, 1 ;  /* 0x3ff000003836742b */ /* 0x001fe2000000083c */
[----:B------:R-:W-:-:S04]  /*78a0*/  @!P2 SEL R48, R50, 0x63400000, !P3 ;  /* 0x634000003230a807 */ /* 0x000fc80005800000 */
[----:B------:R-:W-:-:S03]  /*78b0*/  @!P2 LOP3.LUT R48, R48, 0x80000000, R41, 0xf8, !PT ;  /* 0x800000003030a812 */ /* 0x000fc600078ef829 */
[----:B------:R-:W-:Y:S01]  /*78c0*/  DFMA R54, R54, R54, R54 ;  /* 0x000000363636722b */ /* 0x000fe20000000036 */
[----:B------:R-:W-:Y:S02]  /*78d0*/  @!P2 LOP3.LUT R49, R48, 0x100000, RZ, 0xfc, !PT ;  /* 0x001000003031a812 */ /* 0x000fe400078efcff */
[----:B------:R-:W-:-:S05]  /*78e0*/  @!P2 MOV R48, RZ ;  /* 0x000000ff0030a202 */ /* 0x000fca0000000f00 */
[----:B------:R-:W-:Y:S02]  /*78f0*/  DFMA R56, R56, R54, R56 ;  /* 0x000000363838722b */ /* 0x000fe40000000038 */
[----:B------:R-:W-:-:S06]  /*7900*/  @!P2 DFMA R58, R58, 2, -R48 ;  /* 0x400000003a3aa82b */ /* 0x000fcc0000000830 */
[----:B------:R-:W-:-:S04]  /*7910*/  DFMA R54, R56, -R60, 1 ;  /* 0x3ff000003836742b */ /* 0x000fc8000000083c */
[----:B------:R-:W-:-:S04]  /*7920*/  @!P2 LOP3.LUT R62, R59, 0x7ff00000, RZ, 0xc0, !PT ;  /* 0x7ff000003b3ea812 */ /* 0x000fc800078ec0ff */
[----:B------:R-:W-:Y:S01]  /*7930*/  DFMA R56, R56, R54, R56 ;  /* 0x000000363838722b */ /* 0x000fe20000000038 */
[----:B------:R-:W-:-:S05]  /*7940*/  VIADD R64, R62, 0xffffffff ;  /* 0xffffffff3e407836 */ /* 0x000fca0000000000 */
[----:B------:R-:W-:Y:S02]  /*7950*/  ISETP.GT.U32.AND P0, PT, R64, 0x7feffffe, PT ;  /* 0x7feffffe4000780c */ /* 0x000fe40003f04070 */
[----:B------:R-:W-:Y:S01]  /*7960*/  IADD3 R64, PT, PT, R63, -0x1, RZ ;  /* 0xffffffff3f407810 */ /* 0x000fe20007ffe0ff */
[----:B------:R-:W-:-:S03]  /*7970*/  DMUL R54, R56, R58 ;  /* 0x0000003a38367228 */ /* 0x000fc60000000000 */
[----:B------:R-:W-:-:S05]  /*7980*/  ISETP.GT.U32.OR P0, PT, R64, 0x7feffffe, P0 ;  /* 0x7feffffe4000780c */ /* 0x000fca0000704470 */
[----:B------:R-:W-:-:S08]  /*7990*/  DFMA R48, R54, -R60, R58 ;  /* 0x8000003c3630722b */ /* 0x000fd0000000003a */
[----:B------:R-:W-:Y:S01]  /*79a0*/  DFMA R48, R56, R48, R54 ;  /* 0x000000303830722b */ /* 0x000fe20000000036 */
[----:B------:R-:W-:Y:S10]  /*79b0*/  @P0 BRA `(.L_x_105) ;  /* 0x00000000006c0947 */ /* 0x000ff40003800000 */
[----:B------:R-:W-:Y:S02]  /*79c0*/  LOP3.LUT R40, R39, 0x7ff00000, RZ, 0xc0, !PT ;  /* 0x7ff0000027287812 */ /* 0x000fe400078ec0ff */
[----:B------:R-:W-:Y:S02]  /*79d0*/  MOV R56, RZ ;  /* 0x000000ff00387202 */ /* 0x000fe40000000f00 */
[CC--:B------:R-:W-:Y:S02]  /*79e0*/  VIADDMNMX R41, R8.reuse, -R40.reuse, 0xb9600000, !PT ;  /* 0xb960000008297446 */ /* 0x0c0fe40007800928 */
[----:B------:R-:W-:Y:S02]  /*79f0*/  ISETP.GE.U32.AND P0, PT, R8, R40, PT ;  /* 0x000000280800720c */ /* 0x000fe40003f06070 */
[----:B------:R-:W-:Y:S02]  /*7a00*/  VIMNMX R41, PT, PT, R41, 0x46a00000, PT ;  /* 0x46a0000029297848 */ /* 0x000fe40003fe0100 */
[----:B------:R-:W-:-:S04]  /*7a10*/  SEL R50, R50, 0x63400000, !P0 ;  /* 0x6340000032327807 */ /* 0x000fc80004000000 */
[----:B------:R-:W-:-:S05]  /*7a20*/  IADD3 R41, PT, PT, -R50, R41, RZ ;  /* 0x0000002932297210 */ /* 0x000fca0007ffe1ff */
[----:B------:R-:W-:-:S06]  /*7a30*/  VIADD R57, R41, 0x7fe00000 ;  /* 0x7fe0000029397836 */ /* 0x000fcc0000000000 */
[----:B------:R-:W-:-:S10]  /*7a40*/  DMUL R54, R48, R56 ;  /* 0x0000003830367228 */ /* 0x000fd40000000000 */
[----:B------:R-:W-:-:S13]  /*7a50*/  FSETP.GTU.AND P0, PT, |R55|, 1.469367938527859385e-39, PT ;  /* 0x001000003700780b */ /* 0x000fda0003f0c200 */
[----:B------:R-:W-:Y:S05]  /*7a60*/  @P0 BRA `(.L_x_106) ;  /* 0x0000000000940947 */ /* 0x000fea0003800000 */
[----:B------:R-:W-:-:S06]  /*7a70*/  DFMA R58, R48, -R60, R58 ;  /* 0x8000003c303a722b */ /* 0x000fcc000000003a */
[----:B------:R-:W-:-:S04]  /*7a80*/  MOV R58, RZ ;  /* 0x000000ff003a7202 */ /* 0x000fc80000000f00 */
[C---:B------:R-:W-:Y:S02]  /*7a90*/  FSETP.NEU.AND P0, PT, R59.reuse, RZ, PT ;  /* 0x000000ff3b00720b */ /* 0x040fe40003f0d000 */
[----:B------:R-:W-:-:S04]  /*7aa0*/  LOP3.LUT R38, R59, 0x80000000, R39, 0x48, !PT ;  /* 0x800000003b267812 */ /* 0x000fc800078e4827 */
[----:B------:R-:W-:-:S07]  /*7ab0*/  LOP3.LUT R59, R38, R57, RZ, 0xfc, !PT ;  /* 0x00000039263b7212 */ /* 0x000fce00078efcff */
[----:B------:R-:W-:Y:S05]  /*7ac0*/  @!P0 BRA `(.L_x_106) ;  /* 0x00000000007c8947 */ /* 0x000fea0003800000 */
[----:B------:R-:W-:Y:S01]  /*7ad0*/  IMAD.MOV R57, RZ, RZ, -R41 ;  /* 0x000000ffff397224 */ /* 0x000fe200078e0a29 */
[----:B------:R-:W-:Y:S02]  /*7ae0*/  MOV R56, RZ ;  /* 0x000000ff00387202 */ /* 0x000fe40000000f00 */
[----:B------:R-:W-:-:S04]  /*7af0*/  IADD3 R41, PT, PT, -R41, -0x43300000, RZ ;  /* 0xbcd0000029297810 */ /* 0x000fc80007ffe1ff */
[----:B------:R-:W-:Y:S02]  /*7b00*/  DFMA R56, R54, -R56, R48 ;  /* 0x800000383638722b */ /* 0x000fe40000000030 */
[----:B------:R-:W-:-:S08]  /*7b10*/  DMUL.RP R48, R48, R58 ;  /* 0x0000003a30307228 */ /* 0x000fd00000008000 */
[----:B------:R-:W-:Y:S02]  /*7b20*/  FSETP.NEU.AND P0, PT, |R57|, R41, PT ;  /* 0x000000293900720b */ /* 0x000fe40003f0d200 */
[----:B------:R-:W-:Y:S02]  /*7b30*/  LOP3.LUT R39, R49, R38, RZ, 0x3c, !PT ;  /* 0x0000002631277212 */ /* 0x000fe400078e3cff */
[----:B------:R-:W-:Y:S02]  /*7b40*/  FSEL R54, R48, R54, !P0 ;  /* 0x0000003630367208 */ /* 0x000fe40004000000 */
[----:B------:R-:W-:Y:S01]  /*7b50*/  FSEL R55, R39, R55, !P0 ;  /* 0x0000003727377208 */ /* 0x000fe20004000000 */
[----:B------:R-:W-:Y:S06]  /*7b60*/  BRA `(.L_x_106) ;  /* 0x0000000000547947 */ /* 0x000fec0003800000 */
.L_x_105:
[----:B------:R-:W-:-:S14]  /*7b70*/  DSETP.NAN.AND P0, PT, R40, R40, PT ;  /* 0x000000282800722a */ /* 0x000fdc0003f08000 */
[----:B------:R-:W-:Y:S05]  /*7b80*/  @P0 BRA `(.L_x_107) ;  /* 0x0000000000440947 */ /* 0x000fea0003800000 */
[----:B------:R-:W-:-:S14]  /*7b90*/  DSETP.NAN.AND P0, PT, R38, R38, PT ;  /* 0x000000262600722a */ /* 0x000fdc0003f08000 */
[----:B------:R-:W-:Y:S05]  /*7ba0*/  @P0 BRA `(.L_x_108) ;  /* 0x0000000000300947 */ /* 0x000fea0003800000 */
[----:B------:R-:W-:Y:S01]  /*7bb0*/  ISETP.NE.AND P0, PT, R62, R63, PT ;  /* 0x0000003f3e00720c */ /* 0x000fe20003f05270 */
[----:B------:R-:W-:Y:S01]  /*7bc0*/  IMAD.MOV.U32 R55, RZ, RZ, -0x80000 ;  /* 0xfff80000ff377424 */ /* 0x000fe200078e00ff */
[----:B------:R-:W-:-:S11]  /*7bd0*/  MOV R54, 0x0 ;  /* 0x0000000000367802 */ /* 0x000fd60000000f00 */
[----:B------:R-:W-:Y:S05]  /*7be0*/  @!P0 BRA `(.L_x_106) ;  /* 0x0000000000348947 */ /* 0x000fea0003800000 */
[----:B------:R-:W-:Y:S02]  /*7bf0*/  ISETP.NE.AND P0, PT, R62, 0x7ff00000, PT ;  /* 0x7ff000003e00780c */ /* 0x000fe40003f05270 */
[----:B------:R-:W-:Y:S02]  /*7c00*/  LOP3.LUT R55, R41, 0x80000000, R39, 0x48, !PT ;  /* 0x8000000029377812 */ /* 0x000fe400078e4827 */
[----:B------:R-:W-:-:S13]  /*7c10*/  ISETP.EQ.OR P0, PT, R63, RZ, !P0 ;  /* 0x000000ff3f00720c */ /* 0x000fda0004702670 */
[----:B------:R-:W-:Y:S02]  /*7c20*/  @P0 LOP3.LUT R8, R55, 0x7ff00000, RZ, 0xfc, !PT ;  /* 0x7ff0000037080812 */ /* 0x000fe400078efcff */
[----:B------:R-:W-:Y:S02]  /*7c30*/  @!P0 MOV R54, RZ ;  /* 0x000000ff00368202 */ /* 0x000fe40000000f00 */
[----:B------:R-:W-:Y:S01]  /*7c40*/  @P0 MOV R54, RZ ;  /* 0x000000ff00360202 */ /* 0x000fe20000000f00 */
[----:B------:R-:W-:Y:S01]  /*7c50*/  @P0 IMAD.MOV.U32 R55, RZ, RZ, R8 ;  /* 0x000000ffff370224 */ /* 0x000fe200078e0008 */
[----:B------:R-:W-:Y:S06]  /*7c60*/  BRA `(.L_x_106) ;  /* 0x0000000000147947 */ /* 0x000fec0003800000 */
.L_x_108:
[----:B------:R-:W-:Y:S02]  /*7c70*/  LOP3.LUT R55, R39, 0x80000, RZ, 0xfc, !PT ;  /* 0x0008000027377812 */ /* 0x000fe400078efcff */
[----:B------:R-:W-:Y:S01]  /*7c80*/  MOV R54, R38 ;  /* 0x0000002600367202 */ /* 0x000fe20000000f00 */
[----:B------:R-:W-:Y:S06]  /*7c90*/  BRA `(.L_x_106) ;  /* 0x0000000000087947 */ /* 0x000fec0003800000 */
.L_x_107:
[----:B------:R-:W-:Y:S02]  /*7ca0*/  LOP3.LUT R55, R41, 0x80000, RZ, 0xfc, !PT ;  /* 0x0008000029377812 */ /* 0x000fe400078efcff */
[----:B------:R-:W-:-:S07]  /*7cb0*/  MOV R54, R40 ;  /* 0x0000002800367202 */ /* 0x000fce0000000f00 */
.L_x_106:
[----:B------:R-:W-:Y:S05]  /*7cc0*/  BSYNC.RECONVERGENT B2 ;  /* 0x0000000000027941 */ /* 0x000fea0003800200 */
.L_x_104:
[----:B------:R-:W-:Y:S02]  /*7cd0*/  HFMA2 R39, -RZ, RZ, 0, 0 ;  /* 0x00000000ff277431 */ /* 0x000fe400000001ff */
[----:B------:R-:W-:-:S04]  /*7ce0*/  IMAD.MOV.U32 R38, RZ, RZ, R4 ;  /* 0x000000ffff267224 */ /* 0x000fc800078e0004 */
[----:B------:R-:W-:Y:S05]  /*7cf0*/  RET.REL.NODEC R38 `(_Z13TraceAllBlinePfS_S_PiS_S_S_S_S_S_S_S0_PyS1_) ;  /* 0xffffff8026c07950 */ /* 0x000fea0003c3ffff */
        .weak           $__internal_3_$__cuda_sm20_sqrt_rn_f32_slowpath
        .type           $__internal_3_$__cuda_sm20_sqrt_rn_f32_slowpath,@function
        .size           $__internal_3_$__cuda_sm20_sqrt_rn_f32_slowpath,($__internal_4_$__cuda_sm3x_div_rn_noftz_f32_slowpath - $__internal_3_$__cuda_sm20_sqrt_rn_f32_slowpath)
$__internal_3_$__cuda_sm20_sqrt_rn_f32_slowpath:
[----:B------:R-:W-:-:S13]  /*7d00*/  LOP3.LUT P0, RZ, R4, 0x7fffffff, RZ, 0xc0, !PT ;  /* 0x7fffffff04ff7812 */ /* 0x000fda000780c0ff */
[----:B------:R-:W-:Y:S01]  /*7d10*/  @!P0 MOV R8, R4 ;  /* 0x0000000400088202 */ /* 0x000fe20000000f00 */
[----:B------:R-:W-:Y:S06]  /*7d20*/  @!P0 BRA `(.L_x_109) ;  /* 0x0000000000408947 */ /* 0x000fec0003800000 */
[----:B------:R-:W-:-:S13]  /*7d30*/  FSETP.GEU.FTZ.AND P0, PT, R4, RZ, PT ;  /* 0x000000ff0400720b */ /* 0x000fda0003f1e000 */
        /* <DEDUP_REMOVED lines=15> */
.L_x_109:
[----:B------:R-:W-:Y:S01]  /*7e30*/  MOV R38, R48 ;  /* 0x0000003000267202 */ /* 0x000fe20000000f00 */
[----:B------:R-:W-:-:S04]  /*7e40*/  IMAD.MOV.U32 R39, RZ, RZ, 0x0 ;  /* 0x00000000ff277424 */ /* 0x000fc800078e00ff */
[----:B------:R-:W-:Y:S05]  /*7e50*/  RET.REL.NODEC R38 `(_Z13TraceAllBlinePfS_S_PiS_S_S_S_S_S_S_S0_PyS1_) ;  /* 0xffffff8026687950 */ /* 0x000fea0003c3ffff */
        .weak           $__internal_4_$__cuda_sm3x_div_rn_noftz_f32_slowpath
        .type           $__internal_4_$__cuda_sm3x_div_rn_noftz_f32_slowpath,@function
        .size           $__internal_4_$__cuda_sm3x_div_rn_noftz_f32_slowpath,(.L_x_129 - $__internal_4_$__cuda_sm3x_div_rn_noftz_f32_slowpath)
$__internal_4_$__cuda_sm3x_div_rn_noftz_f32_slowpath:
[----:B------:R-:W-:Y:S01]  /*7e60*/  SHF.R.U32.HI R39, RZ, 0x17, R4 ;  /* 0x00000017ff277819 */ /* 0x000fe20000011604 */
[----:B------:R-:W-:Y:S01]  /*7e70*/  BSSY.RECONVERGENT B1, `(.L_x_110) ;  /* 0x0000063000017945 */ /* 0x000fe20003800200 */
[----:B------:R-:W-:Y:S02]  /*7e80*/  SHF.R.U32.HI R41, RZ, 0x17, R8 ;  /* 0x00000017ff297819 */ /* 0x000fe40000011608 */
[----:B------:R-:W-:Y:S02]  /*7e90*/  LOP3.LUT R39, R39, 0xff, RZ, 0xc0, !PT ;  /* 0x000000ff27277812 */ /* 0x000fe400078ec0ff */
[----:B------:R-:W-:Y:S02]  /*7ea0*/  LOP3.LUT R41, R41, 0xff, RZ, 0xc0, !PT ;  /* 0x000000ff29297812 */ /* 0x000fe400078ec0ff */
[----:B------:R-:W-:Y:S02]  /*7eb0*/  IADD3 R48, PT, PT, R39, -0x1, RZ ;  /* 0xffffffff27307810 */ /* 0x000fe40007ffe0ff */
[----:B------:R-:W-:-:S02]  /*7ec0*/  IADD3 R40, PT, PT, R41, -0x1, RZ ;  /* 0xffffffff29287810 */ /* 0x000fc40007ffe0ff */
        /* <DEDUP_REMOVED lines=10> */
[----:B------:R-:W-:Y:S02]  /*7f70*/  FSETP.NEU.FTZ.AND P1, PT, |R8|, +INF , PT ;  /* 0x7f8000000800780b */ /* 0x000fe40003f3d200 */
        /* <DEDUP_REMOVED lines=9> */
[----:B------:R-:W-:Y:S02]  /*8010*/  IADD3 R40, PT, PT, R41, -0x1, RZ ;  /* 0xffffffff29287810 */ /* 0x000fe40007ffe0ff */
[----:B------:R-:W-:Y:S02]  /*8020*/  ISETP.GE.AND P1, PT, R48, RZ, PT ;  /* 0x000000ff3000720c */ /* 0x000fe40003f26270 */
[----:B------:R-:W-:-:S11]  /*8030*/  ISETP.GE.AND P0, PT, R40, RZ, PT ;  /* 0x000000ff2800720c */ /* 0x000fd60003f06270 */
[----:B------:R-:W-:Y:S02]  /*8040*/  @!P1 FFMA R4, R4, 1.84467440737095516160e+19, RZ ;  /* 0x5f80000004049823 */ /* 0x000fe400000000ff */
[----:B------:R-:W-:Y:S01]  /*8050*/  @P0 MOV R40, RZ ;  /* 0x000000ff00280202 */ /* 0x000fe20000000f00 */
[----:B------:R-:W-:Y:S02]  /*8060*/  @!P0 IMAD.MOV.U32 R40, RZ, RZ, -0x40 ;  /* 0xffffffc0ff288424 */ /* 0x000fe400078e00ff */
[----:B------:R-:W-:-:S03]  /*8070*/  @!P0 FFMA R8, R8, 1.84467440737095516160e+19, RZ ;  /* 0x5f80000008088823 */ /* 0x000fc600000000ff */
[----:B------:R-:W-:-:S07]  /*8080*/  @!P1 IADD3 R40, PT, PT, R40, 0x40, RZ ;  /* 0x0000004028289810 */ /* 0x000fce0007ffe0ff */
.L_x_111:
[----:B------:R-:W-:Y:S01]  /*8090*/  LEA R48, R39, 0xc0800000, 0x17 ;  /* 0xc080000027307811 */ /* 0x000fe200078eb8ff */
[----:B------:R-:W-:Y:S01]  /*80a0*/  VIADD R41, R41, 0xffffff81 ;  /* 0xffffff8129297836 */ /* 0x000fe20000000000 */
[----:B------:R-:W-:Y:S02]  /*80b0*/  BSSY.RECONVERGENT B2, `(.L_x_116) ;  /* 0x0000035000027945 */ /* 0x000fe40003800200 */
[----:B------:R-:W-:Y:S01]  /*80c0*/  IADD3 R48, PT, PT, -R48, R4, RZ ;  /* 0x0000000430307210 */ /* 0x000fe20007ffe1ff */
[C---:B------:R-:W-:Y:S01]  /*80d0*/  IMAD R4, R41.reuse, -0x800000, R8 ;  /* 0xff80000029047824 */ /* 0x040fe200078e0208 */
[----:B------:R-:W-:Y:S02]  /*80e0*/  IADD3 R39, PT, PT, R41, 0x7f, -R39 ;  /* 0x0000007f29277810 */ /* 0x000fe40007ffe827 */
[----:B------:R0:W1:Y:S02]  /*80f0*/  MUFU.RCP R49, R48 ;  /* 0x0000003000317308 */ /* 0x0000640000001000 */
[----:B------:R-:W-:Y:S01]  /*8100*/  IADD3 R40, PT, PT, R39, R40, RZ ;  /* 0x0000002827287210 */ /* 0x000fe20007ffe0ff */
[----:B0-----:R-:W-:-:S04]  /*8110*/  FADD.FTZ R48, -R48, -RZ ;  /* 0x800000ff30307221 */ /* 0x001fc80000010100 */
        /* <DEDUP_REMOVED lines=8> */
[----:B------:R-:W-:-:S04]  /*81a0*/  LOP3.LUT R8, R8, 0xff, RZ, 0xc0, !PT ;  /* 0x000000ff08087812 */ /* 0x000fc800078ec0ff */
[----:B------:R-:W-:-:S05]  /*81b0*/  IADD3 R8, PT, PT, R8, R40, RZ ;  /* 0x0000002808087210 */ /* 0x000fca0007ffe0ff */
[----:B------:R-:W-:-:S05]  /*81c0*/  VIADD R39, R8, 0xffffffff ;  /* 0xffffffff08277836 */ /* 0x000fca0000000000 */
        /* <DEDUP_REMOVED lines=9> */
[-CC-:B------:R-:W-:Y:S01]  /*8260*/  FFMA.RZ R40, R50, R48.reuse, R49.reuse ;  /* 0x0000003032287223 */ /* 0x180fe2000000c031 */
[----:B------:R-:W-:Y:S01]  /*8270*/  IADD3 R41, PT, PT, R8, 0x20, RZ ;  /* 0x0000002008297810 */ /* 0x000fe20007ffe0ff */
[CCC-:B------:R-:W-:Y:S01]  /*8280*/  FFMA.RP R39, R50.reuse, R48.reuse, R49.reuse ;  /* 0x0000003032277223 */ /* 0x1c0fe20000008031 */
[----:B------:R-:W-:Y:S01]  /*8290*/  FFMA.RM R48, R50, R48, R49 ;  /* 0x0000003032307223 */ /* 0x000fe20000004031 */
[----:B------:R-:W-:Y:S02]  /*82a0*/  ISETP.NE.AND P2, PT, R8, RZ, PT ;  /* 0x000000ff0800720c */ /* 0x000fe40003f45270 */
[----:B------:R-:W-:Y:S02]  /*82b0*/  LOP3.LUT R40, R40, 0x7fffff, RZ, 0xc0, !PT ;  /* 0x007fffff28287812 */ /* 0x000fe400078ec0ff */
        /* <DEDUP_REMOVED lines=16> */
.L_x_118:
[----:B------:R-:W-:-:S04]  /*83c0*/  LOP3.LUT R4, R4, 0x80000000, RZ, 0xc0, !PT ;  /* 0x8000000004047812 */ /* 0x000fc800078ec0ff */
[----:B------:R-:W-:Y:S01]  /*83d0*/  LOP3.LUT R4, R4, 0x7f800000, RZ, 0xfc, !PT ;  /* 0x7f80000004047812 */ /* 0x000fe200078efcff */
[----:B------:R-:W-:Y:S06]  /*83e0*/  BRA `(.L_x_119) ;  /* 0x0000000000047947 */ /* 0x000fec0003800000 */
.L_x_117:
[----:B------:R-:W-:-:S07]  /*83f0*/  LEA R4, R40, R4, 0x17 ;  /* 0x0000000428047211 */ /* 0x000fce00078eb8ff */
.L_x_119:
[----:B------:R-:W-:Y:S05]  /*8400*/  BSYNC.RECONVERGENT B2 ;  /* 0x0000000000027941 */ /* 0x000fea0003800200 */
.L_x_116:
[----:B------:R-:W-:Y:S05]  /*8410*/  BRA `(.L_x_120) ;  /* 0x0000000000207947 */ /* 0x000fea0003800000 */
.L_x_115:
[----:B------:R-:W-:-:S04]  /*8420*/  LOP3.LUT R4, R4, 0x80000000, R8, 0x48, !PT ;  /* 0x8000000004047812 */ /* 0x000fc800078e4808 */
[----:B------:R-:W-:Y:S01]  /*8430*/  LOP3.LUT R4, R4, 0x7f800000, RZ, 0xfc, !PT ;  /* 0x7f80000004047812 */ /* 0x000fe200078efcff */
[----:B------:R-:W-:Y:S06]  /*8440*/  BRA `(.L_x_120) ;  /* 0x0000000000147947 */ /* 0x000fec0003800000 */
.L_x_114:
[----:B------:R-:W-:Y:S01]  /*8450*/  LOP3.LUT R4, R4, 0x80000000, R8, 0x48, !PT ;  /* 0x8000000004047812 */ /* 0x000fe200078e4808 */
[----:B------:R-:W-:Y:S06]  /*8460*/  BRA `(.L_x_120) ;  /* 0x00000000000c7947 */ /* 0x000fec0003800000 */
.L_x_113:
[----:B------:R-:W0:Y:S01]  /*8470*/  MUFU.RSQ R4, -QNAN ;  /* 0xffc0000000047908 */ /* 0x000e220000001400 */
[----:B------:R-:W-:Y:S05]  /*8480*/  BRA `(.L_x_120) ;  /* 0x0000000000047947 */ /* 0x000fea0003800000 */
.L_x_112:
[----:B------:R-:W-:-:S07]  /*8490*/  FADD.FTZ R4, R8, R4 ;  /* 0x0000000408047221 */ /* 0x000fce0000010000 */
.L_x_120:
[----:B------:R-:W-:Y:S05]  /*84a0*/  BSYNC.RECONVERGENT B1 ;  /* 0x0000000000017941 */ /* 0x000fea0003800200 */
.L_x_110:
[----:B------:R-:W-:-:S04]  /*84b0*/  HFMA2 R39, -RZ, RZ, 0, 0 ;  /* 0x00000000ff277431 */ /* 0x000fc800000001ff */
[----:B0-----:R-:W-:Y:S05]  /*84c0*/  RET.REL.NODEC R38 `(_Z13TraceAllBlinePfS_S_PiS_S_S_S_S_S_S_S0_PyS1_) ;  /* 0xffffff7826cc7950 */ /* 0x001fea0003c3ffff */
.L_x_121:
        /* <DEDUP_REMOVED lines=11> */
.L_x_129:


//--------------------- .text._Z13test_Interp3dPfPiS_S_ --------------------------
	.section	.text._Z13test_Interp3dPfPiS_S_,"ax",@progbits
	.align	128
        .global         _Z13test_Interp3dPfPiS_S_
        .type           _Z13test_Interp3dPfPiS_S_,@function
        .size           _Z13test_Interp3dPfPiS_S_,(.L_x_133 - _Z13test_Interp3dPfPiS_S_)
        .other          _Z13test_Interp3dPfPiS_S_,@"STO_CUDA_ENTRY STV_DEFAULT"
_Z13test_Interp3dPfPiS_S_:
.text._Z13test_Interp3dPfPiS_S_:
[----:B------:R-:W-:Y:S08]  /*0000*/  LDC R1, c[0x0][0x37c] ;  /* 0x0000df00ff017b82 */ /* 0x000ff00000000800 */
[----:B------:R-:W0:Y:S01]  /*0010*/  LDC.64 R4, c[0x0][0x390] ;  /* 0x0000e400ff047b82 */ /* 0x000e220000000a00 */
[----:B------:R-:W0:Y:S07]  /*0020*/  LDCU.64 UR4, c[0x0][0x358] ;  /* 0x00006b00ff0477ac */ /* 0x000e2e0008000a00 */
[----:B------:R-:W1:Y:S08]  /*0030*/  LDC.64 R6, c[0x0][0x388] ;  /* 0x0000e200ff067b82 */ /* 0x000e700000000a00 */
[----:B------:R-:W2:Y:S01]  /*0040*/  LDC.64 R18, c[0x0][0x380] ;  /* 0x0000e000ff127b82 */ /* 0x000ea20000000a00 */
[----:B0-----:R-:W3:Y:S04]  /*0050*/  LDG.E R12, desc[UR4][R4.64+0x4] ;  /* 0x00000404040c7981 */ /* 0x001ee8000c1e1900 */
[----:B------:R-:W4:Y:S04]  /*0060*/  LDG.E R15, desc[UR4][R4.64+0x8] ;  /* 0x00000804040f7981 */ /* 0x000f28000c1e1900 */
[----:B-1----:R-:W5:Y:S04]  /*0070*/  LDG.E R2, desc[UR4][R6.64+0x4] ;  /* 0x0000040406027981 */ /* 0x002f68000c1e1900 */
[----:B------:R-:W2:Y:S04]  /*0080*/  LDG.E R8, desc[UR4][R6.64+0x8] ;  /* 0x0000080406087981 */ /* 0x000ea8000c1e1900 */
[----:B------:R-:W2:Y:S04]  /*0090*/  LDG.E R10, desc[UR4][R4.64] ;  /* 0x00000004040a7981 */ /* 0x000ea8000c1e1900 */
[----:B------:R-:W2:Y:S01]  /*00a0*/  LDG.E R0, desc[UR4][R6.64] ;  /* 0x0000000406007981 */ /* 0x000ea2000c1e1900 */
[----:B---3--:R-:W-:-:S04]  /*00b0*/  FSETP.GT.AND P0, PT, R12, RZ, PT ;  /* 0x000000ff0c00720b */ /* 0x008fc80003f04000 */
[----:B------:R-:W-:Y:S02]  /*00c0*/  FSEL R12, R12, 9.9999997473787516356e-06, P0 ;  /* 0x3727c5ac0c0c7808 */ /* 0x000fe40000000000 */
[----:B-----5:R-:W-:-:S04]  /*00d0*/  IADD3 R3, PT, PT, R2, -0x1, RZ ;  /* 0xffffffff02037810 */ /* 0x020fc80007ffe0ff */
[----:B------:R-:W-:Y:S02]  /*00e0*/  I2FP.F32.S32 R3, R3 ;  /* 0x0000000300037245 */ /* 0x000fe40000201400 */
[C---:B----4-:R-:W-:Y:S02]  /*00f0*/  FSETP.GT.AND P1, PT, R15.reuse, RZ, PT ;  /* 0x000000ff0f00720b */ /* 0x050fe40003f24000 */
[----:B--2---:R-:W-:Y:S02]  /*0100*/  IADD3 R9, PT, PT, R8, -0x1, RZ ;  /* 0xffffffff08097810 */ /* 0x004fe40007ffe0ff */
[----:B------:R-:W-:Y:S02]  /*0110*/  FSETP.GEU.AND P0, PT, R12, R3, PT ;  /* 0x000000030c00720b */ /* 0x000fe40003f0e000 */
[----:B------:R-:W-:Y:S02]  /*0120*/  FSEL R15, R15, 9.9999997473787516356e-06, P1 ;  /* 0x3727c5ac0f0f7808 */ /* 0x000fe40000800000 */
[----:B------:R-:W-:-:S02]  /*0130*/  I2FP.F32.S32 R14, R9 ;  /* 0x00000009000e7245 */ /* 0x000fc40000201400 */
[----:B------:R-:W-:Y:S02]  /*0140*/  FSETP.GT.AND P2, PT, R10, RZ, PT ;  /* 0x000000ff0a00720b */ /* 0x000fe40003f44000 */
[----:B------:R-:W-:Y:S02]  /*0150*/  FSETP.GEU.AND P1, PT, R15, R14, PT ;  /* 0x0000000e0f00720b */ /* 0x000fe40003f2e000 */
[----:B------:R-:W-:Y:S02]  /*0160*/  IADD3 R3, PT, PT, R0, -0x1, RZ ;  /* 0xffffffff00037810 */ /* 0x000fe40007ffe0ff */
[----:B------:R-:W-:Y:S02]  /*0170*/  FSEL R10, R10, 9.9999997473787516356e-06, P2 ;  /* 0x3727c5ac0a0a7808 */ /* 0x000fe40001000000 */
[----:B------:R-:W-:Y:S02]  /*0180*/  I2FP.F32.S32 R3, R3 ;  /* 0x0000000300037245 */ /* 0x000fe40000201400 */
[----:B------:R-:W-:-:S02]  /*0190*/  @P0 I2FP.F32.S32 R4, R2 ;  /* 0x0000000200040245 */ /* 0x000fc40000201400 */
[----:B------:R-:W-:-:S03]  /*01a0*/  FSETP.GEU.AND P2, PT, R10, R3, PT ;  /* 0x000000030a00720b */ /* 0x000fc60003f4e000 */
[----:B------:R-:W-:Y:S01]  /*01b0*/  @P0 FADD R11, R4, -1 ;  /* 0xbf800000040b0421 */ /* 0x000fe20000000000 */
[----:B------:R-:W-:-:S03]  /*01c0*/  @P1 I2FP.F32.S32 R8, R8 ;  /* 0x0000000800081245 */ /* 0x000fc60000201400 */
[----:B------:R-:W0:Y:S02]  /*01d0*/  @P0 F2F.F64.F32 R6, R11 ;  /* 0x0000000b00060310 */ /* 0x000e240000201800 */
[----:B------:R-:W-:Y:S01]  /*01e0*/  @P1 FADD R13, R8, -1 ;  /* 0xbf800000080d1421 */ /* 0x000fe20000000000 */
[----:B------:R-:W-:Y:S01]  /*01f0*/  @P0 MOV R16, 0x88e368f1 ;  /* 0x88e368f100100802 */ /* 0x000fe20000000f00 */
[----:B------:R-:W-:Y:S02]  /*0200*/  @P0 IMAD.MOV.U32 R17, RZ, RZ, 0x3ee4f8b5 ;  /* 0x3ee4f8b5ff110424 */ /* 0x000fe400078e00ff */
[----:B------:R-:W-:Y:S02]  /*0210*/  @P2 I2FP.F32.S32 R3, R0 ;  /* 0x0000000000032245 */ /* 0x000fe40000201400 */
[----:B------:R-:W1:Y:S03]  /*0220*/  @P1 F2F.F64.F32 R8, R13 ;  /* 0x0000000d00081310 */ /* 0x000e660000201800 */
[----:B------:R-:W-:Y:S01]  /*0230*/  @P2 FADD R3, R3, -1 ;  /* 0xbf80000003032421 */ /* 0x000fe20000000000 */
[----:B0-----:R-:W-:-:S04]  /*0240*/  @P0 DADD R6, R6, -R16 ;  /* 0x0000000006060229 */ /* 0x001fc80000000810 */
[----:B------:R-:W0:Y:S01]  /*0250*/  @P2 F2F.F64.F32 R4, R3 ;  /* 0x0000000300042310 */ /* 0x000e220000201800 */
[----:B------:R-:W-:Y:S02]  /*0260*/  @P1 MOV R16, 0x88e368f1 ;  /* 0x88e368f100101802 */ /* 0x000fe40000000f00 */
[----:B------:R-:W-:-:S06]  /*0270*/  @P1 MOV R17, 0x3ee4f8b5 ;  /* 0x3ee4f8b500111802 */ /* 0x000fcc0000000f00 */
[----:B-1----:R-:W-:Y:S01]  /*0280*/  @P1 DADD R8, R8, -R16 ;  /* 0x0000000008081229 */ /* 0x002fe20000000810 */
[----:B------:R-:W-:Y:S01]  /*0290*/  @P2 IMAD.MOV.U32 R16, RZ, RZ, -0x771c970f ;  /* 0x88e368f1ff102424 */ /* 0x000fe200078e00ff */
[----:B------:R-:W-:Y:S01]  /*02a0*/  @P2 MOV R17, 0x3ee4f8b5 ;  /* 0x3ee4f8b500112802 */ /* 0x000fe20000000f00 */
[----:B------:R-:W1:Y:S08]  /*02b0*/  @P0 F2F.F32.F64 R12, R6 ;  /* 0x00000006000c0310 */ /* 0x000e700000301000 */
[----:B------:R-:W2:Y:S01]  /*02c0*/  @P1 F2F.F32.F64 R15, R8 ;  /* 0x00000008000f1310 */ /* 0x000ea20000301000 */
[----:B0-----:R-:W-:-:S07]  /*02d0*/  @P2 DADD R4, R4, -R16 ;  /* 0x0000000004042229 */ /* 0x001fce0000000810 */
[----:B------:R-:W0:Y:S08]  /*02e0*/  @P2 F2F.F32.F64 R10, R4 ;  /* 0x00000004000a2310 */ /* 0x000e300000301000 */
[----:B-1----:R-:W-:Y:S08]  /*02f0*/  F2I.FLOOR.NTZ R11, R12 ;  /* 0x0000000c000b7305 */ /* 0x002ff00000207100 */
[----:B--2---:R-:W1:Y:S08]  /*0300*/  F2I.FLOOR.NTZ R13, R15 ;  /* 0x0000000f000d7305 */ /* 0x004e700000207100 */
[----:B0-----:R-:W0:Y:S01]  /*0310*/  F2I.FLOOR.NTZ R3, R10 ;  /* 0x0000000a00037305 */ /* 0x001e220000207100 */
[----:B-1----:R-:W-:-:S05]  /*0320*/  IMAD R11, R2, R13, R11 ;  /* 0x0000000d020b7224 */ /* 0x002fca00078e020b */
[----:B------:R-:W-:-:S05]  /*0330*/  IADD3 R2, PT, PT, R2, R11, RZ ;  /* 0x0000000b02027210 */ /* 0x000fca0007ffe0ff */
[----:B0-----:R-:W-:-:S04]  /*0340*/  IMAD R21, R0, R2, R3 ;  /* 0x0000000200157224 */ /* 0x001fc800078e0203 */
[----:B------:R-:W-:-:S04]  /*0350*/  IMAD.WIDE R20, R21, 0x4, R18 ;  /* 0x0000000415147825 */ /* 0x000fc800078e0212 */
[----:B------:R-:W-:Y:S01]  /*0360*/  IMAD R3, R0, R11, R3 ;  /* 0x0000000b00037224 */ /* 0x000fe200078e0203 */
[----:B------:R-:W2:Y:S03]  /*0370*/  LDG.E R17, desc[UR4][R20.64] ;  /* 0x0000000414117981 */ /* 0x000ea6000c1e1900 */
[----:B------:R-:W-:-:S05]  /*0380*/  IMAD.WIDE R18, R3, 0x4, R18 ;  /* 0x0000000403127825 */ /* 0x000fca00078e0212 */
[----:B------:R-:W3:Y:S01]  /*0390*/  LDG.E R16, desc[UR4][R18.64] ;  /* 0x0000000412107981 */ /* 0x000ee2000c1e1900 */
[----:B------:R-:W-:-:S03]  /*03a0*/  IMAD.WIDE R28, R0, 0x4, R18 ;  /* 0x00000004001c7825 */ /* 0x000fc600078e0212 */
[----:B------:R-:W4:Y:S01]  /*03b0*/  LDG.E R24, desc[UR4][R18.64+0x4] ;  /* 0x0000040412187981 */ /* 0x000f22000c1e1900 */
[----:B------:R-:W-:-:S03]  /*03c0*/  IMAD.WIDE R2, R0, 0x4, R20 ;  /* 0x0000000400027825 */ /* 0x000fc600078e0214 */
[----:B------:R-:W5:Y:S04]  /*03d0*/  LDG.E R26, desc[UR4][R28.64] ;  /* 0x000000041c1a7981 */ /* 0x000f68000c1e1900 */
[----:B------:R-:W4:Y:S04]  /*03e0*/  LDG.E R14, desc[UR4][R2.64] ;  /* 0x00000004020e7981 */ /* 0x000f28000c1e1900 */
[----:B------:R-:W4:Y:S04]  /*03f0*/  LDG.E R0, desc[UR4][R20.64+0x4] ;  /* 0x0000040414007981 */ /* 0x000f28000c1e1900 */
[----:B------:R-:W4:Y:S04]  /*0400*/  LDG.E R5, desc[UR4][R28.64+0x4] ;  /* 0x000004041c057981 */ /* 0x000f28000c1e1900 */
[----:B------:R0:W4:Y:S01]  /*0410*/  LDG.E R2, desc[UR4][R2.64+0x4] ;  /* 0x0000040402027981 */ /* 0x000122000c1e1900 */
[----:B------:R-:W1:Y:S08]  /*0420*/  FRND.FLOOR R25, R10 ;  /* 0x0000000a00197307 */ /* 0x000e700000205000 */
[----:B------:R-:W0:Y:S01]  /*0430*/  FRND.FLOOR R7, R12 ;  /* 0x0000000c00077307 */ /* 0x000e220000205000 */
[----:B-1----:R-:W-:-:S07]  /*0440*/  FADD R25, -R25, R10 ;  /* 0x0000000a19197221 */ /* 0x002fce0000000100 */
[----:B------:R-:W1:Y:S01]  /*0450*/  F2F.F64.F32 R8, R25 ;  /* 0x0000001900087310 */ /* 0x000e620000201800 */
[----:B0-----:R-:W-:-:S07]  /*0460*/  FADD R4, -R7, R12 ;  /* 0x0000000c07047221 */ /* 0x001fce0000000100 */
[----:B------:R-:W0:Y:S08]  /*0470*/  FRND.FLOOR R11, R15 ;  /* 0x0000000f000b7307 */ /* 0x000e300000205000 */
[----:B------:R-:W0:Y:S01]  /*0480*/  F2F.F64.F32 R6, R4 ;  /* 0x0000000400067310 */ /* 0x000e220000201800 */
[----:B-1----:R-:W-:Y:S01]  /*0490*/  DADD R8, -R8, 1 ;  /* 0x3ff0000008087429 */ /* 0x002fe20000000100 */
[----:B0-----:R-:W-:-:S06]  /*04a0*/  FADD R3, -R11, R15 ;  /* 0x0000000f0b037221 */ /* 0x001fcc0000000100 */
[----:B------:R-:W-:Y:S01]  /*04b0*/  F2F.F64.F32 R10, R3 ;  /* 0x00000003000a7310 */ /* 0x000fe20000201800 */
[----:B------:R-:W-:-:S07]  /*04c0*/  DADD R12, -R6, 1 ;  /* 0x3ff00000060c7429 */ /* 0x000fce0000000100 */
[----:B--2---:R-:W0:Y:S08]  /*04d0*/  F2F.F64.F32 R18, R17 ;  /* 0x0000001100127310 */ /* 0x004e300000201800 */
[----:B---3--:R-:W1:Y:S01]  /*04e0*/  F2F.F64.F32 R22, R16 ;  /* 0x0000001000167310 */ /* 0x008e620000201800 */
[----:B0-----:R-:W-:-:S07]  /*04f0*/  DMUL R18, R8, R18 ;  /* 0x0000001208127228 */ /* 0x001fce0000000000 */
[----:B-----5:R-:W0:Y:S01]  /*0500*/  F2F.F64.F32 R20, R26 ;  /* 0x0000001a00147310 */ /* 0x020e220000201800 */
[----:B-1----:R-:W-:Y:S02]  /*0510*/  DMUL R22, R22, R8 ;  /* 0x0000000816167228 */ /* 0x002fe40000000000 */
[----:B------:R-:W-:-:S05]  /*0520*/  DMUL R18, R12, R18 ;  /* 0x000000120c127228 */ /* 0x000fca0000000000 */
[----:B----4-:R-:W1:Y:S01]  /*0530*/  F2F.F64.F32 R14, R14 ;  /* 0x0000000e000e7310 */ /* 0x010e620000201800 */
[----:B------:R-:W-:Y:S02]  /*0540*/  DADD R16, -R10, 1 ;  /* 0x3ff000000a107429 */ /* 0x000fe40000000100 */
[----:B------:R-:W-:Y:S02]  /*0550*/  DMUL R22, R22, R12 ;  /* 0x0000000c16167228 */ /* 0x000fe40000000000 */
[----:B------:R-:W-:Y:S02]  /*0560*/  DMUL R18, R10, R18 ;  /* 0x000000120a127228 */ /* 0x000fe40000000000 */
[----:B0-----:R-:W-:Y:S01]  /*0570*/  DMUL R20, R8, R20 ;  /* 0x0000001408147228 */ /* 0x001fe20000000000 */
[----:B------:R-:W-:-:S05]  /*0580*/  FMUL R24, R25, R24 ;  /* 0x0000001819187220 */ /* 0x000fca0000400000 */
[----:B------:R-:W-:Y:S02]  /*0590*/  DFMA R18, R22, R16, R18 ;  /* 0x000000101612722b */ /* 0x000fe40000000012 */
[----:B------:R-:W-:Y:S01]  /*05a0*/  DMUL R20, R6, R20 ;  /* 0x0000001406147228 */ /* 0x000fe20000000000 */
[----:B------:R-:W0:Y:S01]  /*05b0*/  F2F.F64.F32 R22, R24 ;  /* 0x0000001800167310 */ /* 0x000e220000201800 */
[----:B-1----:R-:W-:Y:S01]  /*05c0*/  DMUL R8, R8, R14 ;  /* 0x0000000e08087228 */ /* 0x002fe20000000000 */
[----:B------:R-:W-:-:S05]  /*05d0*/  FMUL R0, R25, R0 ;  /* 0x0000000019007220 */ /* 0x000fca0000400000 */
[----:B------:R-:W-:Y:S02]  /*05e0*/  DFMA R20, R16, R20, R18 ;  /* 0x000000141014722b */ /* 0x000fe40000000012 */
[----:B------:R-:W-:Y:S01]  /*05f0*/  DMUL R8, R6, R8 ;  /* 0x0000000806087228 */ /* 0x000fe20000000000 */
[----:B------:R-:W1:Y:S01]  /*0600*/  F2F.F64.F32 R18, R0 ;  /* 0x0000000000127310 */ /* 0x000e620000201800 */
[----:B------:R-:W-:Y:S01]  /*0610*/  FMUL R5, R25, R5 ;  /* 0x0000000519057220 */ /* 0x000fe20000400000 */
[----:B0-----:R-:W-:-:S05]  /*0620*/  DMUL R22, R12, R22 ;  /* 0x000000160c167228 */ /* 0x001fca0000000000 */
[----:B------:R-:W-:Y:S01]  /*0630*/  DFMA R20, R10, R8, R20 ;  /* 0x000000080a14722b */ /* 0x000fe20000000014 */
[----:B------:R-:W-:Y:S01]  /*0640*/  FMUL R25, R25, R2 ;  /* 0x0000000219197220 */ /* 0x000fe20000400000 */
[----:B------:R-:W-:-:S03]  /*0650*/  FMUL R8, R4, R5 ;  /* 0x0000000504087220 */ /* 0x000fc60000400000 */
[----:B------:R-:W-:Y:S02]  /*0660*/  FMUL R2, R4, R25 ;  /* 0x0000001904027220 */ /* 0x000fe40000400000 */
[----:B------:R-:W0:Y:S01]  /*0670*/  F2F.F64.F32 R4, R8 ;  /* 0x0000000800047310 */ /* 0x000e220000201800 */
[----:B-1----:R-:W-:Y:S02]  /*0680*/  DMUL R18, R12, R18 ;  /* 0x000000120c127228 */ /* 0x002fe40000000000 */
[----:B------:R-:W-:Y:S01]  /*0690*/  DFMA R20, R16, R22, R20 ;  /* 0x000000161014722b */ /* 0x000fe20000000014 */
[----:B------:R-:W-:-:S04]  /*06a0*/  FMUL R0, R3, R2 ;  /* 0x0000000203007220 */ /* 0x000fc80000400000 */
[----:B------:R-:W1:Y:S03]  /*06b0*/  F2F.F64.F32 R2, R0 ;  /* 0x0000000000027310 */ /* 0x000e660000201800 */
[----:B------:R-:W-:-:S08]  /*06c0*/  DFMA R18, R10, R18, R20 ;  /* 0x000000120a12722b */ /* 0x000fd00000000014 */
[----:B0-----:R-:W-:Y:S01]  /*06d0*/  DFMA R4, R16, R4, R18 ;  /* 0x000000041004722b */ /* 0x001fe20000000012 */
[----:B------:R-:W0:Y:S07]  /*06e0*/  LDC.64 R6, c[0x0][0x398] ;  /* 0x0000e600ff067b82 */ /* 0x000e2e0000000a00 */
[----:B-1----:R-:W-:-:S10]  /*06f0*/  DADD R2, R4, R2 ;  /* 0x0000000004027229 */ /* 0x002fd40000000002 */
[----:B------:R-:W0:Y:S02]  /*0700*/  F2F.F32.F64 R3, R2 ;  /* 0x0000000200037310 */ /* 0x000e240000301000 */
[----:B0-----:R-:W-:Y:S01]  /*0710*/  STG.E desc[UR4][R6.64], R3 ;  /* 0x0000000306007986 */ /* 0x001fe2000c101904 */
[----:B------:R-:W-:Y:S05]  /*0720*/  EXIT ;  /* 0x000000000000794d */ /* 0x000fea0003800000 */
.L_x_122:
        /* <DEDUP_REMOVED lines=13> */
.L_x_133:


//--------------------- .text._Z10test_Idx3dPfPiS0_S_ --------------------------
	.section	.text._Z10test_Idx3dPfPiS0_S_,"ax",@progbits
	.align	128
        .global         _Z10test_Idx3dPfPiS0_S_
        .type           _Z10test_Idx3dPfPiS0_S_,@function
        .size           _Z10test_Idx3dPfPiS0_S_,(.L_x_134 - _Z10test_Idx3dPfPiS0_S_)
        .other          _Z10test_Idx3dPfPiS0_S_,@"STO_CUDA_ENTRY STV_DEFAULT"
_Z10test_Idx3dPfPiS0_S_:
.text._Z10test_Idx3dPfPiS0_S_:
[----:B------:R-:W0:Y:S08]  /*0000*/  LDC R1, c[0x0][0x37c] ;  /* 0x0000df00ff017b82 */ /* 0x000e300000000800 */
[----:B------:R-:W1:Y:S01]  /*0010*/  LDC.64 R2, c[0x0][0x390] ;  /* 0x0000e400ff027b82 */ /* 0x000e620000000a00 */
[----:B------:R-:W1:Y:S01]  /*0020*/  LDCU.64 UR36, c[0x0][0x358] ;  /* 0x00006b00ff2477ac */ /* 0x000e620008000a00 */
[----:B0-----:R-:W-:Y:S01]  /*0030*/  VIADD R1, R1, 0xfffffff0 ;  /* 0xfffffff001017836 */ /* 0x001fe20000000000 */
[----:B------:R-:W0:Y:S01]  /*0040*/  LDCU UR4, c[0x0][0x2f8] ;  /* 0x00005f00ff0477ac */ /* 0x000e220008000800 */
[----:B------:R-:W2:Y:S01]  /*0050*/  LDCU.64 UR6, c[0x4][0x18] ;  /* 0x01000300ff0677ac */ /* 0x000ea20008000a00 */
[----:B-1----:R-:W3:Y:S04]  /*0060*/  LDG.E R8, desc[UR36][R2.64] ;  /* 0x0000002402087981 */ /* 0x002ee8000c1e1900 */
[----:B------:R-:W3:Y:S04]  /*0070*/  LDG.E R9, desc[UR36][R2.64+0x4] ;  /* 0x0000042402097981 */ /* 0x000ee8000c1e1900 */
[----:B------:R-:W4:Y:S01]  /*0080*/  LDG.E R0, desc[UR36][R2.64+0x8] ;  /* 0x0000082402007981 */ /* 0x000f22000c1e1900 */
[----:B------:R-:W-:Y:S01]  /*0090*/  MOV R10, 0x0 ;  /* 0x00000000000a7802 */ /* 0x000fe20000000f00 */
[----:B------:R-:W1:Y:S01]  /*00a0*/  LDCU UR5, c[0x0][0x2fc] ;  /* 0x00005f80ff0577ac */ /* 0x000e620008000800 */
[----:B0-----:R-:W-:Y:S01]  /*00b0*/  IADD3 R6, P0, PT, R1, UR4, RZ ;  /* 0x0000000401067c10 */ /* 0x001fe2000ff1e0ff */
[----:B--2---:R-:W-:Y:S01]  /*00c0*/  IMAD.U32 R4, RZ, RZ, UR6 ;  /* 0x00000006ff047e24 */ /* 0x004fe2000f8e00ff */
[----:B------:R-:W-:-:S02]  /*00d0*/  MOV R5, UR7 ;  /* 0x0000000700057c02 */ /* 0x000fc40008000f00 */
[----:B------:R-:W0:Y:S01]  /*00e0*/  LDC.64 R10, c[0x4][R10] ;  /* 0x010000000a0a7b82 */ /* 0x000e220000000a00 */
[----:B-1----:R-:W-:Y:S01]  /*00f0*/  IADD3.X R7, PT, PT, RZ, UR5, RZ, P0, !PT ;  /* 0x00000005ff077c10 */ /* 0x002fe200087fe4ff */
[----:B---3--:R1:W-:Y:S04]  /*0100*/  STL.64 [R1], R8 ;  /* 0x0000000801007387 */ /* 0x0083e80000100a00 */
[----:B0---4-:R1:W-:Y:S03]  /*0110*/  STL [R1+0x8], R0 ;  /* 0x0000080001007387 */ /* 0x0113e60000100800 */
[----:B------:R-:W-:-:S07]  /*0120*/  LEPC R20, `(.L_x_123) ;  /* 0x000000001014794e */ /* 0x000fce0000000000 */
[----:B-1----:R-:W-:Y:S05]  /*0130*/  CALL.ABS.NOINC R10 ;  /* 0x000000000a007343 */ /* 0x002fea0003c00000 */
.L_x_123:
[----:B------:R-:W0:Y:S08]  /*0140*/  LDC.64 R8, c[0x0][0x390] ;  /* 0x0000e400ff087b82 */ /* 0x000e300000000a00 */
[----:B------:R-:W1:Y:S08]  /*0150*/  LDC.64 R6, c[0x0][0x388] ;  /* 0x0000e200ff067b82 */ /* 0x000e700000000a00 */
[----:B------:R-:W2:Y:S01]  /*0160*/  LDC.64 R2, c[0x0][0x380] ;  /* 0x0000e000ff027b82 */ /* 0x000ea20000000a00 */
[----:B0-----:R-:W3:Y:S04]  /*0170*/  LDG.E R4, desc[UR36][R8.64+0x4] ;  /* 0x0000042408047981 */ /* 0x001ee8000c1e1900 */
[----:B------:R-:W3:Y:S04]  /*0180*/  LDG.E R5, desc[UR36][R8.64+0x8] ;  /* 0x0000082408057981 */ /* 0x000ee8000c1e1900 */
[----:B-1----:R-:W3:Y:S04]  /*0190*/  LDG.E R10, desc[UR36][R6.64+0x4] ;  /* 0x00000424060a7981 */ /* 0x002ee8000c1e1900 */
[----:B------:R-:W4:Y:S04]  /*01a0*/  LDG.E R0, desc[UR36][R8.64] ;  /* 0x0000002408007981 */ /* 0x000f28000c1e1900 */
[----:B------:R-:W4:Y:S01]  /*01b0*/  LDG.E R11, desc[UR36][R6.64] ;  /* 0x00000024060b7981 */ /* 0x000f22000c1e1900 */
[----:B---3--:R-:W-:-:S04]  /*01c0*/  IMAD R4, R5, R10, R4 ;  /* 0x0000000a05047224 */ /* 0x008fc800078e0204 */
[----:B----4-:R-:W-:-:S04]  /*01d0*/  IMAD R11, R11, R4, R0 ;  /* 0x000000040b0b7224 */ /* 0x010fc800078e0200 */
[----:B--2---:R-:W-:-:S06]  /*01e0*/  IMAD.WIDE R2, R11, 0x4, R2 ;  /* 0x000000040b027825 */ /* 0x004fcc00078e0202 */
[----:B------:R-:W2:Y:S01]  /*01f0*/  LDG.E R3, desc[UR36][R2.64] ;  /* 0x0000002402037981 */ /* 0x000ea2000c1e1900 */
[----:B------:R-:W2:Y:S03]  /*0200*/  LDC.64 R4, c[0x0][0x398] ;  /* 0x0000e600ff047b82 */ /* 0x000ea60000000a00 */
[----:B--2---:R-:W-:Y:S01]  /*0210*/  STG.E desc[UR36][R4.64], R3 ;  /* 0x0000000304007986 */ /* 0x004fe2000c101924 */
[----:B------:R-:W-:Y:S05]  /*0220*/  EXIT ;  /* 0x000000000000794d */ /* 0x000fea0003800000 */
.L_x_124:
        /* <DEDUP_REMOVED lines=13> */
.L_x_134:


//--------------------- .nv.global.init           --------------------------
	.section	.nv.global.init,"aw",@progbits
.nv.global.init:
	.type		$str$1,@object
	.size		$str$1,($str - $str$1)
$str$1:
        /*0000*/ 	.byte	0x5b, 0x25, 0x64, 0x5d, 0x5b, 0x25, 0x66, 0x5d, 0x3a, 0x25, 0x66, 0x20, 0x20, 0x3a, 0x25, 0x66
        /*0010*/ 	.byte	0x20, 0x20, 0x3a, 0x25, 0x66, 0x0a, 0x00
	.type		$str,@object
	.size		$str,(.L_0 - $str)
$str:
        /*0017*/ 	.byte	0x69, 0x64, 0x78, 0x20, 0x3a, 0x20, 0x25, 0x64, 0x20, 0x20, 0x20, 0x20, 0x25, 0x64, 0x20, 0x20
        /*0027*/ 	.byte	0x20, 0x20, 0x25, 0x64, 0x20, 0x20, 0x20, 0x00
.L_0:


//--------------------- .nv.shared.reserved.0     --------------------------
	.section	.nv.shared.reserved.0,"aw",@nobits
	.weak		__nv_reservedSMEM_offset_0_alias
	.size		__nv_reservedSMEM_offset_0_alias, 0, 64
	.other		__nv_reservedSMEM_offset_0_alias,@"STO_CUDA_RESERVED_SHARED STV_DEFAULT"
__nv_reservedSMEM_offset_0_alias:
	.zero		0
	.zero		64


//--------------------- .nv.constant0._Z15TraceBline_testPfS_S_PiS_S_S_S0_PyS_S_S_ --------------------------
	.section	.nv.constant0._Z15TraceBline_testPfS_S_PiS_S_S_S0_PyS_S_S_,"a",@progbits
	.sectionflags	@""
	.align	4
.nv.constant0._Z15TraceBline_testPfS_S_PiS_S_S_S0_PyS_S_S_:
	.zero		992


//--------------------- .nv.constant0._Z7TestMemPi --------------------------
	.section	.nv.constant0._Z7TestMemPi,"a",@progbits
	.sectionflags	@""
	.align	4
.nv.constant0._Z7TestMemPi:
	.zero		904


//--------------------- .nv.constant0._Z13TraceAllBlinePfS_S_PiS_S_S_S_S_S_S_S0_PyS1_ --------------------------
	.section	.nv.constant0._Z13TraceAllBlinePfS_S_PiS_S_S_S_S_S_S_S0_PyS1_,"a",@progbits
	.sectionflags	@""
	.align	4
.nv.constant0._Z13TraceAllBlinePfS_S_PiS_S_S_S_S_S_S_S0_PyS1_:
	.zero		1008


//--------------------- .nv.constant0._Z13test_Interp3dPfPiS_S_ --------------------------
	.section	.nv.constant0._Z13test_Interp3dPfPiS_S_,"a",@progbits
	.sectionflags	@""
	.align	4
.nv.constant0._Z13test_Interp3dPfPiS_S_:
	.zero		928


//--------------------- .nv.constant0._Z10test_Idx3dPfPiS0_S_ --------------------------
	.section	.nv.constant0._Z10test_Idx3dPfPiS0_S_,"a",@progbits
	.sectionflags	@""
	.align	4
.nv.constant0._Z10test_Idx3dPfPiS0_S_:
	.zero		928


//--------------------- SYMBOLS --------------------------

	.type		.nv.reservedSmem.offset0,@object
	.size		.nv.reservedSmem.offset0,0x4
	.type		vprintf,@function
	.type		malloc,@function
	.type		free,@function
